//
// Generated by NVIDIA NVVM Compiler
//
// Compiler Build ID: CL-36424714
// Cuda compilation tools, release 13.0, V13.0.88
// Based on NVVM 20.0.0
//

.version 9.0
.target sm_100
.address_size 64

	// .globl	_Z13rk4_one_relaxjPddjS_
.func  (.param .b64 func_retval0) __internal_accurate_pow
(
	.param .b64 __internal_accurate_pow_param_0
)
;

.visible .entry _Z13rk4_one_relaxjPddjS_(
	.param .u32 _Z13rk4_one_relaxjPddjS__param_0,
	.param .u64 .ptr .align 1 _Z13rk4_one_relaxjPddjS__param_1,
	.param .f64 _Z13rk4_one_relaxjPddjS__param_2,
	.param .u32 _Z13rk4_one_relaxjPddjS__param_3,
	.param .u64 .ptr .align 1 _Z13rk4_one_relaxjPddjS__param_4
)
{
	.reg .pred 	%p<82>;
	.reg .b32 	%r<245>;
	.reg .b32 	%f<25>;
	.reg .b64 	%rd<7>;
	.reg .b64 	%fd<558>;

	ld.param.u32 	%r49, [_Z13rk4_one_relaxjPddjS__param_0];
	ld.param.u64 	%rd3, [_Z13rk4_one_relaxjPddjS__param_1];
	ld.param.u32 	%r48, [_Z13rk4_one_relaxjPddjS__param_3];
	ld.param.u64 	%rd4, [_Z13rk4_one_relaxjPddjS__param_4];
	mov.u32 	%r50, %ntid.x;
	mov.u32 	%r51, %ctaid.x;
	mov.u32 	%r52, %tid.x;
	mad.lo.s32 	%r1, %r50, %r51, %r52;
	setp.ge.u32 	%p2, %r1, %r49;
	@%p2 bra 	$L__BB0_61;
	cvta.to.global.u64 	%rd5, %rd3;
	cvta.to.global.u64 	%rd1, %rd4;
	mul.lo.s32 	%r53, %r1, 3;
	mul.wide.s32 	%rd6, %r53, 8;
	add.s64 	%rd2, %rd5, %rd6;
	ld.global.f64 	%fd555, [%rd2];
	ld.global.f64 	%fd556, [%rd2+8];
	ld.global.f64 	%fd557, [%rd2+16];
	ld.global.f64 	%fd4, [%rd1];
	ld.global.f64 	%fd5, [%rd1+8];
	ld.global.f64 	%fd6, [%rd1+16];
	ld.global.f64 	%fd7, [%rd1+24];
	ld.global.f64 	%fd8, [%rd1+32];
	ld.global.f64 	%fd9, [%rd1+48];
	ld.global.f64 	%fd10, [%rd1+56];
	ld.global.f64 	%fd11, [%rd1+64];
	ld.global.f64 	%fd12, [%rd1+72];
	ld.global.f64 	%fd13, [%rd1+80];
	setp.eq.s32 	%p3, %r48, 0;
	@%p3 bra 	$L__BB0_60;
	ld.param.f64 	%fd524, [_Z13rk4_one_relaxjPddjS__param_2];
	div.rn.f64 	%fd14, %fd524, 0d4018000000000000;
	ld.global.f64 	%fd121, [%rd1+40];
	neg.f64 	%fd15, %fd121;
	mov.f64 	%fd122, 0d4008000000000000;
	{
	.reg .b32 %temp; 
	mov.b64 	{%temp, %r2}, %fd122;
	}
	and.b32  	%r54, %r2, 2146435072;
	setp.eq.s32 	%p4, %r54, 1073741824;
	and.b32  	%r55, %r2, 2147483647;
	setp.ne.s32 	%p5, %r55, 1071644672;
	and.pred  	%p1, %p4, %p5;
	neg.s32 	%r244, %r48;
$L__BB0_3:
	add.f64 	%fd123, %fd555, 0d3F9F3B645A1CAC08;
	mul.f64 	%fd19, %fd123, 0dC062C00000000000;
	fma.rn.f64 	%fd124, %fd19, 0d3FF71547652B82FE, 0d4338000000000000;
	{
	.reg .b32 %temp; 
	mov.b64 	{%r5, %temp}, %fd124;
	}
	mov.f64 	%fd125, 0dC338000000000000;
	add.rn.f64 	%fd126, %fd124, %fd125;
	fma.rn.f64 	%fd127, %fd126, 0dBFE62E42FEFA39EF, %fd19;
	fma.rn.f64 	%fd128, %fd126, 0dBC7ABC9E3B39803F, %fd127;
	fma.rn.f64 	%fd129, %fd128, 0d3E5ADE1569CE2BDF, 0d3E928AF3FCA213EA;
	fma.rn.f64 	%fd130, %fd129, %fd128, 0d3EC71DEE62401315;
	fma.rn.f64 	%fd131, %fd130, %fd128, 0d3EFA01997C89EB71;
	fma.rn.f64 	%fd132, %fd131, %fd128, 0d3F2A01A014761F65;
	fma.rn.f64 	%fd133, %fd132, %fd128, 0d3F56C16C1852B7AF;
	fma.rn.f64 	%fd134, %fd133, %fd128, 0d3F81111111122322;
	fma.rn.f64 	%fd135, %fd134, %fd128, 0d3FA55555555502A1;
	fma.rn.f64 	%fd136, %fd135, %fd128, 0d3FC5555555555511;
	fma.rn.f64 	%fd137, %fd136, %fd128, 0d3FE000000000000B;
	fma.rn.f64 	%fd138, %fd137, %fd128, 0d3FF0000000000000;
	fma.rn.f64 	%fd139, %fd138, %fd128, 0d3FF0000000000000;
	{
	.reg .b32 %temp; 
	mov.b64 	{%r6, %temp}, %fd139;
	}
	{
	.reg .b32 %temp; 
	mov.b64 	{%temp, %r7}, %fd139;
	}
	shl.b32 	%r56, %r5, 20;
	add.s32 	%r57, %r56, %r7;
	mov.b64 	%fd539, {%r6, %r57};
	{
	.reg .b32 %temp; 
	mov.b64 	{%temp, %r58}, %fd19;
	}
	mov.b32 	%f13, %r58;
	abs.f32 	%f1, %f13;
	setp.lt.f32 	%p6, %f1, 0f4086232B;
	@%p6 bra 	$L__BB0_6;
	setp.lt.f64 	%p7, %fd19, 0d0000000000000000;
	add.f64 	%fd140, %fd19, 0d7FF0000000000000;
	selp.f64 	%fd539, 0d0000000000000000, %fd140, %p7;
	setp.geu.f32 	%p8, %f1, 0f40874800;
	@%p8 bra 	$L__BB0_6;
	shr.u32 	%r59, %r5, 31;
	add.s32 	%r60, %r5, %r59;
	shr.s32 	%r61, %r60, 1;
	shl.b32 	%r62, %r61, 20;
	add.s32 	%r63, %r7, %r62;
	mov.b64 	%fd141, {%r6, %r63};
	sub.s32 	%r64, %r5, %r61;
	shl.b32 	%r65, %r64, 20;
	add.s32 	%r66, %r65, 1072693248;
	mov.b32 	%r67, 0;
	mov.b64 	%fd142, {%r67, %r66};
	mul.f64 	%fd539, %fd142, %fd141;
$L__BB0_6:
	setp.lt.s32 	%p9, %r2, 0;
	selp.b32 	%r8, 0, 2146435072, %p9;
	and.b32  	%r9, %r2, 2146435072;
	setp.eq.s32 	%p10, %r9, 1073741824;
	add.f64 	%fd143, %fd539, 0d3FF0000000000000;
	rcp.rn.f64 	%fd24, %fd143;
	{
	.reg .b32 %temp; 
	mov.b64 	{%temp, %r10}, %fd24;
	}
	abs.f64 	%fd25, %fd24;
	{ // callseq 0, 0
	.param .b64 param0;
	st.param.f64 	[param0], %fd25;
	.param .b64 retval0;
	call.uni (retval0), 
	__internal_accurate_pow, 
	(
	param0
	);
	ld.param.f64 	%fd144, [retval0];
	} // callseq 0
	setp.lt.s32 	%p11, %r10, 0;
	neg.f64 	%fd146, %fd144;
	selp.f64 	%fd147, %fd146, %fd144, %p10;
	selp.f64 	%fd148, %fd147, %fd144, %p11;
	setp.eq.f64 	%p12, %fd24, 0d0000000000000000;
	selp.b32 	%r68, %r10, 0, %p10;
	or.b32  	%r69, %r68, 2146435072;
	selp.b32 	%r70, %r69, %r68, %p9;
	mov.b32 	%r71, 0;
	mov.b64 	%fd149, {%r71, %r70};
	selp.f64 	%fd540, %fd149, %fd148, %p12;
	add.f64 	%fd150, %fd24, 0d4008000000000000;
	{
	.reg .b32 %temp; 
	mov.b64 	{%temp, %r72}, %fd150;
	}
	and.b32  	%r73, %r72, 2146435072;
	setp.ne.s32 	%p13, %r73, 2146435072;
	@%p13 bra 	$L__BB0_11;
	setp.num.f64 	%p14, %fd24, %fd24;
	@%p14 bra 	$L__BB0_9;
	mov.f64 	%fd151, 0d4008000000000000;
	add.rn.f64 	%fd540, %fd24, %fd151;
	bra.uni 	$L__BB0_11;
$L__BB0_9:
	setp.neu.f64 	%p15, %fd25, 0d7FF0000000000000;
	@%p15 bra 	$L__BB0_11;
	or.b32  	%r74, %r8, -2147483648;
	selp.b32 	%r75, %r74, %r8, %p1;
	selp.b32 	%r76, %r75, %r8, %p11;
	mov.b32 	%r77, 0;
	mov.b64 	%fd540, {%r77, %r76};
$L__BB0_11:
	setp.eq.f64 	%p17, %fd24, 0d3FF0000000000000;
	selp.f64 	%fd152, 0d3FF0000000000000, %fd540, %p17;
	mul.f64 	%fd153, %fd152, %fd15;
	mul.f64 	%fd154, %fd556, %fd153;
	sub.f64 	%fd155, %fd555, %fd6;
	mul.f64 	%fd156, %fd154, %fd155;
	mul.f64 	%fd157, %fd8, %fd557;
	mul.f64 	%fd158, %fd557, %fd157;
	sub.f64 	%fd159, %fd555, %fd5;
	mul.f64 	%fd160, %fd158, %fd159;
	sub.f64 	%fd161, %fd156, %fd160;
	sub.f64 	%fd162, %fd555, %fd4;
	mul.f64 	%fd163, %fd7, %fd162;
	sub.f64 	%fd164, %fd161, %fd163;
	sub.f64 	%fd165, %fd164, %fd12;
	div.rn.f64 	%fd30, %fd165, %fd9;
	add.f64 	%fd166, %fd555, 0d3FA0A3D70A3D70A4;
	mul.f64 	%fd31, %fd166, 0d407F400000000000;
	fma.rn.f64 	%fd167, %fd31, 0d3FF71547652B82FE, 0d4338000000000000;
	{
	.reg .b32 %temp; 
	mov.b64 	{%r11, %temp}, %fd167;
	}
	mov.f64 	%fd168, 0dC338000000000000;
	add.rn.f64 	%fd169, %fd167, %fd168;
	fma.rn.f64 	%fd170, %fd169, 0dBFE62E42FEFA39EF, %fd31;
	fma.rn.f64 	%fd171, %fd169, 0dBC7ABC9E3B39803F, %fd170;
	fma.rn.f64 	%fd172, %fd171, 0d3E5ADE1569CE2BDF, 0d3E928AF3FCA213EA;
	fma.rn.f64 	%fd173, %fd172, %fd171, 0d3EC71DEE62401315;
	fma.rn.f64 	%fd174, %fd173, %fd171, 0d3EFA01997C89EB71;
	fma.rn.f64 	%fd175, %fd174, %fd171, 0d3F2A01A014761F65;
	fma.rn.f64 	%fd176, %fd175, %fd171, 0d3F56C16C1852B7AF;
	fma.rn.f64 	%fd177, %fd176, %fd171, 0d3F81111111122322;
	fma.rn.f64 	%fd178, %fd177, %fd171, 0d3FA55555555502A1;
	fma.rn.f64 	%fd179, %fd178, %fd171, 0d3FC5555555555511;
	fma.rn.f64 	%fd180, %fd179, %fd171, 0d3FE000000000000B;
	fma.rn.f64 	%fd181, %fd180, %fd171, 0d3FF0000000000000;
	fma.rn.f64 	%fd182, %fd181, %fd171, 0d3FF0000000000000;
	{
	.reg .b32 %temp; 
	mov.b64 	{%r12, %temp}, %fd182;
	}
	{
	.reg .b32 %temp; 
	mov.b64 	{%temp, %r13}, %fd182;
	}
	shl.b32 	%r78, %r11, 20;
	add.s32 	%r79, %r78, %r13;
	mov.b64 	%fd541, {%r12, %r79};
	{
	.reg .b32 %temp; 
	mov.b64 	{%temp, %r80}, %fd31;
	}
	mov.b32 	%f14, %r80;
	abs.f32 	%f2, %f14;
	setp.lt.f32 	%p18, %f2, 0f4086232B;
	@%p18 bra 	$L__BB0_14;
	setp.lt.f64 	%p19, %fd31, 0d0000000000000000;
	add.f64 	%fd183, %fd31, 0d7FF0000000000000;
	selp.f64 	%fd541, 0d0000000000000000, %fd183, %p19;
	setp.geu.f32 	%p20, %f2, 0f40874800;
	@%p20 bra 	$L__BB0_14;
	shr.u32 	%r81, %r11, 31;
	add.s32 	%r82, %r11, %r81;
	shr.s32 	%r83, %r82, 1;
	shl.b32 	%r84, %r83, 20;
	add.s32 	%r85, %r13, %r84;
	mov.b64 	%fd184, {%r12, %r85};
	sub.s32 	%r86, %r11, %r83;
	shl.b32 	%r87, %r86, 20;
	add.s32 	%r88, %r87, 1072693248;
	mov.b32 	%r89, 0;
	mov.b64 	%fd185, {%r89, %r88};
	mul.f64 	%fd541, %fd185, %fd184;
$L__BB0_14:
	add.f64 	%fd186, %fd541, 0d3FF0000000000000;
	rcp.rn.f64 	%fd187, %fd186;
	sub.f64 	%fd188, %fd187, %fd556;
	div.rn.f64 	%fd36, %fd188, %fd10;
	add.f64 	%fd189, %fd555, 0d3F926E978D4FDF3B;
	add.f64 	%fd190, %fd189, %fd13;
	mul.f64 	%fd37, %fd190, 0dC054C00000000000;
	fma.rn.f64 	%fd191, %fd37, 0d3FF71547652B82FE, 0d4338000000000000;
	{
	.reg .b32 %temp; 
	mov.b64 	{%r14, %temp}, %fd191;
	}
	mov.f64 	%fd192, 0dC338000000000000;
	add.rn.f64 	%fd193, %fd191, %fd192;
	fma.rn.f64 	%fd194, %fd193, 0dBFE62E42FEFA39EF, %fd37;
	fma.rn.f64 	%fd195, %fd193, 0dBC7ABC9E3B39803F, %fd194;
	fma.rn.f64 	%fd196, %fd195, 0d3E5ADE1569CE2BDF, 0d3E928AF3FCA213EA;
	fma.rn.f64 	%fd197, %fd196, %fd195, 0d3EC71DEE62401315;
	fma.rn.f64 	%fd198, %fd197, %fd195, 0d3EFA01997C89EB71;
	fma.rn.f64 	%fd199, %fd198, %fd195, 0d3F2A01A014761F65;
	fma.rn.f64 	%fd200, %fd199, %fd195, 0d3F56C16C1852B7AF;
	fma.rn.f64 	%fd201, %fd200, %fd195, 0d3F81111111122322;
	fma.rn.f64 	%fd202, %fd201, %fd195, 0d3FA55555555502A1;
	fma.rn.f64 	%fd203, %fd202, %fd195, 0d3FC5555555555511;
	fma.rn.f64 	%fd204, %fd203, %fd195, 0d3FE000000000000B;
	fma.rn.f64 	%fd205, %fd204, %fd195, 0d3FF0000000000000;
	fma.rn.f64 	%fd206, %fd205, %fd195, 0d3FF0000000000000;
	{
	.reg .b32 %temp; 
	mov.b64 	{%r15, %temp}, %fd206;
	}
	{
	.reg .b32 %temp; 
	mov.b64 	{%temp, %r16}, %fd206;
	}
	shl.b32 	%r90, %r14, 20;
	add.s32 	%r91, %r90, %r16;
	mov.b64 	%fd542, {%r15, %r91};
	{
	.reg .b32 %temp; 
	mov.b64 	{%temp, %r92}, %fd37;
	}
	mov.b32 	%f15, %r92;
	abs.f32 	%f3, %f15;
	setp.lt.f32 	%p21, %f3, 0f4086232B;
	@%p21 bra 	$L__BB0_17;
	setp.lt.f64 	%p22, %fd37, 0d0000000000000000;
	add.f64 	%fd207, %fd37, 0d7FF0000000000000;
	selp.f64 	%fd542, 0d0000000000000000, %fd207, %p22;
	setp.geu.f32 	%p23, %f3, 0f40874800;
	@%p23 bra 	$L__BB0_17;
	shr.u32 	%r93, %r14, 31;
	add.s32 	%r94, %r14, %r93;
	shr.s32 	%r95, %r94, 1;
	shl.b32 	%r96, %r95, 20;
	add.s32 	%r97, %r16, %r96;
	mov.b64 	%fd208, {%r15, %r97};
	sub.s32 	%r98, %r14, %r95;
	shl.b32 	%r99, %r98, 20;
	add.s32 	%r100, %r99, 1072693248;
	mov.b32 	%r101, 0;
	mov.b64 	%fd209, {%r101, %r100};
	mul.f64 	%fd542, %fd209, %fd208;
$L__BB0_17:
	ld.param.f64 	%fd525, [_Z13rk4_one_relaxjPddjS__param_2];
	add.f64 	%fd210, %fd542, 0d3FF0000000000000;
	rcp.rn.f64 	%fd211, %fd210;
	sub.f64 	%fd212, %fd211, %fd557;
	div.rn.f64 	%fd42, %fd212, %fd11;
	mul.f64 	%fd213, %fd525, 0d3FE0000000000000;
	fma.rn.f64 	%fd43, %fd213, %fd30, %fd555;
	fma.rn.f64 	%fd44, %fd213, %fd36, %fd556;
	add.f64 	%fd214, %fd43, 0d3F9F3B645A1CAC08;
	mul.f64 	%fd45, %fd214, 0dC062C00000000000;
	fma.rn.f64 	%fd215, %fd45, 0d3FF71547652B82FE, 0d4338000000000000;
	{
	.reg .b32 %temp; 
	mov.b64 	{%r17, %temp}, %fd215;
	}
	mov.f64 	%fd216, 0dC338000000000000;
	add.rn.f64 	%fd217, %fd215, %fd216;
	fma.rn.f64 	%fd218, %fd217, 0dBFE62E42FEFA39EF, %fd45;
	fma.rn.f64 	%fd219, %fd217, 0dBC7ABC9E3B39803F, %fd218;
	fma.rn.f64 	%fd220, %fd219, 0d3E5ADE1569CE2BDF, 0d3E928AF3FCA213EA;
	fma.rn.f64 	%fd221, %fd220, %fd219, 0d3EC71DEE62401315;
	fma.rn.f64 	%fd222, %fd221, %fd219, 0d3EFA01997C89EB71;
	fma.rn.f64 	%fd223, %fd222, %fd219, 0d3F2A01A014761F65;
	fma.rn.f64 	%fd224, %fd223, %fd219, 0d3F56C16C1852B7AF;
	fma.rn.f64 	%fd225, %fd224, %fd219, 0d3F81111111122322;
	fma.rn.f64 	%fd226, %fd225, %fd219, 0d3FA55555555502A1;
	fma.rn.f64 	%fd227, %fd226, %fd219, 0d3FC5555555555511;
	fma.rn.f64 	%fd228, %fd227, %fd219, 0d3FE000000000000B;
	fma.rn.f64 	%fd229, %fd228, %fd219, 0d3FF0000000000000;
	fma.rn.f64 	%fd230, %fd229, %fd219, 0d3FF0000000000000;
	{
	.reg .b32 %temp; 
	mov.b64 	{%r18, %temp}, %fd230;
	}
	{
	.reg .b32 %temp; 
	mov.b64 	{%temp, %r19}, %fd230;
	}
	shl.b32 	%r102, %r17, 20;
	add.s32 	%r103, %r102, %r19;
	mov.b64 	%fd543, {%r18, %r103};
	{
	.reg .b32 %temp; 
	mov.b64 	{%temp, %r104}, %fd45;
	}
	mov.b32 	%f16, %r104;
	abs.f32 	%f4, %f16;
	setp.lt.f32 	%p24, %f4, 0f4086232B;
	@%p24 bra 	$L__BB0_20;
	setp.lt.f64 	%p25, %fd45, 0d0000000000000000;
	add.f64 	%fd231, %fd45, 0d7FF0000000000000;
	selp.f64 	%fd543, 0d0000000000000000, %fd231, %p25;
	setp.geu.f32 	%p26, %f4, 0f40874800;
	@%p26 bra 	$L__BB0_20;
	shr.u32 	%r105, %r17, 31;
	add.s32 	%r106, %r17, %r105;
	shr.s32 	%r107, %r106, 1;
	shl.b32 	%r108, %r107, 20;
	add.s32 	%r109, %r19, %r108;
	mov.b64 	%fd232, {%r18, %r109};
	sub.s32 	%r110, %r17, %r107;
	shl.b32 	%r111, %r110, 20;
	add.s32 	%r112, %r111, 1072693248;
	mov.b32 	%r113, 0;
	mov.b64 	%fd233, {%r113, %r112};
	mul.f64 	%fd543, %fd233, %fd232;
$L__BB0_20:
	add.f64 	%fd234, %fd543, 0d3FF0000000000000;
	rcp.rn.f64 	%fd50, %fd234;
	{
	.reg .b32 %temp; 
	mov.b64 	{%temp, %r20}, %fd50;
	}
	abs.f64 	%fd51, %fd50;
	{ // callseq 1, 0
	.param .b64 param0;
	st.param.f64 	[param0], %fd51;
	.param .b64 retval0;
	call.uni (retval0), 
	__internal_accurate_pow, 
	(
	param0
	);
	ld.param.f64 	%fd235, [retval0];
	} // callseq 1
	setp.lt.s32 	%p30, %r20, 0;
	neg.f64 	%fd237, %fd235;
	selp.f64 	%fd238, %fd237, %fd235, %p10;
	selp.f64 	%fd239, %fd238, %fd235, %p30;
	setp.eq.f64 	%p31, %fd50, 0d0000000000000000;
	selp.b32 	%r114, %r20, 0, %p10;
	or.b32  	%r115, %r114, 2146435072;
	selp.b32 	%r116, %r115, %r114, %p9;
	mov.b32 	%r117, 0;
	mov.b64 	%fd240, {%r117, %r116};
	selp.f64 	%fd544, %fd240, %fd239, %p31;
	add.f64 	%fd241, %fd50, 0d4008000000000000;
	{
	.reg .b32 %temp; 
	mov.b64 	{%temp, %r118}, %fd241;
	}
	and.b32  	%r119, %r118, 2146435072;
	setp.ne.s32 	%p32, %r119, 2146435072;
	@%p32 bra 	$L__BB0_25;
	setp.num.f64 	%p33, %fd50, %fd50;
	@%p33 bra 	$L__BB0_23;
	mov.f64 	%fd242, 0d4008000000000000;
	add.rn.f64 	%fd544, %fd50, %fd242;
	bra.uni 	$L__BB0_25;
$L__BB0_23:
	setp.neu.f64 	%p34, %fd51, 0d7FF0000000000000;
	@%p34 bra 	$L__BB0_25;
	or.b32  	%r120, %r8, -2147483648;
	selp.b32 	%r121, %r120, %r8, %p1;
	selp.b32 	%r122, %r121, %r8, %p30;
	mov.b32 	%r123, 0;
	mov.b64 	%fd544, {%r123, %r122};
$L__BB0_25:
	ld.param.f64 	%fd526, [_Z13rk4_one_relaxjPddjS__param_2];
	setp.eq.f64 	%p36, %fd50, 0d3FF0000000000000;
	selp.f64 	%fd243, 0d3FF0000000000000, %fd544, %p36;
	mul.f64 	%fd244, %fd243, %fd15;
	mul.f64 	%fd245, %fd44, %fd244;
	sub.f64 	%fd246, %fd43, %fd6;
	mul.f64 	%fd247, %fd245, %fd246;
	mul.f64 	%fd248, %fd526, 0d3FE0000000000000;
	fma.rn.f64 	%fd249, %fd248, %fd42, %fd557;
	mul.f64 	%fd250, %fd8, %fd249;
	mul.f64 	%fd251, %fd249, %fd250;
	sub.f64 	%fd252, %fd43, %fd5;
	mul.f64 	%fd253, %fd251, %fd252;
	sub.f64 	%fd254, %fd247, %fd253;
	sub.f64 	%fd255, %fd43, %fd4;
	mul.f64 	%fd256, %fd7, %fd255;
	sub.f64 	%fd257, %fd254, %fd256;
	sub.f64 	%fd258, %fd257, %fd12;
	div.rn.f64 	%fd56, %fd258, %fd9;
	add.f64 	%fd259, %fd43, 0d3FA0A3D70A3D70A4;
	mul.f64 	%fd57, %fd259, 0d407F400000000000;
	fma.rn.f64 	%fd260, %fd57, 0d3FF71547652B82FE, 0d4338000000000000;
	{
	.reg .b32 %temp; 
	mov.b64 	{%r21, %temp}, %fd260;
	}
	mov.f64 	%fd261, 0dC338000000000000;
	add.rn.f64 	%fd262, %fd260, %fd261;
	fma.rn.f64 	%fd263, %fd262, 0dBFE62E42FEFA39EF, %fd57;
	fma.rn.f64 	%fd264, %fd262, 0dBC7ABC9E3B39803F, %fd263;
	fma.rn.f64 	%fd265, %fd264, 0d3E5ADE1569CE2BDF, 0d3E928AF3FCA213EA;
	fma.rn.f64 	%fd266, %fd265, %fd264, 0d3EC71DEE62401315;
	fma.rn.f64 	%fd267, %fd266, %fd264, 0d3EFA01997C89EB71;
	fma.rn.f64 	%fd268, %fd267, %fd264, 0d3F2A01A014761F65;
	fma.rn.f64 	%fd269, %fd268, %fd264, 0d3F56C16C1852B7AF;
	fma.rn.f64 	%fd270, %fd269, %fd264, 0d3F81111111122322;
	fma.rn.f64 	%fd271, %fd270, %fd264, 0d3FA55555555502A1;
	fma.rn.f64 	%fd272, %fd271, %fd264, 0d3FC5555555555511;
	fma.rn.f64 	%fd273, %fd272, %fd264, 0d3FE000000000000B;
	fma.rn.f64 	%fd274, %fd273, %fd264, 0d3FF0000000000000;
	fma.rn.f64 	%fd275, %fd274, %fd264, 0d3FF0000000000000;
	{
	.reg .b32 %temp; 
	mov.b64 	{%r22, %temp}, %fd275;
	}
	{
	.reg .b32 %temp; 
	mov.b64 	{%temp, %r23}, %fd275;
	}
	shl.b32 	%r124, %r21, 20;
	add.s32 	%r125, %r124, %r23;
	mov.b64 	%fd545, {%r22, %r125};
	{
	.reg .b32 %temp; 
	mov.b64 	{%temp, %r126}, %fd57;
	}
	mov.b32 	%f17, %r126;
	abs.f32 	%f5, %f17;
	setp.lt.f32 	%p37, %f5, 0f4086232B;
	@%p37 bra 	$L__BB0_28;
	setp.lt.f64 	%p38, %fd57, 0d0000000000000000;
	add.f64 	%fd276, %fd57, 0d7FF0000000000000;
	selp.f64 	%fd545, 0d0000000000000000, %fd276, %p38;
	setp.geu.f32 	%p39, %f5, 0f40874800;
	@%p39 bra 	$L__BB0_28;
	shr.u32 	%r127, %r21, 31;
	add.s32 	%r128, %r21, %r127;
	shr.s32 	%r129, %r128, 1;
	shl.b32 	%r130, %r129, 20;
	add.s32 	%r131, %r23, %r130;
	mov.b64 	%fd277, {%r22, %r131};
	sub.s32 	%r132, %r21, %r129;
	shl.b32 	%r133, %r132, 20;
	add.s32 	%r134, %r133, 1072693248;
	mov.b32 	%r135, 0;
	mov.b64 	%fd278, {%r135, %r134};
	mul.f64 	%fd545, %fd278, %fd277;
$L__BB0_28:
	add.f64 	%fd279, %fd545, 0d3FF0000000000000;
	rcp.rn.f64 	%fd280, %fd279;
	sub.f64 	%fd281, %fd280, %fd44;
	div.rn.f64 	%fd62, %fd281, %fd10;
	add.f64 	%fd282, %fd43, 0d3F926E978D4FDF3B;
	add.f64 	%fd283, %fd282, %fd13;
	mul.f64 	%fd63, %fd283, 0dC054C00000000000;
	fma.rn.f64 	%fd284, %fd63, 0d3FF71547652B82FE, 0d4338000000000000;
	{
	.reg .b32 %temp; 
	mov.b64 	{%r24, %temp}, %fd284;
	}
	mov.f64 	%fd285, 0dC338000000000000;
	add.rn.f64 	%fd286, %fd284, %fd285;
	fma.rn.f64 	%fd287, %fd286, 0dBFE62E42FEFA39EF, %fd63;
	fma.rn.f64 	%fd288, %fd286, 0dBC7ABC9E3B39803F, %fd287;
	fma.rn.f64 	%fd289, %fd288, 0d3E5ADE1569CE2BDF, 0d3E928AF3FCA213EA;
	fma.rn.f64 	%fd290, %fd289, %fd288, 0d3EC71DEE62401315;
	fma.rn.f64 	%fd291, %fd290, %fd288, 0d3EFA01997C89EB71;
	fma.rn.f64 	%fd292, %fd291, %fd288, 0d3F2A01A014761F65;
	fma.rn.f64 	%fd293, %fd292, %fd288, 0d3F56C16C1852B7AF;
	fma.rn.f64 	%fd294, %fd293, %fd288, 0d3F81111111122322;
	fma.rn.f64 	%fd295, %fd294, %fd288, 0d3FA55555555502A1;
	fma.rn.f64 	%fd296, %fd295, %fd288, 0d3FC5555555555511;
	fma.rn.f64 	%fd297, %fd296, %fd288, 0d3FE000000000000B;
	fma.rn.f64 	%fd298, %fd297, %fd288, 0d3FF0000000000000;
	fma.rn.f64 	%fd299, %fd298, %fd288, 0d3FF0000000000000;
	{
	.reg .b32 %temp; 
	mov.b64 	{%r25, %temp}, %fd299;
	}
	{
	.reg .b32 %temp; 
	mov.b64 	{%temp, %r26}, %fd299;
	}
	shl.b32 	%r136, %r24, 20;
	add.s32 	%r137, %r136, %r26;
	mov.b64 	%fd546, {%r25, %r137};
	{
	.reg .b32 %temp; 
	mov.b64 	{%temp, %r138}, %fd63;
	}
	mov.b32 	%f18, %r138;
	abs.f32 	%f6, %f18;
	setp.lt.f32 	%p40, %f6, 0f4086232B;
	@%p40 bra 	$L__BB0_31;
	setp.lt.f64 	%p41, %fd63, 0d0000000000000000;
	add.f64 	%fd300, %fd63, 0d7FF0000000000000;
	selp.f64 	%fd546, 0d0000000000000000, %fd300, %p41;
	setp.geu.f32 	%p42, %f6, 0f40874800;
	@%p42 bra 	$L__BB0_31;
	shr.u32 	%r139, %r24, 31;
	add.s32 	%r140, %r24, %r139;
	shr.s32 	%r141, %r140, 1;
	shl.b32 	%r142, %r141, 20;
	add.s32 	%r143, %r26, %r142;
	mov.b64 	%fd301, {%r25, %r143};
	sub.s32 	%r144, %r24, %r141;
	shl.b32 	%r145, %r144, 20;
	add.s32 	%r146, %r145, 1072693248;
	mov.b32 	%r147, 0;
	mov.b64 	%fd302, {%r147, %r146};
	mul.f64 	%fd546, %fd302, %fd301;
$L__BB0_31:
	ld.param.f64 	%fd527, [_Z13rk4_one_relaxjPddjS__param_2];
	add.f64 	%fd303, %fd546, 0d3FF0000000000000;
	rcp.rn.f64 	%fd304, %fd303;
	mul.f64 	%fd305, %fd527, 0d3FE0000000000000;
	fma.rn.f64 	%fd306, %fd305, %fd42, %fd557;
	sub.f64 	%fd307, %fd304, %fd306;
	div.rn.f64 	%fd68, %fd307, %fd11;
	fma.rn.f64 	%fd308, %fd305, %fd56, %fd555;
	add.f64 	%fd309, %fd308, 0d3F9F3B645A1CAC08;
	mul.f64 	%fd69, %fd309, 0dC062C00000000000;
	fma.rn.f64 	%fd310, %fd69, 0d3FF71547652B82FE, 0d4338000000000000;
	{
	.reg .b32 %temp; 
	mov.b64 	{%r27, %temp}, %fd310;
	}
	mov.f64 	%fd311, 0dC338000000000000;
	add.rn.f64 	%fd312, %fd310, %fd311;
	fma.rn.f64 	%fd313, %fd312, 0dBFE62E42FEFA39EF, %fd69;
	fma.rn.f64 	%fd314, %fd312, 0dBC7ABC9E3B39803F, %fd313;
	fma.rn.f64 	%fd315, %fd314, 0d3E5ADE1569CE2BDF, 0d3E928AF3FCA213EA;
	fma.rn.f64 	%fd316, %fd315, %fd314, 0d3EC71DEE62401315;
	fma.rn.f64 	%fd317, %fd316, %fd314, 0d3EFA01997C89EB71;
	fma.rn.f64 	%fd318, %fd317, %fd314, 0d3F2A01A014761F65;
	fma.rn.f64 	%fd319, %fd318, %fd314, 0d3F56C16C1852B7AF;
	fma.rn.f64 	%fd320, %fd319, %fd314, 0d3F81111111122322;
	fma.rn.f64 	%fd321, %fd320, %fd314, 0d3FA55555555502A1;
	fma.rn.f64 	%fd322, %fd321, %fd314, 0d3FC5555555555511;
	fma.rn.f64 	%fd323, %fd322, %fd314, 0d3FE000000000000B;
	fma.rn.f64 	%fd324, %fd323, %fd314, 0d3FF0000000000000;
	fma.rn.f64 	%fd325, %fd324, %fd314, 0d3FF0000000000000;
	{
	.reg .b32 %temp; 
	mov.b64 	{%r28, %temp}, %fd325;
	}
	{
	.reg .b32 %temp; 
	mov.b64 	{%temp, %r29}, %fd325;
	}
	shl.b32 	%r148, %r27, 20;
	add.s32 	%r149, %r148, %r29;
	mov.b64 	%fd547, {%r28, %r149};
	{
	.reg .b32 %temp; 
	mov.b64 	{%temp, %r150}, %fd69;
	}
	mov.b32 	%f19, %r150;
	abs.f32 	%f7, %f19;
	setp.lt.f32 	%p43, %f7, 0f4086232B;
	@%p43 bra 	$L__BB0_34;
	setp.lt.f64 	%p44, %fd69, 0d0000000000000000;
	add.f64 	%fd326, %fd69, 0d7FF0000000000000;
	selp.f64 	%fd547, 0d0000000000000000, %fd326, %p44;
	setp.geu.f32 	%p45, %f7, 0f40874800;
	@%p45 bra 	$L__BB0_34;
	shr.u32 	%r151, %r27, 31;
	add.s32 	%r152, %r27, %r151;
	shr.s32 	%r153, %r152, 1;
	shl.b32 	%r154, %r153, 20;
	add.s32 	%r155, %r29, %r154;
	mov.b64 	%fd327, {%r28, %r155};
	sub.s32 	%r156, %r27, %r153;
	shl.b32 	%r157, %r156, 20;
	add.s32 	%r158, %r157, 1072693248;
	mov.b32 	%r159, 0;
	mov.b64 	%fd328, {%r159, %r158};
	mul.f64 	%fd547, %fd328, %fd327;
$L__BB0_34:
	and.b32  	%r160, %r2, 2146435072;
	setp.eq.s32 	%p47, %r160, 1073741824;
	add.f64 	%fd329, %fd547, 0d3FF0000000000000;
	rcp.rn.f64 	%fd74, %fd329;
	{
	.reg .b32 %temp; 
	mov.b64 	{%temp, %r30}, %fd74;
	}
	abs.f64 	%fd75, %fd74;
	{ // callseq 2, 0
	.param .b64 param0;
	st.param.f64 	[param0], %fd75;
	.param .b64 retval0;
	call.uni (retval0), 
	__internal_accurate_pow, 
	(
	param0
	);
	ld.param.f64 	%fd330, [retval0];
	} // callseq 2
	setp.lt.s32 	%p48, %r30, 0;
	neg.f64 	%fd332, %fd330;
	selp.f64 	%fd333, %fd332, %fd330, %p47;
	selp.f64 	%fd334, %fd333, %fd330, %p48;
	setp.eq.f64 	%p49, %fd74, 0d0000000000000000;
	selp.b32 	%r161, %r30, 0, %p47;
	or.b32  	%r162, %r161, 2146435072;
	selp.b32 	%r163, %r162, %r161, %p9;
	mov.b32 	%r164, 0;
	mov.b64 	%fd335, {%r164, %r163};
	selp.f64 	%fd548, %fd335, %fd334, %p49;
	add.f64 	%fd336, %fd74, 0d4008000000000000;
	{
	.reg .b32 %temp; 
	mov.b64 	{%temp, %r165}, %fd336;
	}
	and.b32  	%r166, %r165, 2146435072;
	setp.ne.s32 	%p50, %r166, 2146435072;
	@%p50 bra 	$L__BB0_39;
	setp.num.f64 	%p51, %fd74, %fd74;
	@%p51 bra 	$L__BB0_37;
	mov.f64 	%fd337, 0d4008000000000000;
	add.rn.f64 	%fd548, %fd74, %fd337;
	bra.uni 	$L__BB0_39;
$L__BB0_37:
	setp.neu.f64 	%p52, %fd75, 0d7FF0000000000000;
	@%p52 bra 	$L__BB0_39;
	setp.lt.s32 	%p54, %r2, 0;
	selp.b32 	%r167, 0, 2146435072, %p54;
	or.b32  	%r168, %r167, -2147483648;
	selp.b32 	%r169, %r168, %r167, %p1;
	selp.b32 	%r170, %r169, %r167, %p48;
	mov.b32 	%r171, 0;
	mov.b64 	%fd548, {%r171, %r170};
$L__BB0_39:
	ld.param.f64 	%fd528, [_Z13rk4_one_relaxjPddjS__param_2];
	setp.eq.f64 	%p55, %fd74, 0d3FF0000000000000;
	selp.f64 	%fd338, 0d3FF0000000000000, %fd548, %p55;
	mul.f64 	%fd339, %fd338, %fd15;
	mul.f64 	%fd340, %fd528, 0d3FE0000000000000;
	fma.rn.f64 	%fd341, %fd340, %fd62, %fd556;
	mul.f64 	%fd342, %fd341, %fd339;
	fma.rn.f64 	%fd80, %fd340, %fd56, %fd555;
	sub.f64 	%fd343, %fd80, %fd6;
	mul.f64 	%fd344, %fd342, %fd343;
	fma.rn.f64 	%fd345, %fd340, %fd68, %fd557;
	mul.f64 	%fd346, %fd8, %fd345;
	mul.f64 	%fd347, %fd345, %fd346;
	sub.f64 	%fd348, %fd80, %fd5;
	mul.f64 	%fd349, %fd347, %fd348;
	sub.f64 	%fd350, %fd344, %fd349;
	sub.f64 	%fd351, %fd80, %fd4;
	mul.f64 	%fd352, %fd7, %fd351;
	sub.f64 	%fd353, %fd350, %fd352;
	sub.f64 	%fd354, %fd353, %fd12;
	div.rn.f64 	%fd81, %fd354, %fd9;
	add.f64 	%fd355, %fd80, 0d3FA0A3D70A3D70A4;
	mul.f64 	%fd356, %fd355, 0d407F400000000000;
	fma.rn.f64 	%fd357, %fd356, 0d3FF71547652B82FE, 0d4338000000000000;
	{
	.reg .b32 %temp; 
	mov.b64 	{%r31, %temp}, %fd357;
	}
	mov.f64 	%fd358, 0dC338000000000000;
	add.rn.f64 	%fd359, %fd357, %fd358;
	fma.rn.f64 	%fd360, %fd359, 0dBFE62E42FEFA39EF, %fd356;
	fma.rn.f64 	%fd361, %fd359, 0dBC7ABC9E3B39803F, %fd360;
	fma.rn.f64 	%fd362, %fd361, 0d3E5ADE1569CE2BDF, 0d3E928AF3FCA213EA;
	fma.rn.f64 	%fd363, %fd362, %fd361, 0d3EC71DEE62401315;
	fma.rn.f64 	%fd364, %fd363, %fd361, 0d3EFA01997C89EB71;
	fma.rn.f64 	%fd365, %fd364, %fd361, 0d3F2A01A014761F65;
	fma.rn.f64 	%fd366, %fd365, %fd361, 0d3F56C16C1852B7AF;
	fma.rn.f64 	%fd367, %fd366, %fd361, 0d3F81111111122322;
	fma.rn.f64 	%fd368, %fd367, %fd361, 0d3FA55555555502A1;
	fma.rn.f64 	%fd369, %fd368, %fd361, 0d3FC5555555555511;
	fma.rn.f64 	%fd370, %fd369, %fd361, 0d3FE000000000000B;
	fma.rn.f64 	%fd371, %fd370, %fd361, 0d3FF0000000000000;
	fma.rn.f64 	%fd372, %fd371, %fd361, 0d3FF0000000000000;
	{
	.reg .b32 %temp; 
	mov.b64 	{%r32, %temp}, %fd372;
	}
	{
	.reg .b32 %temp; 
	mov.b64 	{%temp, %r33}, %fd372;
	}
	shl.b32 	%r172, %r31, 20;
	add.s32 	%r173, %r172, %r33;
	mov.b64 	%fd549, {%r32, %r173};
	{
	.reg .b32 %temp; 
	mov.b64 	{%temp, %r174}, %fd356;
	}
	mov.b32 	%f20, %r174;
	abs.f32 	%f8, %f20;
	setp.lt.f32 	%p56, %f8, 0f4086232B;
	@%p56 bra 	$L__BB0_42;
	add.f64 	%fd373, %fd80, 0d3FA0A3D70A3D70A4;
	mul.f64 	%fd374, %fd373, 0d407F400000000000;
	setp.lt.f64 	%p57, %fd374, 0d0000000000000000;
	add.f64 	%fd375, %fd374, 0d7FF0000000000000;
	selp.f64 	%fd549, 0d0000000000000000, %fd375, %p57;
	setp.geu.f32 	%p58, %f8, 0f40874800;
	@%p58 bra 	$L__BB0_42;
	shr.u32 	%r175, %r31, 31;
	add.s32 	%r176, %r31, %r175;
	shr.s32 	%r177, %r176, 1;
	shl.b32 	%r178, %r177, 20;
	add.s32 	%r179, %r33, %r178;
	mov.b64 	%fd376, {%r32, %r179};
	sub.s32 	%r180, %r31, %r177;
	shl.b32 	%r181, %r180, 20;
	add.s32 	%r182, %r181, 1072693248;
	mov.b32 	%r183, 0;
	mov.b64 	%fd377, {%r183, %r182};
	mul.f64 	%fd549, %fd377, %fd376;
$L__BB0_42:
	ld.param.f64 	%fd529, [_Z13rk4_one_relaxjPddjS__param_2];
	add.f64 	%fd378, %fd549, 0d3FF0000000000000;
	rcp.rn.f64 	%fd379, %fd378;
	mul.f64 	%fd380, %fd529, 0d3FE0000000000000;
	fma.rn.f64 	%fd381, %fd380, %fd62, %fd556;
	sub.f64 	%fd382, %fd379, %fd381;
	div.rn.f64 	%fd86, %fd382, %fd10;
	add.f64 	%fd383, %fd80, 0d3F926E978D4FDF3B;
	add.f64 	%fd384, %fd383, %fd13;
	mul.f64 	%fd87, %fd384, 0dC054C00000000000;
	fma.rn.f64 	%fd385, %fd87, 0d3FF71547652B82FE, 0d4338000000000000;
	{
	.reg .b32 %temp; 
	mov.b64 	{%r34, %temp}, %fd385;
	}
	mov.f64 	%fd386, 0dC338000000000000;
	add.rn.f64 	%fd387, %fd385, %fd386;
	fma.rn.f64 	%fd388, %fd387, 0dBFE62E42FEFA39EF, %fd87;
	fma.rn.f64 	%fd389, %fd387, 0dBC7ABC9E3B39803F, %fd388;
	fma.rn.f64 	%fd390, %fd389, 0d3E5ADE1569CE2BDF, 0d3E928AF3FCA213EA;
	fma.rn.f64 	%fd391, %fd390, %fd389, 0d3EC71DEE62401315;
	fma.rn.f64 	%fd392, %fd391, %fd389, 0d3EFA01997C89EB71;
	fma.rn.f64 	%fd393, %fd392, %fd389, 0d3F2A01A014761F65;
	fma.rn.f64 	%fd394, %fd393, %fd389, 0d3F56C16C1852B7AF;
	fma.rn.f64 	%fd395, %fd394, %fd389, 0d3F81111111122322;
	fma.rn.f64 	%fd396, %fd395, %fd389, 0d3FA55555555502A1;
	fma.rn.f64 	%fd397, %fd396, %fd389, 0d3FC5555555555511;
	fma.rn.f64 	%fd398, %fd397, %fd389, 0d3FE000000000000B;
	fma.rn.f64 	%fd399, %fd398, %fd389, 0d3FF0000000000000;
	fma.rn.f64 	%fd400, %fd399, %fd389, 0d3FF0000000000000;
	{
	.reg .b32 %temp; 
	mov.b64 	{%r35, %temp}, %fd400;
	}
	{
	.reg .b32 %temp; 
	mov.b64 	{%temp, %r36}, %fd400;
	}
	shl.b32 	%r184, %r34, 20;
	add.s32 	%r185, %r184, %r36;
	mov.b64 	%fd550, {%r35, %r185};
	{
	.reg .b32 %temp; 
	mov.b64 	{%temp, %r186}, %fd87;
	}
	mov.b32 	%f21, %r186;
	abs.f32 	%f9, %f21;
	setp.lt.f32 	%p59, %f9, 0f4086232B;
	@%p59 bra 	$L__BB0_45;
	setp.lt.f64 	%p60, %fd87, 0d0000000000000000;
	add.f64 	%fd401, %fd87, 0d7FF0000000000000;
	selp.f64 	%fd550, 0d0000000000000000, %fd401, %p60;
	setp.geu.f32 	%p61, %f9, 0f40874800;
	@%p61 bra 	$L__BB0_45;
	shr.u32 	%r187, %r34, 31;
	add.s32 	%r188, %r34, %r187;
	shr.s32 	%r189, %r188, 1;
	shl.b32 	%r190, %r189, 20;
	add.s32 	%r191, %r36, %r190;
	mov.b64 	%fd402, {%r35, %r191};
	sub.s32 	%r192, %r34, %r189;
	shl.b32 	%r193, %r192, 20;
	add.s32 	%r194, %r193, 1072693248;
	mov.b32 	%r195, 0;
	mov.b64 	%fd403, {%r195, %r194};
	mul.f64 	%fd550, %fd403, %fd402;
$L__BB0_45:
	ld.param.f64 	%fd530, [_Z13rk4_one_relaxjPddjS__param_2];
	add.f64 	%fd404, %fd550, 0d3FF0000000000000;
	rcp.rn.f64 	%fd405, %fd404;
	mul.f64 	%fd406, %fd530, 0d3FE0000000000000;
	fma.rn.f64 	%fd407, %fd406, %fd68, %fd557;
	sub.f64 	%fd408, %fd405, %fd407;
	div.rn.f64 	%fd92, %fd408, %fd11;
	fma.rn.f64 	%fd409, %fd530, %fd81, %fd555;
	add.f64 	%fd410, %fd409, 0d3F9F3B645A1CAC08;
	mul.f64 	%fd411, %fd410, 0dC062C00000000000;
	fma.rn.f64 	%fd412, %fd411, 0d3FF71547652B82FE, 0d4338000000000000;
	{
	.reg .b32 %temp; 
	mov.b64 	{%r37, %temp}, %fd412;
	}
	mov.f64 	%fd413, 0dC338000000000000;
	add.rn.f64 	%fd414, %fd412, %fd413;
	fma.rn.f64 	%fd415, %fd414, 0dBFE62E42FEFA39EF, %fd411;
	fma.rn.f64 	%fd416, %fd414, 0dBC7ABC9E3B39803F, %fd415;
	fma.rn.f64 	%fd417, %fd416, 0d3E5ADE1569CE2BDF, 0d3E928AF3FCA213EA;
	fma.rn.f64 	%fd418, %fd417, %fd416, 0d3EC71DEE62401315;
	fma.rn.f64 	%fd419, %fd418, %fd416, 0d3EFA01997C89EB71;
	fma.rn.f64 	%fd420, %fd419, %fd416, 0d3F2A01A014761F65;
	fma.rn.f64 	%fd421, %fd420, %fd416, 0d3F56C16C1852B7AF;
	fma.rn.f64 	%fd422, %fd421, %fd416, 0d3F81111111122322;
	fma.rn.f64 	%fd423, %fd422, %fd416, 0d3FA55555555502A1;
	fma.rn.f64 	%fd424, %fd423, %fd416, 0d3FC5555555555511;
	fma.rn.f64 	%fd425, %fd424, %fd416, 0d3FE000000000000B;
	fma.rn.f64 	%fd426, %fd425, %fd416, 0d3FF0000000000000;
	fma.rn.f64 	%fd427, %fd426, %fd416, 0d3FF0000000000000;
	{
	.reg .b32 %temp; 
	mov.b64 	{%r38, %temp}, %fd427;
	}
	{
	.reg .b32 %temp; 
	mov.b64 	{%temp, %r39}, %fd427;
	}
	shl.b32 	%r196, %r37, 20;
	add.s32 	%r197, %r196, %r39;
	mov.b64 	%fd551, {%r38, %r197};
	{
	.reg .b32 %temp; 
	mov.b64 	{%temp, %r198}, %fd411;
	}
	mov.b32 	%f22, %r198;
	abs.f32 	%f10, %f22;
	setp.lt.f32 	%p62, %f10, 0f4086232B;
	@%p62 bra 	$L__BB0_48;
	ld.param.f64 	%fd531, [_Z13rk4_one_relaxjPddjS__param_2];
	fma.rn.f64 	%fd428, %fd531, %fd81, %fd555;
	add.f64 	%fd429, %fd428, 0d3F9F3B645A1CAC08;
	mul.f64 	%fd430, %fd429, 0dC062C00000000000;
	setp.lt.f64 	%p63, %fd430, 0d0000000000000000;
	add.f64 	%fd431, %fd430, 0d7FF0000000000000;
	selp.f64 	%fd551, 0d0000000000000000, %fd431, %p63;
	setp.geu.f32 	%p64, %f10, 0f40874800;
	@%p64 bra 	$L__BB0_48;
	shr.u32 	%r199, %r37, 31;
	add.s32 	%r200, %r37, %r199;
	shr.s32 	%r201, %r200, 1;
	shl.b32 	%r202, %r201, 20;
	add.s32 	%r203, %r39, %r202;
	mov.b64 	%fd432, {%r38, %r203};
	sub.s32 	%r204, %r37, %r201;
	shl.b32 	%r205, %r204, 20;
	add.s32 	%r206, %r205, 1072693248;
	mov.b32 	%r207, 0;
	mov.b64 	%fd433, {%r207, %r206};
	mul.f64 	%fd551, %fd433, %fd432;
$L__BB0_48:
	and.b32  	%r208, %r2, 2146435072;
	setp.eq.s32 	%p66, %r208, 1073741824;
	add.f64 	%fd434, %fd551, 0d3FF0000000000000;
	rcp.rn.f64 	%fd97, %fd434;
	{
	.reg .b32 %temp; 
	mov.b64 	{%temp, %r40}, %fd97;
	}
	abs.f64 	%fd98, %fd97;
	{ // callseq 3, 0
	.param .b64 param0;
	st.param.f64 	[param0], %fd98;
	.param .b64 retval0;
	call.uni (retval0), 
	__internal_accurate_pow, 
	(
	param0
	);
	ld.param.f64 	%fd435, [retval0];
	} // callseq 3
	setp.lt.s32 	%p67, %r40, 0;
	neg.f64 	%fd437, %fd435;
	selp.f64 	%fd438, %fd437, %fd435, %p66;
	selp.f64 	%fd439, %fd438, %fd435, %p67;
	setp.eq.f64 	%p68, %fd97, 0d0000000000000000;
	selp.b32 	%r209, %r40, 0, %p66;
	or.b32  	%r210, %r209, 2146435072;
	selp.b32 	%r211, %r210, %r209, %p9;
	mov.b32 	%r212, 0;
	mov.b64 	%fd440, {%r212, %r211};
	selp.f64 	%fd552, %fd440, %fd439, %p68;
	add.f64 	%fd441, %fd97, 0d4008000000000000;
	{
	.reg .b32 %temp; 
	mov.b64 	{%temp, %r213}, %fd441;
	}
	and.b32  	%r214, %r213, 2146435072;
	setp.ne.s32 	%p69, %r214, 2146435072;
	@%p69 bra 	$L__BB0_53;
	setp.num.f64 	%p70, %fd97, %fd97;
	@%p70 bra 	$L__BB0_51;
	mov.f64 	%fd442, 0d4008000000000000;
	add.rn.f64 	%fd552, %fd97, %fd442;
	bra.uni 	$L__BB0_53;
$L__BB0_51:
	setp.neu.f64 	%p71, %fd98, 0d7FF0000000000000;
	@%p71 bra 	$L__BB0_53;
	setp.lt.s32 	%p73, %r2, 0;
	selp.b32 	%r215, 0, 2146435072, %p73;
	or.b32  	%r216, %r215, -2147483648;
	selp.b32 	%r217, %r216, %r215, %p1;
	selp.b32 	%r218, %r217, %r215, %p67;
	mov.b32 	%r219, 0;
	mov.b64 	%fd552, {%r219, %r218};
$L__BB0_53:
	ld.param.f64 	%fd532, [_Z13rk4_one_relaxjPddjS__param_2];
	setp.eq.f64 	%p74, %fd97, 0d3FF0000000000000;
	selp.f64 	%fd443, 0d3FF0000000000000, %fd552, %p74;
	mul.f64 	%fd444, %fd443, %fd15;
	fma.rn.f64 	%fd445, %fd532, %fd86, %fd556;
	mul.f64 	%fd446, %fd445, %fd444;
	fma.rn.f64 	%fd447, %fd532, %fd81, %fd555;
	sub.f64 	%fd448, %fd447, %fd6;
	mul.f64 	%fd449, %fd446, %fd448;
	fma.rn.f64 	%fd450, %fd532, %fd92, %fd557;
	mul.f64 	%fd451, %fd8, %fd450;
	mul.f64 	%fd452, %fd450, %fd451;
	sub.f64 	%fd453, %fd447, %fd5;
	mul.f64 	%fd454, %fd452, %fd453;
	sub.f64 	%fd455, %fd449, %fd454;
	sub.f64 	%fd456, %fd447, %fd4;
	mul.f64 	%fd457, %fd7, %fd456;
	sub.f64 	%fd458, %fd455, %fd457;
	sub.f64 	%fd103, %fd458, %fd12;
	add.f64 	%fd459, %fd447, 0d3FA0A3D70A3D70A4;
	mul.f64 	%fd460, %fd459, 0d407F400000000000;
	fma.rn.f64 	%fd461, %fd460, 0d3FF71547652B82FE, 0d4338000000000000;
	{
	.reg .b32 %temp; 
	mov.b64 	{%r41, %temp}, %fd461;
	}
	mov.f64 	%fd462, 0dC338000000000000;
	add.rn.f64 	%fd463, %fd461, %fd462;
	fma.rn.f64 	%fd464, %fd463, 0dBFE62E42FEFA39EF, %fd460;
	fma.rn.f64 	%fd465, %fd463, 0dBC7ABC9E3B39803F, %fd464;
	fma.rn.f64 	%fd466, %fd465, 0d3E5ADE1569CE2BDF, 0d3E928AF3FCA213EA;
	fma.rn.f64 	%fd467, %fd466, %fd465, 0d3EC71DEE62401315;
	fma.rn.f64 	%fd468, %fd467, %fd465, 0d3EFA01997C89EB71;
	fma.rn.f64 	%fd469, %fd468, %fd465, 0d3F2A01A014761F65;
	fma.rn.f64 	%fd470, %fd469, %fd465, 0d3F56C16C1852B7AF;
	fma.rn.f64 	%fd471, %fd470, %fd465, 0d3F81111111122322;
	fma.rn.f64 	%fd472, %fd471, %fd465, 0d3FA55555555502A1;
	fma.rn.f64 	%fd473, %fd472, %fd465, 0d3FC5555555555511;
	fma.rn.f64 	%fd474, %fd473, %fd465, 0d3FE000000000000B;
	fma.rn.f64 	%fd475, %fd474, %fd465, 0d3FF0000000000000;
	fma.rn.f64 	%fd476, %fd475, %fd465, 0d3FF0000000000000;
	{
	.reg .b32 %temp; 
	mov.b64 	{%r42, %temp}, %fd476;
	}
	{
	.reg .b32 %temp; 
	mov.b64 	{%temp, %r43}, %fd476;
	}
	shl.b32 	%r220, %r41, 20;
	add.s32 	%r221, %r220, %r43;
	mov.b64 	%fd553, {%r42, %r221};
	{
	.reg .b32 %temp; 
	mov.b64 	{%temp, %r222}, %fd460;
	}
	mov.b32 	%f23, %r222;
	abs.f32 	%f11, %f23;
	setp.lt.f32 	%p75, %f11, 0f4086232B;
	@%p75 bra 	$L__BB0_56;
	ld.param.f64 	%fd533, [_Z13rk4_one_relaxjPddjS__param_2];
	fma.rn.f64 	%fd477, %fd533, %fd81, %fd555;
	add.f64 	%fd478, %fd477, 0d3FA0A3D70A3D70A4;
	mul.f64 	%fd479, %fd478, 0d407F400000000000;
	setp.lt.f64 	%p76, %fd479, 0d0000000000000000;
	add.f64 	%fd480, %fd479, 0d7FF0000000000000;
	selp.f64 	%fd553, 0d0000000000000000, %fd480, %p76;
	setp.geu.f32 	%p77, %f11, 0f40874800;
	@%p77 bra 	$L__BB0_56;
	shr.u32 	%r223, %r41, 31;
	add.s32 	%r224, %r41, %r223;
	shr.s32 	%r225, %r224, 1;
	shl.b32 	%r226, %r225, 20;
	add.s32 	%r227, %r43, %r226;
	mov.b64 	%fd481, {%r42, %r227};
	sub.s32 	%r228, %r41, %r225;
	shl.b32 	%r229, %r228, 20;
	add.s32 	%r230, %r229, 1072693248;
	mov.b32 	%r231, 0;
	mov.b64 	%fd482, {%r231, %r230};
	mul.f64 	%fd553, %fd482, %fd481;
$L__BB0_56:
	ld.param.f64 	%fd534, [_Z13rk4_one_relaxjPddjS__param_2];
	add.f64 	%fd483, %fd553, 0d3FF0000000000000;
	rcp.rn.f64 	%fd484, %fd483;
	fma.rn.f64 	%fd485, %fd534, %fd86, %fd556;
	sub.f64 	%fd108, %fd484, %fd485;
	fma.rn.f64 	%fd486, %fd534, %fd81, %fd555;
	add.f64 	%fd487, %fd486, 0d3F926E978D4FDF3B;
	add.f64 	%fd488, %fd487, %fd13;
	mul.f64 	%fd109, %fd488, 0dC054C00000000000;
	fma.rn.f64 	%fd489, %fd109, 0d3FF71547652B82FE, 0d4338000000000000;
	{
	.reg .b32 %temp; 
	mov.b64 	{%r44, %temp}, %fd489;
	}
	mov.f64 	%fd490, 0dC338000000000000;
	add.rn.f64 	%fd491, %fd489, %fd490;
	fma.rn.f64 	%fd492, %fd491, 0dBFE62E42FEFA39EF, %fd109;
	fma.rn.f64 	%fd493, %fd491, 0dBC7ABC9E3B39803F, %fd492;
	fma.rn.f64 	%fd494, %fd493, 0d3E5ADE1569CE2BDF, 0d3E928AF3FCA213EA;
	fma.rn.f64 	%fd495, %fd494, %fd493, 0d3EC71DEE62401315;
	fma.rn.f64 	%fd496, %fd495, %fd493, 0d3EFA01997C89EB71;
	fma.rn.f64 	%fd497, %fd496, %fd493, 0d3F2A01A014761F65;
	fma.rn.f64 	%fd498, %fd497, %fd493, 0d3F56C16C1852B7AF;
	fma.rn.f64 	%fd499, %fd498, %fd493, 0d3F81111111122322;
	fma.rn.f64 	%fd500, %fd499, %fd493, 0d3FA55555555502A1;
	fma.rn.f64 	%fd501, %fd500, %fd493, 0d3FC5555555555511;
	fma.rn.f64 	%fd502, %fd501, %fd493, 0d3FE000000000000B;
	fma.rn.f64 	%fd503, %fd502, %fd493, 0d3FF0000000000000;
	fma.rn.f64 	%fd504, %fd503, %fd493, 0d3FF0000000000000;
	{
	.reg .b32 %temp; 
	mov.b64 	{%r45, %temp}, %fd504;
	}
	{
	.reg .b32 %temp; 
	mov.b64 	{%temp, %r46}, %fd504;
	}
	shl.b32 	%r232, %r44, 20;
	add.s32 	%r233, %r232, %r46;
	mov.b64 	%fd554, {%r45, %r233};
	{
	.reg .b32 %temp; 
	mov.b64 	{%temp, %r234}, %fd109;
	}
	mov.b32 	%f24, %r234;
	abs.f32 	%f12, %f24;
	setp.lt.f32 	%p78, %f12, 0f4086232B;
	@%p78 bra 	$L__BB0_59;
	setp.lt.f64 	%p79, %fd109, 0d0000000000000000;
	add.f64 	%fd505, %fd109, 0d7FF0000000000000;
	selp.f64 	%fd554, 0d0000000000000000, %fd505, %p79;
	setp.geu.f32 	%p80, %f12, 0f40874800;
	@%p80 bra 	$L__BB0_59;
	shr.u32 	%r235, %r44, 31;
	add.s32 	%r236, %r44, %r235;
	shr.s32 	%r237, %r236, 1;
	shl.b32 	%r238, %r237, 20;
	add.s32 	%r239, %r46, %r238;
	mov.b64 	%fd506, {%r45, %r239};
	sub.s32 	%r240, %r44, %r237;
	shl.b32 	%r241, %r240, 20;
	add.s32 	%r242, %r241, 1072693248;
	mov.b32 	%r243, 0;
	mov.b64 	%fd507, {%r243, %r242};
	mul.f64 	%fd554, %fd507, %fd506;
$L__BB0_59:
	ld.param.f64 	%fd535, [_Z13rk4_one_relaxjPddjS__param_2];
	add.f64 	%fd508, %fd554, 0d3FF0000000000000;
	rcp.rn.f64 	%fd509, %fd508;
	fma.rn.f64 	%fd510, %fd535, %fd92, %fd557;
	sub.f64 	%fd511, %fd509, %fd510;
	div.rn.f64 	%fd512, %fd511, %fd11;
	add.f64 	%fd513, %fd56, %fd81;
	fma.rn.f64 	%fd514, %fd513, 0d4000000000000000, %fd30;
	div.rn.f64 	%fd515, %fd103, %fd9;
	add.f64 	%fd516, %fd515, %fd514;
	fma.rn.f64 	%fd555, %fd14, %fd516, %fd555;
	add.f64 	%fd517, %fd62, %fd86;
	fma.rn.f64 	%fd518, %fd517, 0d4000000000000000, %fd36;
	div.rn.f64 	%fd519, %fd108, %fd10;
	add.f64 	%fd520, %fd519, %fd518;
	fma.rn.f64 	%fd556, %fd14, %fd520, %fd556;
	add.f64 	%fd521, %fd68, %fd92;
	fma.rn.f64 	%fd522, %fd521, 0d4000000000000000, %fd42;
	add.f64 	%fd523, %fd512, %fd522;
	fma.rn.f64 	%fd557, %fd14, %fd523, %fd557;
	add.s32 	%r244, %r244, 1;
	setp.ne.s32 	%p81, %r244, 0;
	@%p81 bra 	$L__BB0_3;
$L__BB0_60:
	st.global.f64 	[%rd2], %fd555;
	st.global.f64 	[%rd2+8], %fd556;
	st.global.f64 	[%rd2+16], %fd557;
$L__BB0_61:
	ret;

}
	// .globl	_Z9rk4_threejPddjjS_S_S_
.visible .entry _Z9rk4_threejPddjjS_S_S_(
	.param .u32 _Z9rk4_threejPddjjS_S_S__param_0,
	.param .u64 .ptr .align 1 _Z9rk4_threejPddjjS_S_S__param_1,
	.param .f64 _Z9rk4_threejPddjjS_S_S__param_2,
	.param .u32 _Z9rk4_threejPddjjS_S_S__param_3,
	.param .u32 _Z9rk4_threejPddjjS_S_S__param_4,
	.param .u64 .ptr .align 1 _Z9rk4_threejPddjjS_S_S__param_5,
	.param .u64 .ptr .align 1 _Z9rk4_threejPddjjS_S_S__param_6,
	.param .u64 .ptr .align 1 _Z9rk4_threejPddjjS_S_S__param_7
)
{
	.reg .pred 	%p<316>;
	.reg .b32 	%r<1092>;
	.reg .b32 	%f<97>;
	.reg .b64 	%rd<115>;
	.reg .b64 	%fd<2311>;

	ld.param.u32 	%r187, [_Z9rk4_threejPddjjS_S_S__param_0];
	ld.param.u64 	%rd2, [_Z9rk4_threejPddjjS_S_S__param_1];
	ld.param.u64 	%rd3, [_Z9rk4_threejPddjjS_S_S__param_5];
	ld.param.u64 	%rd4, [_Z9rk4_threejPddjjS_S_S__param_6];
	ld.param.u64 	%rd5, [_Z9rk4_threejPddjjS_S_S__param_7];
	cvta.to.global.u64 	%rd1, %rd5;
	mov.u32 	%r188, %ntid.x;
	mov.u32 	%r189, %ctaid.x;
	mov.u32 	%r190, %tid.x;
	mad.lo.s32 	%r1, %r188, %r189, %r190;
	setp.ge.u32 	%p2, %r1, %r187;
	@%p2 bra 	$L__BB1_259;
	ld.param.u32 	%r1078, [_Z9rk4_threejPddjjS_S_S__param_3];
	cvta.to.global.u64 	%rd6, %rd4;
	cvta.to.global.u64 	%rd7, %rd3;
	mul.lo.s32 	%r191, %r1, 9;
	cvta.to.global.u64 	%rd8, %rd2;
	mul.wide.s32 	%rd9, %r191, 8;
	add.s64 	%rd10, %rd8, %rd9;
	ld.global.f64 	%fd2230, [%rd10];
	ld.global.f64 	%fd2231, [%rd10+8];
	ld.global.f64 	%fd2232, [%rd10+16];
	ld.global.f64 	%fd2233, [%rd10+24];
	ld.global.f64 	%fd2234, [%rd10+32];
	ld.global.f64 	%fd2235, [%rd10+40];
	ld.global.f64 	%fd2236, [%rd10+48];
	ld.global.f64 	%fd2237, [%rd10+56];
	ld.global.f64 	%fd2238, [%rd10+64];
	ld.global.f64 	%fd10, [%rd7];
	ld.global.f64 	%fd11, [%rd7+8];
	ld.global.f64 	%fd12, [%rd7+16];
	ld.global.f64 	%fd13, [%rd7+24];
	ld.global.f64 	%fd14, [%rd7+32];
	ld.global.f64 	%fd15, [%rd7+40];
	ld.global.f64 	%fd16, [%rd7+48];
	ld.global.f64 	%fd17, [%rd7+56];
	ld.global.f64 	%fd18, [%rd7+64];
	ld.global.f64 	%fd19, [%rd7+72];
	ld.global.f64 	%fd20, [%rd7+80];
	ld.global.f64 	%fd21, [%rd7+88];
	ld.global.f64 	%fd22, [%rd6];
	ld.global.f64 	%fd23, [%rd6+8];
	ld.global.f64 	%fd24, [%rd6+16];
	ld.global.f64 	%fd25, [%rd6+24];
	ld.global.f64 	%fd26, [%rd6+32];
	ld.global.f64 	%fd27, [%rd6+40];
	ld.global.f64 	%fd28, [%rd6+48];
	ld.global.f64 	%fd29, [%rd6+56];
	ld.global.f64 	%fd30, [%rd6+64];
	mul.lo.s32 	%r192, %r1, %r1078;
	mul.lo.s32 	%r193, %r192, 3;
	mul.wide.u32 	%rd11, %r193, 8;
	add.s64 	%rd12, %rd1, %rd11;
	st.global.f64 	[%rd12], %fd2230;
	add.s32 	%r194, %r193, 1;
	mul.wide.u32 	%rd13, %r194, 8;
	add.s64 	%rd14, %rd1, %rd13;
	st.global.f64 	[%rd14], %fd2233;
	add.s32 	%r195, %r193, 2;
	mul.wide.u32 	%rd15, %r195, 8;
	add.s64 	%rd16, %rd1, %rd15;
	st.global.f64 	[%rd16], %fd2236;
	setp.lt.u32 	%p3, %r1078, 2;
	@%p3 bra 	$L__BB1_259;
	ld.param.u32 	%r1082, [_Z9rk4_threejPddjjS_S_S__param_4];
	ld.param.u32 	%r1079, [_Z9rk4_threejPddjjS_S_S__param_3];
	setp.eq.s32 	%p4, %r1082, 0;
	neg.f64 	%fd31, %fd15;
	mov.f64 	%fd448, 0d4008000000000000;
	{
	.reg .b32 %temp; 
	mov.b64 	{%temp, %r2}, %fd448;
	}
	and.b32  	%r196, %r2, 2146435072;
	setp.eq.s32 	%p5, %r196, 1073741824;
	and.b32  	%r197, %r2, 2147483647;
	setp.ne.s32 	%p6, %r197, 1071644672;
	and.pred  	%p1, %p5, %p6;
	mul.lo.s32 	%r3, %r1079, %r1;
	@%p4 bra 	$L__BB1_17;
	ld.param.f64 	%fd2166, [_Z9rk4_threejPddjjS_S_S__param_2];
	div.rn.f64 	%fd32, %fd2166, 0d4018000000000000;
	mov.b32 	%r1090, 1;
$L__BB1_4:
	ld.param.u32 	%r1083, [_Z9rk4_threejPddjjS_S_S__param_4];
	neg.s32 	%r1091, %r1083;
$L__BB1_5:
	sub.f64 	%fd449, %fd2233, %fd21;
	mul.f64 	%fd51, %fd449, 0dC08F400000000000;
	fma.rn.f64 	%fd450, %fd51, 0d3FF71547652B82FE, 0d4338000000000000;
	{
	.reg .b32 %temp; 
	mov.b64 	{%r25, %temp}, %fd450;
	}
	mov.f64 	%fd451, 0dC338000000000000;
	add.rn.f64 	%fd452, %fd450, %fd451;
	fma.rn.f64 	%fd453, %fd452, 0dBFE62E42FEFA39EF, %fd51;
	fma.rn.f64 	%fd454, %fd452, 0dBC7ABC9E3B39803F, %fd453;
	fma.rn.f64 	%fd455, %fd454, 0d3E5ADE1569CE2BDF, 0d3E928AF3FCA213EA;
	fma.rn.f64 	%fd456, %fd455, %fd454, 0d3EC71DEE62401315;
	fma.rn.f64 	%fd457, %fd456, %fd454, 0d3EFA01997C89EB71;
	fma.rn.f64 	%fd458, %fd457, %fd454, 0d3F2A01A014761F65;
	fma.rn.f64 	%fd459, %fd458, %fd454, 0d3F56C16C1852B7AF;
	fma.rn.f64 	%fd460, %fd459, %fd454, 0d3F81111111122322;
	fma.rn.f64 	%fd461, %fd460, %fd454, 0d3FA55555555502A1;
	fma.rn.f64 	%fd462, %fd461, %fd454, 0d3FC5555555555511;
	fma.rn.f64 	%fd463, %fd462, %fd454, 0d3FE000000000000B;
	fma.rn.f64 	%fd464, %fd463, %fd454, 0d3FF0000000000000;
	fma.rn.f64 	%fd465, %fd464, %fd454, 0d3FF0000000000000;
	{
	.reg .b32 %temp; 
	mov.b64 	{%r26, %temp}, %fd465;
	}
	{
	.reg .b32 %temp; 
	mov.b64 	{%temp, %r27}, %fd465;
	}
	shl.b32 	%r199, %r25, 20;
	add.s32 	%r200, %r199, %r27;
	mov.b64 	%fd2252, {%r26, %r200};
	{
	.reg .b32 %temp; 
	mov.b64 	{%temp, %r201}, %fd51;
	}
	mov.b32 	%f49, %r201;
	abs.f32 	%f1, %f49;
	setp.lt.f32 	%p7, %f1, 0f4086232B;
	mov.f64 	%fd2239, %fd2252;
	@%p7 bra 	$L__BB1_8;
	setp.lt.f64 	%p8, %fd51, 0d0000000000000000;
	add.f64 	%fd466, %fd51, 0d7FF0000000000000;
	selp.f64 	%fd2239, 0d0000000000000000, %fd466, %p8;
	setp.geu.f32 	%p9, %f1, 0f40874800;
	@%p9 bra 	$L__BB1_8;
	shr.u32 	%r202, %r25, 31;
	add.s32 	%r203, %r25, %r202;
	shr.s32 	%r204, %r203, 1;
	shl.b32 	%r205, %r204, 20;
	add.s32 	%r206, %r27, %r205;
	mov.b64 	%fd467, {%r26, %r206};
	sub.s32 	%r207, %r25, %r204;
	shl.b32 	%r208, %r207, 20;
	add.s32 	%r209, %r208, 1072693248;
	mov.b32 	%r210, 0;
	mov.b64 	%fd468, {%r210, %r209};
	mul.f64 	%fd2239, %fd468, %fd467;
$L__BB1_8:
	sub.f64 	%fd469, %fd2236, %fd21;
	mul.f64 	%fd56, %fd469, 0dC08F400000000000;
	fma.rn.f64 	%fd470, %fd56, 0d3FF71547652B82FE, 0d4338000000000000;
	{
	.reg .b32 %temp; 
	mov.b64 	{%r28, %temp}, %fd470;
	}
	mov.f64 	%fd471, 0dC338000000000000;
	add.rn.f64 	%fd472, %fd470, %fd471;
	fma.rn.f64 	%fd473, %fd472, 0dBFE62E42FEFA39EF, %fd56;
	fma.rn.f64 	%fd474, %fd472, 0dBC7ABC9E3B39803F, %fd473;
	fma.rn.f64 	%fd475, %fd474, 0d3E5ADE1569CE2BDF, 0d3E928AF3FCA213EA;
	fma.rn.f64 	%fd476, %fd475, %fd474, 0d3EC71DEE62401315;
	fma.rn.f64 	%fd477, %fd476, %fd474, 0d3EFA01997C89EB71;
	fma.rn.f64 	%fd478, %fd477, %fd474, 0d3F2A01A014761F65;
	fma.rn.f64 	%fd479, %fd478, %fd474, 0d3F56C16C1852B7AF;
	fma.rn.f64 	%fd480, %fd479, %fd474, 0d3F81111111122322;
	fma.rn.f64 	%fd481, %fd480, %fd474, 0d3FA55555555502A1;
	fma.rn.f64 	%fd482, %fd481, %fd474, 0d3FC5555555555511;
	fma.rn.f64 	%fd483, %fd482, %fd474, 0d3FE000000000000B;
	fma.rn.f64 	%fd484, %fd483, %fd474, 0d3FF0000000000000;
	fma.rn.f64 	%fd485, %fd484, %fd474, 0d3FF0000000000000;
	{
	.reg .b32 %temp; 
	mov.b64 	{%r29, %temp}, %fd485;
	}
	{
	.reg .b32 %temp; 
	mov.b64 	{%temp, %r30}, %fd485;
	}
	shl.b32 	%r211, %r28, 20;
	add.s32 	%r212, %r211, %r30;
	mov.b64 	%fd2246, {%r29, %r212};
	{
	.reg .b32 %temp; 
	mov.b64 	{%temp, %r213}, %fd56;
	}
	mov.b32 	%f50, %r213;
	abs.f32 	%f2, %f50;
	setp.lt.f32 	%p10, %f2, 0f4086232B;
	mov.f64 	%fd2240, %fd2246;
	@%p10 bra 	$L__BB1_11;
	setp.lt.f64 	%p11, %fd56, 0d0000000000000000;
	add.f64 	%fd486, %fd56, 0d7FF0000000000000;
	selp.f64 	%fd2240, 0d0000000000000000, %fd486, %p11;
	setp.geu.f32 	%p12, %f2, 0f40874800;
	@%p12 bra 	$L__BB1_11;
	shr.u32 	%r214, %r28, 31;
	add.s32 	%r215, %r28, %r214;
	shr.s32 	%r216, %r215, 1;
	shl.b32 	%r217, %r216, 20;
	add.s32 	%r218, %r30, %r217;
	mov.b64 	%fd487, {%r29, %r218};
	sub.s32 	%r219, %r28, %r216;
	shl.b32 	%r220, %r219, 20;
	add.s32 	%r221, %r220, 1072693248;
	mov.b32 	%r222, 0;
	mov.b64 	%fd488, {%r222, %r221};
	mul.f64 	%fd2240, %fd488, %fd487;
$L__BB1_11:
	mov.f64 	%fd489, 0dBFB0000000000000;
	sub.f64 	%fd490, %fd489, %fd2230;
	add.f64 	%fd491, %fd2240, 0d3FF0000000000000;
	mul.f64 	%fd492, %fd23, %fd490;
	div.rn.f64 	%fd493, %fd492, %fd491;
	mul.f64 	%fd494, %fd22, %fd490;
	add.f64 	%fd495, %fd2239, 0d3FF0000000000000;
	div.rn.f64 	%fd496, %fd494, %fd495;
	add.f64 	%fd497, %fd496, %fd493;
	sub.f64 	%fd498, %fd2233, %fd2230;
	fma.rn.f64 	%fd499, %fd28, %fd498, %fd497;
	sub.f64 	%fd500, %fd2236, %fd2230;
	fma.rn.f64 	%fd61, %fd29, %fd500, %fd499;
	add.f64 	%fd501, %fd2230, 0d3F9F3B645A1CAC08;
	mul.f64 	%fd62, %fd501, 0dC062C00000000000;
	fma.rn.f64 	%fd502, %fd62, 0d3FF71547652B82FE, 0d4338000000000000;
	{
	.reg .b32 %temp; 
	mov.b64 	{%r31, %temp}, %fd502;
	}
	mov.f64 	%fd503, 0dC338000000000000;
	add.rn.f64 	%fd504, %fd502, %fd503;
	fma.rn.f64 	%fd505, %fd504, 0dBFE62E42FEFA39EF, %fd62;
	fma.rn.f64 	%fd506, %fd504, 0dBC7ABC9E3B39803F, %fd505;
	fma.rn.f64 	%fd507, %fd506, 0d3E5ADE1569CE2BDF, 0d3E928AF3FCA213EA;
	fma.rn.f64 	%fd508, %fd507, %fd506, 0d3EC71DEE62401315;
	fma.rn.f64 	%fd509, %fd508, %fd506, 0d3EFA01997C89EB71;
	fma.rn.f64 	%fd510, %fd509, %fd506, 0d3F2A01A014761F65;
	fma.rn.f64 	%fd511, %fd510, %fd506, 0d3F56C16C1852B7AF;
	fma.rn.f64 	%fd512, %fd511, %fd506, 0d3F81111111122322;
	fma.rn.f64 	%fd513, %fd512, %fd506, 0d3FA55555555502A1;
	fma.rn.f64 	%fd514, %fd513, %fd506, 0d3FC5555555555511;
	fma.rn.f64 	%fd515, %fd514, %fd506, 0d3FE000000000000B;
	fma.rn.f64 	%fd516, %fd515, %fd506, 0d3FF0000000000000;
	fma.rn.f64 	%fd517, %fd516, %fd506, 0d3FF0000000000000;
	{
	.reg .b32 %temp; 
	mov.b64 	{%r32, %temp}, %fd517;
	}
	{
	.reg .b32 %temp; 
	mov.b64 	{%temp, %r33}, %fd517;
	}
	shl.b32 	%r223, %r31, 20;
	add.s32 	%r224, %r223, %r33;
	mov.b64 	%fd2241, {%r32, %r224};
	{
	.reg .b32 %temp; 
	mov.b64 	{%temp, %r225}, %fd62;
	}
	mov.b32 	%f51, %r225;
	abs.f32 	%f3, %f51;
	setp.lt.f32 	%p13, %f3, 0f4086232B;
	@%p13 bra 	$L__BB1_14;
	setp.lt.f64 	%p14, %fd62, 0d0000000000000000;
	add.f64 	%fd518, %fd62, 0d7FF0000000000000;
	selp.f64 	%fd2241, 0d0000000000000000, %fd518, %p14;
	setp.geu.f32 	%p15, %f3, 0f40874800;
	@%p15 bra 	$L__BB1_14;
	shr.u32 	%r226, %r31, 31;
	add.s32 	%r227, %r31, %r226;
	shr.s32 	%r228, %r227, 1;
	shl.b32 	%r229, %r228, 20;
	add.s32 	%r230, %r33, %r229;
	mov.b64 	%fd519, {%r32, %r230};
	sub.s32 	%r231, %r31, %r228;
	shl.b32 	%r232, %r231, 20;
	add.s32 	%r233, %r232, 1072693248;
	mov.b32 	%r234, 0;
	mov.b64 	%fd520, {%r234, %r233};
	mul.f64 	%fd2241, %fd520, %fd519;
$L__BB1_14:
	setp.lt.s32 	%p16, %r2, 0;
	selp.b32 	%r34, 0, 2146435072, %p16;
	or.b32  	%r35, %r34, -2147483648;
	and.b32  	%r36, %r2, 2146435072;
	setp.eq.s32 	%p17, %r36, 1073741824;
	add.f64 	%fd521, %fd2241, 0d3FF0000000000000;
	rcp.rn.f64 	%fd67, %fd521;
	{
	.reg .b32 %temp; 
	mov.b64 	{%temp, %r37}, %fd67;
	}
	abs.f64 	%fd68, %fd67;
	{ // callseq 4, 0
	.param .b64 param0;
	st.param.f64 	[param0], %fd68;
	.param .b64 retval0;
	call.uni (retval0), 
	__internal_accurate_pow, 
	(
	param0
	);
	ld.param.f64 	%fd522, [retval0];
	} // callseq 4
	setp.lt.s32 	%p18, %r37, 0;
	neg.f64 	%fd524, %fd522;
	selp.f64 	%fd525, %fd524, %fd522, %p17;
	selp.f64 	%fd526, %fd525, %fd522, %p18;
	setp.eq.f64 	%p19, %fd67, 0d0000000000000000;
	selp.b32 	%r235, %r37, 0, %p17;
	or.b32  	%r236, %r235, 2146435072;
	selp.b32 	%r237, %r236, %r235, %p16;
	mov.b32 	%r238, 0;
	mov.b64 	%fd527, {%r238, %r237};
	selp.f64 	%fd2242, %fd527, %fd526, %p19;
	add.f64 	%fd528, %fd67, 0d4008000000000000;
	{
	.reg .b32 %temp; 
	mov.b64 	{%temp, %r239}, %fd528;
	}
	and.b32  	%r240, %r239, 2146435072;
	setp.ne.s32 	%p20, %r240, 2146435072;
	@%p20 bra 	$L__BB1_31;
	setp.num.f64 	%p21, %fd67, %fd67;
	@%p21 bra 	$L__BB1_29;
	mov.f64 	%fd529, 0d4008000000000000;
	add.rn.f64 	%fd2242, %fd67, %fd529;
	bra.uni 	$L__BB1_31;
$L__BB1_17:
	ld.param.u32 	%r1081, [_Z9rk4_threejPddjjS_S_S__param_3];
	add.s32 	%r4, %r1081, -1;
	add.s32 	%r1027, %r1081, -2;
	and.b32  	%r5, %r4, 7;
	setp.lt.u32 	%p308, %r1027, 7;
	mov.b32 	%r1088, 1;
	@%p308 bra 	$L__BB1_21;
	and.b32  	%r1029, %r4, -8;
	neg.s32 	%r1086, %r1029;
	mad.lo.s32 	%r1084, %r3, 3, 13;
	mov.b32 	%r1085, 0;
$L__BB1_19:
	.pragma "nounroll";
	add.s32 	%r1030, %r1084, -10;
	mul.wide.u32 	%rd24, %r1030, 8;
	add.s64 	%rd25, %rd1, %rd24;
	st.global.f64 	[%rd25], %fd2230;
	add.s32 	%r1031, %r1084, -9;
	mul.wide.u32 	%rd26, %r1031, 8;
	add.s64 	%rd27, %rd1, %rd26;
	st.global.f64 	[%rd27], %fd2233;
	add.s32 	%r1032, %r1084, -8;
	mul.wide.u32 	%rd28, %r1032, 8;
	add.s64 	%rd29, %rd1, %rd28;
	st.global.f64 	[%rd29], %fd2236;
	add.s32 	%r1033, %r1084, -7;
	mul.wide.u32 	%rd30, %r1033, 8;
	add.s64 	%rd31, %rd1, %rd30;
	st.global.f64 	[%rd31], %fd2230;
	add.s32 	%r1034, %r1084, -6;
	mul.wide.u32 	%rd32, %r1034, 8;
	add.s64 	%rd33, %rd1, %rd32;
	st.global.f64 	[%rd33], %fd2233;
	add.s32 	%r1035, %r1084, -5;
	mul.wide.u32 	%rd34, %r1035, 8;
	add.s64 	%rd35, %rd1, %rd34;
	st.global.f64 	[%rd35], %fd2236;
	add.s32 	%r1036, %r1084, -4;
	mul.wide.u32 	%rd36, %r1036, 8;
	add.s64 	%rd37, %rd1, %rd36;
	st.global.f64 	[%rd37], %fd2230;
	add.s32 	%r1037, %r1084, -3;
	mul.wide.u32 	%rd38, %r1037, 8;
	add.s64 	%rd39, %rd1, %rd38;
	st.global.f64 	[%rd39], %fd2233;
	add.s32 	%r1038, %r1084, -2;
	mul.wide.u32 	%rd40, %r1038, 8;
	add.s64 	%rd41, %rd1, %rd40;
	st.global.f64 	[%rd41], %fd2236;
	add.s32 	%r1039, %r1084, -1;
	mul.wide.u32 	%rd42, %r1039, 8;
	add.s64 	%rd43, %rd1, %rd42;
	st.global.f64 	[%rd43], %fd2230;
	add.s32 	%r1040, %r1084, 13;
	mul.wide.u32 	%rd44, %r1084, 8;
	add.s64 	%rd45, %rd1, %rd44;
	st.global.f64 	[%rd45], %fd2233;
	add.s32 	%r1041, %r1084, 1;
	mul.wide.u32 	%rd46, %r1041, 8;
	add.s64 	%rd47, %rd1, %rd46;
	st.global.f64 	[%rd47], %fd2236;
	add.s32 	%r1042, %r1084, 2;
	mul.wide.u32 	%rd48, %r1042, 8;
	add.s64 	%rd49, %rd1, %rd48;
	st.global.f64 	[%rd49], %fd2230;
	add.s32 	%r1043, %r1084, 3;
	mul.wide.u32 	%rd50, %r1043, 8;
	add.s64 	%rd51, %rd1, %rd50;
	st.global.f64 	[%rd51], %fd2233;
	add.s32 	%r1044, %r1084, 4;
	mul.wide.u32 	%rd52, %r1044, 8;
	add.s64 	%rd53, %rd1, %rd52;
	st.global.f64 	[%rd53], %fd2236;
	add.s32 	%r1045, %r1084, 5;
	mul.wide.u32 	%rd54, %r1045, 8;
	add.s64 	%rd55, %rd1, %rd54;
	st.global.f64 	[%rd55], %fd2230;
	add.s32 	%r1046, %r1084, 6;
	mul.wide.u32 	%rd56, %r1046, 8;
	add.s64 	%rd57, %rd1, %rd56;
	st.global.f64 	[%rd57], %fd2233;
	add.s32 	%r1047, %r1084, 7;
	mul.wide.u32 	%rd58, %r1047, 8;
	add.s64 	%rd59, %rd1, %rd58;
	st.global.f64 	[%rd59], %fd2236;
	add.s32 	%r1048, %r1084, 8;
	mul.wide.u32 	%rd60, %r1048, 8;
	add.s64 	%rd61, %rd1, %rd60;
	st.global.f64 	[%rd61], %fd2230;
	add.s32 	%r1049, %r1084, 9;
	mul.wide.u32 	%rd62, %r1049, 8;
	add.s64 	%rd63, %rd1, %rd62;
	st.global.f64 	[%rd63], %fd2233;
	add.s32 	%r1050, %r1084, 10;
	mul.wide.u32 	%rd64, %r1050, 8;
	add.s64 	%rd65, %rd1, %rd64;
	st.global.f64 	[%rd65], %fd2236;
	add.s32 	%r1051, %r1084, 11;
	mul.wide.u32 	%rd66, %r1051, 8;
	add.s64 	%rd67, %rd1, %rd66;
	st.global.f64 	[%rd67], %fd2230;
	add.s32 	%r1052, %r1084, 12;
	mul.wide.u32 	%rd68, %r1052, 8;
	add.s64 	%rd69, %rd1, %rd68;
	st.global.f64 	[%rd69], %fd2233;
	mul.wide.u32 	%rd70, %r1040, 8;
	add.s64 	%rd71, %rd1, %rd70;
	st.global.f64 	[%rd71], %fd2236;
	add.s32 	%r1086, %r1086, 8;
	add.s32 	%r1085, %r1085, 8;
	add.s32 	%r1084, %r1084, 24;
	setp.ne.s32 	%p309, %r1086, 0;
	@%p309 bra 	$L__BB1_19;
	add.s32 	%r1088, %r1085, 1;
$L__BB1_21:
	setp.eq.s32 	%p310, %r5, 0;
	@%p310 bra 	$L__BB1_259;
	and.b32  	%r16, %r4, 3;
	setp.lt.u32 	%p311, %r5, 4;
	@%p311 bra 	$L__BB1_24;
	add.s32 	%r1053, %r1088, %r3;
	mul.lo.s32 	%r1054, %r1053, 3;
	mul.wide.u32 	%rd72, %r1054, 8;
	add.s64 	%rd73, %rd1, %rd72;
	st.global.f64 	[%rd73], %fd2230;
	add.s32 	%r1055, %r1054, 1;
	mul.wide.u32 	%rd74, %r1055, 8;
	add.s64 	%rd75, %rd1, %rd74;
	st.global.f64 	[%rd75], %fd2233;
	add.s32 	%r1056, %r1054, 2;
	mul.wide.u32 	%rd76, %r1056, 8;
	add.s64 	%rd77, %rd1, %rd76;
	st.global.f64 	[%rd77], %fd2236;
	add.s32 	%r1057, %r1054, 3;
	mul.wide.u32 	%rd78, %r1057, 8;
	add.s64 	%rd79, %rd1, %rd78;
	st.global.f64 	[%rd79], %fd2230;
	add.s32 	%r1058, %r1054, 4;
	mul.wide.u32 	%rd80, %r1058, 8;
	add.s64 	%rd81, %rd1, %rd80;
	st.global.f64 	[%rd81], %fd2233;
	add.s32 	%r1059, %r1054, 5;
	mul.wide.u32 	%rd82, %r1059, 8;
	add.s64 	%rd83, %rd1, %rd82;
	st.global.f64 	[%rd83], %fd2236;
	add.s32 	%r1060, %r1054, 6;
	mul.wide.u32 	%rd84, %r1060, 8;
	add.s64 	%rd85, %rd1, %rd84;
	st.global.f64 	[%rd85], %fd2230;
	add.s32 	%r1061, %r1054, 7;
	mul.wide.u32 	%rd86, %r1061, 8;
	add.s64 	%rd87, %rd1, %rd86;
	st.global.f64 	[%rd87], %fd2233;
	add.s32 	%r1062, %r1054, 8;
	mul.wide.u32 	%rd88, %r1062, 8;
	add.s64 	%rd89, %rd1, %rd88;
	st.global.f64 	[%rd89], %fd2236;
	add.s32 	%r1063, %r1054, 9;
	mul.wide.u32 	%rd90, %r1063, 8;
	add.s64 	%rd91, %rd1, %rd90;
	st.global.f64 	[%rd91], %fd2230;
	add.s32 	%r1064, %r1054, 10;
	mul.wide.u32 	%rd92, %r1064, 8;
	add.s64 	%rd93, %rd1, %rd92;
	st.global.f64 	[%rd93], %fd2233;
	add.s32 	%r1065, %r1054, 11;
	mul.wide.u32 	%rd94, %r1065, 8;
	add.s64 	%rd95, %rd1, %rd94;
	st.global.f64 	[%rd95], %fd2236;
	add.s32 	%r1088, %r1088, 4;
$L__BB1_24:
	setp.eq.s32 	%p312, %r16, 0;
	@%p312 bra 	$L__BB1_259;
	setp.eq.s32 	%p313, %r16, 1;
	@%p313 bra 	$L__BB1_27;
	add.s32 	%r1066, %r1088, %r3;
	mul.lo.s32 	%r1067, %r1066, 3;
	mul.wide.u32 	%rd96, %r1067, 8;
	add.s64 	%rd97, %rd1, %rd96;
	st.global.f64 	[%rd97], %fd2230;
	add.s32 	%r1068, %r1067, 1;
	mul.wide.u32 	%rd98, %r1068, 8;
	add.s64 	%rd99, %rd1, %rd98;
	st.global.f64 	[%rd99], %fd2233;
	add.s32 	%r1069, %r1067, 2;
	mul.wide.u32 	%rd100, %r1069, 8;
	add.s64 	%rd101, %rd1, %rd100;
	st.global.f64 	[%rd101], %fd2236;
	add.s32 	%r1070, %r1067, 3;
	mul.wide.u32 	%rd102, %r1070, 8;
	add.s64 	%rd103, %rd1, %rd102;
	st.global.f64 	[%rd103], %fd2230;
	add.s32 	%r1071, %r1067, 4;
	mul.wide.u32 	%rd104, %r1071, 8;
	add.s64 	%rd105, %rd1, %rd104;
	st.global.f64 	[%rd105], %fd2233;
	add.s32 	%r1072, %r1067, 5;
	mul.wide.u32 	%rd106, %r1072, 8;
	add.s64 	%rd107, %rd1, %rd106;
	st.global.f64 	[%rd107], %fd2236;
	add.s32 	%r1088, %r1088, 2;
$L__BB1_27:
	and.b32  	%r1073, %r4, 1;
	setp.eq.b32 	%p314, %r1073, 1;
	not.pred 	%p315, %p314;
	@%p315 bra 	$L__BB1_259;
	add.s32 	%r1074, %r1088, %r3;
	mul.lo.s32 	%r1075, %r1074, 3;
	mul.wide.u32 	%rd108, %r1075, 8;
	add.s64 	%rd109, %rd1, %rd108;
	st.global.f64 	[%rd109], %fd2230;
	add.s32 	%r1076, %r1075, 1;
	mul.wide.u32 	%rd110, %r1076, 8;
	add.s64 	%rd111, %rd1, %rd110;
	st.global.f64 	[%rd111], %fd2233;
	add.s32 	%r1077, %r1075, 2;
	mul.wide.u32 	%rd112, %r1077, 8;
	add.s64 	%rd113, %rd1, %rd112;
	st.global.f64 	[%rd113], %fd2236;
	bra.uni 	$L__BB1_259;
$L__BB1_29:
	setp.neu.f64 	%p22, %fd68, 0d7FF0000000000000;
	@%p22 bra 	$L__BB1_31;
	setp.lt.s32 	%p23, %r37, 0;
	selp.b32 	%r241, %r35, %r34, %p1;
	selp.b32 	%r242, %r241, %r34, %p23;
	mov.b32 	%r243, 0;
	mov.b64 	%fd2242, {%r243, %r242};
$L__BB1_31:
	setp.eq.f64 	%p24, %fd67, 0d3FF0000000000000;
	selp.f64 	%fd530, 0d3FF0000000000000, %fd2242, %p24;
	mul.f64 	%fd531, %fd530, %fd31;
	mul.f64 	%fd532, %fd2231, %fd531;
	sub.f64 	%fd533, %fd2230, %fd12;
	mul.f64 	%fd534, %fd532, %fd533;
	mul.f64 	%fd535, %fd14, %fd2232;
	mul.f64 	%fd536, %fd2232, %fd535;
	sub.f64 	%fd537, %fd2230, %fd11;
	mul.f64 	%fd538, %fd536, %fd537;
	sub.f64 	%fd539, %fd534, %fd538;
	sub.f64 	%fd540, %fd2230, %fd10;
	mul.f64 	%fd541, %fd13, %fd540;
	sub.f64 	%fd542, %fd539, %fd541;
	sub.f64 	%fd543, %fd542, %fd19;
	add.f64 	%fd544, %fd61, %fd543;
	div.rn.f64 	%fd73, %fd544, %fd16;
	add.f64 	%fd545, %fd2230, 0d3FA0A3D70A3D70A4;
	mul.f64 	%fd74, %fd545, 0d407F400000000000;
	fma.rn.f64 	%fd546, %fd74, 0d3FF71547652B82FE, 0d4338000000000000;
	{
	.reg .b32 %temp; 
	mov.b64 	{%r38, %temp}, %fd546;
	}
	mov.f64 	%fd547, 0dC338000000000000;
	add.rn.f64 	%fd548, %fd546, %fd547;
	fma.rn.f64 	%fd549, %fd548, 0dBFE62E42FEFA39EF, %fd74;
	fma.rn.f64 	%fd550, %fd548, 0dBC7ABC9E3B39803F, %fd549;
	fma.rn.f64 	%fd551, %fd550, 0d3E5ADE1569CE2BDF, 0d3E928AF3FCA213EA;
	fma.rn.f64 	%fd552, %fd551, %fd550, 0d3EC71DEE62401315;
	fma.rn.f64 	%fd553, %fd552, %fd550, 0d3EFA01997C89EB71;
	fma.rn.f64 	%fd554, %fd553, %fd550, 0d3F2A01A014761F65;
	fma.rn.f64 	%fd555, %fd554, %fd550, 0d3F56C16C1852B7AF;
	fma.rn.f64 	%fd556, %fd555, %fd550, 0d3F81111111122322;
	fma.rn.f64 	%fd557, %fd556, %fd550, 0d3FA55555555502A1;
	fma.rn.f64 	%fd558, %fd557, %fd550, 0d3FC5555555555511;
	fma.rn.f64 	%fd559, %fd558, %fd550, 0d3FE000000000000B;
	fma.rn.f64 	%fd560, %fd559, %fd550, 0d3FF0000000000000;
	fma.rn.f64 	%fd561, %fd560, %fd550, 0d3FF0000000000000;
	{
	.reg .b32 %temp; 
	mov.b64 	{%r39, %temp}, %fd561;
	}
	{
	.reg .b32 %temp; 
	mov.b64 	{%temp, %r40}, %fd561;
	}
	shl.b32 	%r244, %r38, 20;
	add.s32 	%r245, %r244, %r40;
	mov.b64 	%fd2243, {%r39, %r245};
	{
	.reg .b32 %temp; 
	mov.b64 	{%temp, %r246}, %fd74;
	}
	mov.b32 	%f52, %r246;
	abs.f32 	%f4, %f52;
	setp.lt.f32 	%p25, %f4, 0f4086232B;
	@%p25 bra 	$L__BB1_34;
	setp.lt.f64 	%p26, %fd74, 0d0000000000000000;
	add.f64 	%fd562, %fd74, 0d7FF0000000000000;
	selp.f64 	%fd2243, 0d0000000000000000, %fd562, %p26;
	setp.geu.f32 	%p27, %f4, 0f40874800;
	@%p27 bra 	$L__BB1_34;
	shr.u32 	%r247, %r38, 31;
	add.s32 	%r248, %r38, %r247;
	shr.s32 	%r249, %r248, 1;
	shl.b32 	%r250, %r249, 20;
	add.s32 	%r251, %r40, %r250;
	mov.b64 	%fd563, {%r39, %r251};
	sub.s32 	%r252, %r38, %r249;
	shl.b32 	%r253, %r252, 20;
	add.s32 	%r254, %r253, 1072693248;
	mov.b32 	%r255, 0;
	mov.b64 	%fd564, {%r255, %r254};
	mul.f64 	%fd2243, %fd564, %fd563;
$L__BB1_34:
	add.f64 	%fd565, %fd2243, 0d3FF0000000000000;
	rcp.rn.f64 	%fd566, %fd565;
	sub.f64 	%fd567, %fd566, %fd2231;
	div.rn.f64 	%fd79, %fd567, %fd17;
	add.f64 	%fd568, %fd2230, 0d3F926E978D4FDF3B;
	add.f64 	%fd569, %fd568, %fd20;
	mul.f64 	%fd80, %fd569, 0dC054C00000000000;
	fma.rn.f64 	%fd570, %fd80, 0d3FF71547652B82FE, 0d4338000000000000;
	{
	.reg .b32 %temp; 
	mov.b64 	{%r41, %temp}, %fd570;
	}
	mov.f64 	%fd571, 0dC338000000000000;
	add.rn.f64 	%fd572, %fd570, %fd571;
	fma.rn.f64 	%fd573, %fd572, 0dBFE62E42FEFA39EF, %fd80;
	fma.rn.f64 	%fd574, %fd572, 0dBC7ABC9E3B39803F, %fd573;
	fma.rn.f64 	%fd575, %fd574, 0d3E5ADE1569CE2BDF, 0d3E928AF3FCA213EA;
	fma.rn.f64 	%fd576, %fd575, %fd574, 0d3EC71DEE62401315;
	fma.rn.f64 	%fd577, %fd576, %fd574, 0d3EFA01997C89EB71;
	fma.rn.f64 	%fd578, %fd577, %fd574, 0d3F2A01A014761F65;
	fma.rn.f64 	%fd579, %fd578, %fd574, 0d3F56C16C1852B7AF;
	fma.rn.f64 	%fd580, %fd579, %fd574, 0d3F81111111122322;
	fma.rn.f64 	%fd581, %fd580, %fd574, 0d3FA55555555502A1;
	fma.rn.f64 	%fd582, %fd581, %fd574, 0d3FC5555555555511;
	fma.rn.f64 	%fd583, %fd582, %fd574, 0d3FE000000000000B;
	fma.rn.f64 	%fd584, %fd583, %fd574, 0d3FF0000000000000;
	fma.rn.f64 	%fd585, %fd584, %fd574, 0d3FF0000000000000;
	{
	.reg .b32 %temp; 
	mov.b64 	{%r42, %temp}, %fd585;
	}
	{
	.reg .b32 %temp; 
	mov.b64 	{%temp, %r43}, %fd585;
	}
	shl.b32 	%r256, %r41, 20;
	add.s32 	%r257, %r256, %r43;
	mov.b64 	%fd2244, {%r42, %r257};
	{
	.reg .b32 %temp; 
	mov.b64 	{%temp, %r258}, %fd80;
	}
	mov.b32 	%f53, %r258;
	abs.f32 	%f5, %f53;
	setp.lt.f32 	%p28, %f5, 0f4086232B;
	@%p28 bra 	$L__BB1_37;
	setp.lt.f64 	%p29, %fd80, 0d0000000000000000;
	add.f64 	%fd586, %fd80, 0d7FF0000000000000;
	selp.f64 	%fd2244, 0d0000000000000000, %fd586, %p29;
	setp.geu.f32 	%p30, %f5, 0f40874800;
	@%p30 bra 	$L__BB1_37;
	shr.u32 	%r259, %r41, 31;
	add.s32 	%r260, %r41, %r259;
	shr.s32 	%r261, %r260, 1;
	shl.b32 	%r262, %r261, 20;
	add.s32 	%r263, %r43, %r262;
	mov.b64 	%fd587, {%r42, %r263};
	sub.s32 	%r264, %r41, %r261;
	shl.b32 	%r265, %r264, 20;
	add.s32 	%r266, %r265, 1072693248;
	mov.b32 	%r267, 0;
	mov.b64 	%fd588, {%r267, %r266};
	mul.f64 	%fd2244, %fd588, %fd587;
$L__BB1_37:
	add.f64 	%fd589, %fd2244, 0d3FF0000000000000;
	rcp.rn.f64 	%fd590, %fd589;
	sub.f64 	%fd591, %fd590, %fd2232;
	div.rn.f64 	%fd85, %fd591, %fd18;
	sub.f64 	%fd592, %fd2230, %fd21;
	mul.f64 	%fd86, %fd592, 0dC08F400000000000;
	fma.rn.f64 	%fd593, %fd86, 0d3FF71547652B82FE, 0d4338000000000000;
	{
	.reg .b32 %temp; 
	mov.b64 	{%r44, %temp}, %fd593;
	}
	mov.f64 	%fd594, 0dC338000000000000;
	add.rn.f64 	%fd595, %fd593, %fd594;
	fma.rn.f64 	%fd596, %fd595, 0dBFE62E42FEFA39EF, %fd86;
	fma.rn.f64 	%fd597, %fd595, 0dBC7ABC9E3B39803F, %fd596;
	fma.rn.f64 	%fd598, %fd597, 0d3E5ADE1569CE2BDF, 0d3E928AF3FCA213EA;
	fma.rn.f64 	%fd599, %fd598, %fd597, 0d3EC71DEE62401315;
	fma.rn.f64 	%fd600, %fd599, %fd597, 0d3EFA01997C89EB71;
	fma.rn.f64 	%fd601, %fd600, %fd597, 0d3F2A01A014761F65;
	fma.rn.f64 	%fd602, %fd601, %fd597, 0d3F56C16C1852B7AF;
	fma.rn.f64 	%fd603, %fd602, %fd597, 0d3F81111111122322;
	fma.rn.f64 	%fd604, %fd603, %fd597, 0d3FA55555555502A1;
	fma.rn.f64 	%fd605, %fd604, %fd597, 0d3FC5555555555511;
	fma.rn.f64 	%fd606, %fd605, %fd597, 0d3FE000000000000B;
	fma.rn.f64 	%fd607, %fd606, %fd597, 0d3FF0000000000000;
	fma.rn.f64 	%fd608, %fd607, %fd597, 0d3FF0000000000000;
	{
	.reg .b32 %temp; 
	mov.b64 	{%r45, %temp}, %fd608;
	}
	{
	.reg .b32 %temp; 
	mov.b64 	{%temp, %r46}, %fd608;
	}
	shl.b32 	%r268, %r44, 20;
	add.s32 	%r269, %r268, %r46;
	mov.b64 	%fd2251, {%r45, %r269};
	{
	.reg .b32 %temp; 
	mov.b64 	{%temp, %r270}, %fd86;
	}
	mov.b32 	%f54, %r270;
	abs.f32 	%f6, %f54;
	setp.lt.f32 	%p31, %f6, 0f4086232B;
	mov.f64 	%fd2245, %fd2251;
	@%p31 bra 	$L__BB1_40;
	setp.lt.f64 	%p32, %fd86, 0d0000000000000000;
	add.f64 	%fd609, %fd86, 0d7FF0000000000000;
	selp.f64 	%fd2245, 0d0000000000000000, %fd609, %p32;
	setp.geu.f32 	%p33, %f6, 0f40874800;
	@%p33 bra 	$L__BB1_40;
	shr.u32 	%r271, %r44, 31;
	add.s32 	%r272, %r44, %r271;
	shr.s32 	%r273, %r272, 1;
	shl.b32 	%r274, %r273, 20;
	add.s32 	%r275, %r46, %r274;
	mov.b64 	%fd610, {%r45, %r275};
	sub.s32 	%r276, %r44, %r273;
	shl.b32 	%r277, %r276, 20;
	add.s32 	%r278, %r277, 1072693248;
	mov.b32 	%r279, 0;
	mov.b64 	%fd611, {%r279, %r278};
	mul.f64 	%fd2245, %fd611, %fd610;
$L__BB1_40:
	setp.lt.f32 	%p34, %f2, 0f4086232B;
	@%p34 bra 	$L__BB1_43;
	setp.lt.f64 	%p35, %fd56, 0d0000000000000000;
	add.f64 	%fd612, %fd56, 0d7FF0000000000000;
	selp.f64 	%fd2246, 0d0000000000000000, %fd612, %p35;
	setp.geu.f32 	%p36, %f2, 0f40874800;
	@%p36 bra 	$L__BB1_43;
	shr.u32 	%r280, %r28, 31;
	add.s32 	%r281, %r28, %r280;
	shr.s32 	%r282, %r281, 1;
	shl.b32 	%r283, %r282, 20;
	add.s32 	%r284, %r30, %r283;
	mov.b64 	%fd613, {%r29, %r284};
	sub.s32 	%r285, %r28, %r282;
	shl.b32 	%r286, %r285, 20;
	add.s32 	%r287, %r286, 1072693248;
	mov.b32 	%r288, 0;
	mov.b64 	%fd614, {%r288, %r287};
	mul.f64 	%fd2246, %fd614, %fd613;
$L__BB1_43:
	mov.f64 	%fd615, 0dBFB0000000000000;
	sub.f64 	%fd616, %fd615, %fd2233;
	add.f64 	%fd617, %fd2246, 0d3FF0000000000000;
	mul.f64 	%fd618, %fd25, %fd616;
	div.rn.f64 	%fd619, %fd618, %fd617;
	mul.f64 	%fd620, %fd24, %fd616;
	add.f64 	%fd621, %fd2245, 0d3FF0000000000000;
	div.rn.f64 	%fd622, %fd620, %fd621;
	add.f64 	%fd623, %fd622, %fd619;
	sub.f64 	%fd624, %fd2230, %fd2233;
	fma.rn.f64 	%fd625, %fd28, %fd624, %fd623;
	sub.f64 	%fd626, %fd2236, %fd2233;
	fma.rn.f64 	%fd94, %fd30, %fd626, %fd625;
	add.f64 	%fd627, %fd2233, 0d3F9F3B645A1CAC08;
	mul.f64 	%fd95, %fd627, 0dC062C00000000000;
	fma.rn.f64 	%fd628, %fd95, 0d3FF71547652B82FE, 0d4338000000000000;
	{
	.reg .b32 %temp; 
	mov.b64 	{%r47, %temp}, %fd628;
	}
	mov.f64 	%fd629, 0dC338000000000000;
	add.rn.f64 	%fd630, %fd628, %fd629;
	fma.rn.f64 	%fd631, %fd630, 0dBFE62E42FEFA39EF, %fd95;
	fma.rn.f64 	%fd632, %fd630, 0dBC7ABC9E3B39803F, %fd631;
	fma.rn.f64 	%fd633, %fd632, 0d3E5ADE1569CE2BDF, 0d3E928AF3FCA213EA;
	fma.rn.f64 	%fd634, %fd633, %fd632, 0d3EC71DEE62401315;
	fma.rn.f64 	%fd635, %fd634, %fd632, 0d3EFA01997C89EB71;
	fma.rn.f64 	%fd636, %fd635, %fd632, 0d3F2A01A014761F65;
	fma.rn.f64 	%fd637, %fd636, %fd632, 0d3F56C16C1852B7AF;
	fma.rn.f64 	%fd638, %fd637, %fd632, 0d3F81111111122322;
	fma.rn.f64 	%fd639, %fd638, %fd632, 0d3FA55555555502A1;
	fma.rn.f64 	%fd640, %fd639, %fd632, 0d3FC5555555555511;
	fma.rn.f64 	%fd641, %fd640, %fd632, 0d3FE000000000000B;
	fma.rn.f64 	%fd642, %fd641, %fd632, 0d3FF0000000000000;
	fma.rn.f64 	%fd643, %fd642, %fd632, 0d3FF0000000000000;
	{
	.reg .b32 %temp; 
	mov.b64 	{%r48, %temp}, %fd643;
	}
	{
	.reg .b32 %temp; 
	mov.b64 	{%temp, %r49}, %fd643;
	}
	shl.b32 	%r289, %r47, 20;
	add.s32 	%r290, %r289, %r49;
	mov.b64 	%fd2247, {%r48, %r290};
	{
	.reg .b32 %temp; 
	mov.b64 	{%temp, %r291}, %fd95;
	}
	mov.b32 	%f55, %r291;
	abs.f32 	%f7, %f55;
	setp.lt.f32 	%p37, %f7, 0f4086232B;
	@%p37 bra 	$L__BB1_46;
	setp.lt.f64 	%p38, %fd95, 0d0000000000000000;
	add.f64 	%fd644, %fd95, 0d7FF0000000000000;
	selp.f64 	%fd2247, 0d0000000000000000, %fd644, %p38;
	setp.geu.f32 	%p39, %f7, 0f40874800;
	@%p39 bra 	$L__BB1_46;
	shr.u32 	%r292, %r47, 31;
	add.s32 	%r293, %r47, %r292;
	shr.s32 	%r294, %r293, 1;
	shl.b32 	%r295, %r294, 20;
	add.s32 	%r296, %r49, %r295;
	mov.b64 	%fd645, {%r48, %r296};
	sub.s32 	%r297, %r47, %r294;
	shl.b32 	%r298, %r297, 20;
	add.s32 	%r299, %r298, 1072693248;
	mov.b32 	%r300, 0;
	mov.b64 	%fd646, {%r300, %r299};
	mul.f64 	%fd2247, %fd646, %fd645;
$L__BB1_46:
	setp.lt.s32 	%p40, %r2, 0;
	setp.eq.s32 	%p41, %r36, 1073741824;
	add.f64 	%fd647, %fd2247, 0d3FF0000000000000;
	rcp.rn.f64 	%fd100, %fd647;
	{
	.reg .b32 %temp; 
	mov.b64 	{%temp, %r50}, %fd100;
	}
	abs.f64 	%fd101, %fd100;
	{ // callseq 5, 0
	.param .b64 param0;
	st.param.f64 	[param0], %fd101;
	.param .b64 retval0;
	call.uni (retval0), 
	__internal_accurate_pow, 
	(
	param0
	);
	ld.param.f64 	%fd648, [retval0];
	} // callseq 5
	setp.lt.s32 	%p43, %r50, 0;
	neg.f64 	%fd650, %fd648;
	selp.f64 	%fd651, %fd650, %fd648, %p41;
	selp.f64 	%fd652, %fd651, %fd648, %p43;
	setp.eq.f64 	%p44, %fd100, 0d0000000000000000;
	selp.b32 	%r301, %r50, 0, %p41;
	or.b32  	%r302, %r301, 2146435072;
	selp.b32 	%r303, %r302, %r301, %p40;
	mov.b32 	%r304, 0;
	mov.b64 	%fd653, {%r304, %r303};
	selp.f64 	%fd2248, %fd653, %fd652, %p44;
	add.f64 	%fd654, %fd100, 0d4008000000000000;
	{
	.reg .b32 %temp; 
	mov.b64 	{%temp, %r305}, %fd654;
	}
	and.b32  	%r306, %r305, 2146435072;
	setp.ne.s32 	%p45, %r306, 2146435072;
	@%p45 bra 	$L__BB1_51;
	setp.num.f64 	%p46, %fd100, %fd100;
	@%p46 bra 	$L__BB1_49;
	mov.f64 	%fd655, 0d4008000000000000;
	add.rn.f64 	%fd2248, %fd100, %fd655;
	bra.uni 	$L__BB1_51;
$L__BB1_49:
	setp.neu.f64 	%p47, %fd101, 0d7FF0000000000000;
	@%p47 bra 	$L__BB1_51;
	setp.lt.s32 	%p48, %r50, 0;
	selp.b32 	%r307, %r35, %r34, %p1;
	selp.b32 	%r308, %r307, %r34, %p48;
	mov.b32 	%r309, 0;
	mov.b64 	%fd2248, {%r309, %r308};
$L__BB1_51:
	setp.eq.f64 	%p49, %fd100, 0d3FF0000000000000;
	selp.f64 	%fd656, 0d3FF0000000000000, %fd2248, %p49;
	mul.f64 	%fd657, %fd656, %fd31;
	mul.f64 	%fd658, %fd2234, %fd657;
	sub.f64 	%fd659, %fd2233, %fd12;
	mul.f64 	%fd660, %fd658, %fd659;
	mul.f64 	%fd661, %fd14, %fd2235;
	mul.f64 	%fd662, %fd2235, %fd661;
	sub.f64 	%fd663, %fd2233, %fd11;
	mul.f64 	%fd664, %fd662, %fd663;
	sub.f64 	%fd665, %fd660, %fd664;
	sub.f64 	%fd666, %fd2233, %fd10;
	mul.f64 	%fd667, %fd13, %fd666;
	sub.f64 	%fd668, %fd665, %fd667;
	sub.f64 	%fd669, %fd668, %fd19;
	add.f64 	%fd670, %fd94, %fd669;
	div.rn.f64 	%fd106, %fd670, %fd16;
	add.f64 	%fd671, %fd2233, 0d3FA0A3D70A3D70A4;
	mul.f64 	%fd107, %fd671, 0d407F400000000000;
	fma.rn.f64 	%fd672, %fd107, 0d3FF71547652B82FE, 0d4338000000000000;
	{
	.reg .b32 %temp; 
	mov.b64 	{%r51, %temp}, %fd672;
	}
	mov.f64 	%fd673, 0dC338000000000000;
	add.rn.f64 	%fd674, %fd672, %fd673;
	fma.rn.f64 	%fd675, %fd674, 0dBFE62E42FEFA39EF, %fd107;
	fma.rn.f64 	%fd676, %fd674, 0dBC7ABC9E3B39803F, %fd675;
	fma.rn.f64 	%fd677, %fd676, 0d3E5ADE1569CE2BDF, 0d3E928AF3FCA213EA;
	fma.rn.f64 	%fd678, %fd677, %fd676, 0d3EC71DEE62401315;
	fma.rn.f64 	%fd679, %fd678, %fd676, 0d3EFA01997C89EB71;
	fma.rn.f64 	%fd680, %fd679, %fd676, 0d3F2A01A014761F65;
	fma.rn.f64 	%fd681, %fd680, %fd676, 0d3F56C16C1852B7AF;
	fma.rn.f64 	%fd682, %fd681, %fd676, 0d3F81111111122322;
	fma.rn.f64 	%fd683, %fd682, %fd676, 0d3FA55555555502A1;
	fma.rn.f64 	%fd684, %fd683, %fd676, 0d3FC5555555555511;
	fma.rn.f64 	%fd685, %fd684, %fd676, 0d3FE000000000000B;
	fma.rn.f64 	%fd686, %fd685, %fd676, 0d3FF0000000000000;
	fma.rn.f64 	%fd687, %fd686, %fd676, 0d3FF0000000000000;
	{
	.reg .b32 %temp; 
	mov.b64 	{%r52, %temp}, %fd687;
	}
	{
	.reg .b32 %temp; 
	mov.b64 	{%temp, %r53}, %fd687;
	}
	shl.b32 	%r310, %r51, 20;
	add.s32 	%r311, %r310, %r53;
	mov.b64 	%fd2249, {%r52, %r311};
	{
	.reg .b32 %temp; 
	mov.b64 	{%temp, %r312}, %fd107;
	}
	mov.b32 	%f56, %r312;
	abs.f32 	%f8, %f56;
	setp.lt.f32 	%p50, %f8, 0f4086232B;
	@%p50 bra 	$L__BB1_54;
	setp.lt.f64 	%p51, %fd107, 0d0000000000000000;
	add.f64 	%fd688, %fd107, 0d7FF0000000000000;
	selp.f64 	%fd2249, 0d0000000000000000, %fd688, %p51;
	setp.geu.f32 	%p52, %f8, 0f40874800;
	@%p52 bra 	$L__BB1_54;
	shr.u32 	%r313, %r51, 31;
	add.s32 	%r314, %r51, %r313;
	shr.s32 	%r315, %r314, 1;
	shl.b32 	%r316, %r315, 20;
	add.s32 	%r317, %r53, %r316;
	mov.b64 	%fd689, {%r52, %r317};
	sub.s32 	%r318, %r51, %r315;
	shl.b32 	%r319, %r318, 20;
	add.s32 	%r320, %r319, 1072693248;
	mov.b32 	%r321, 0;
	mov.b64 	%fd690, {%r321, %r320};
	mul.f64 	%fd2249, %fd690, %fd689;
$L__BB1_54:
	add.f64 	%fd691, %fd2249, 0d3FF0000000000000;
	rcp.rn.f64 	%fd692, %fd691;
	sub.f64 	%fd693, %fd692, %fd2234;
	div.rn.f64 	%fd112, %fd693, %fd17;
	add.f64 	%fd694, %fd2233, 0d3F926E978D4FDF3B;
	add.f64 	%fd695, %fd694, %fd20;
	mul.f64 	%fd113, %fd695, 0dC054C00000000000;
	fma.rn.f64 	%fd696, %fd113, 0d3FF71547652B82FE, 0d4338000000000000;
	{
	.reg .b32 %temp; 
	mov.b64 	{%r54, %temp}, %fd696;
	}
	mov.f64 	%fd697, 0dC338000000000000;
	add.rn.f64 	%fd698, %fd696, %fd697;
	fma.rn.f64 	%fd699, %fd698, 0dBFE62E42FEFA39EF, %fd113;
	fma.rn.f64 	%fd700, %fd698, 0dBC7ABC9E3B39803F, %fd699;
	fma.rn.f64 	%fd701, %fd700, 0d3E5ADE1569CE2BDF, 0d3E928AF3FCA213EA;
	fma.rn.f64 	%fd702, %fd701, %fd700, 0d3EC71DEE62401315;
	fma.rn.f64 	%fd703, %fd702, %fd700, 0d3EFA01997C89EB71;
	fma.rn.f64 	%fd704, %fd703, %fd700, 0d3F2A01A014761F65;
	fma.rn.f64 	%fd705, %fd704, %fd700, 0d3F56C16C1852B7AF;
	fma.rn.f64 	%fd706, %fd705, %fd700, 0d3F81111111122322;
	fma.rn.f64 	%fd707, %fd706, %fd700, 0d3FA55555555502A1;
	fma.rn.f64 	%fd708, %fd707, %fd700, 0d3FC5555555555511;
	fma.rn.f64 	%fd709, %fd708, %fd700, 0d3FE000000000000B;
	fma.rn.f64 	%fd710, %fd709, %fd700, 0d3FF0000000000000;
	fma.rn.f64 	%fd711, %fd710, %fd700, 0d3FF0000000000000;
	{
	.reg .b32 %temp; 
	mov.b64 	{%r55, %temp}, %fd711;
	}
	{
	.reg .b32 %temp; 
	mov.b64 	{%temp, %r56}, %fd711;
	}
	shl.b32 	%r322, %r54, 20;
	add.s32 	%r323, %r322, %r56;
	mov.b64 	%fd2250, {%r55, %r323};
	{
	.reg .b32 %temp; 
	mov.b64 	{%temp, %r324}, %fd113;
	}
	mov.b32 	%f57, %r324;
	abs.f32 	%f9, %f57;
	setp.lt.f32 	%p53, %f9, 0f4086232B;
	@%p53 bra 	$L__BB1_57;
	setp.lt.f64 	%p54, %fd113, 0d0000000000000000;
	add.f64 	%fd712, %fd113, 0d7FF0000000000000;
	selp.f64 	%fd2250, 0d0000000000000000, %fd712, %p54;
	setp.geu.f32 	%p55, %f9, 0f40874800;
	@%p55 bra 	$L__BB1_57;
	shr.u32 	%r325, %r54, 31;
	add.s32 	%r326, %r54, %r325;
	shr.s32 	%r327, %r326, 1;
	shl.b32 	%r328, %r327, 20;
	add.s32 	%r329, %r56, %r328;
	mov.b64 	%fd713, {%r55, %r329};
	sub.s32 	%r330, %r54, %r327;
	shl.b32 	%r331, %r330, 20;
	add.s32 	%r332, %r331, 1072693248;
	mov.b32 	%r333, 0;
	mov.b64 	%fd714, {%r333, %r332};
	mul.f64 	%fd2250, %fd714, %fd713;
$L__BB1_57:
	setp.lt.f32 	%p56, %f6, 0f4086232B;
	add.f64 	%fd715, %fd2250, 0d3FF0000000000000;
	rcp.rn.f64 	%fd716, %fd715;
	sub.f64 	%fd717, %fd716, %fd2235;
	div.rn.f64 	%fd118, %fd717, %fd18;
	@%p56 bra 	$L__BB1_60;
	setp.lt.f64 	%p57, %fd86, 0d0000000000000000;
	add.f64 	%fd718, %fd86, 0d7FF0000000000000;
	selp.f64 	%fd2251, 0d0000000000000000, %fd718, %p57;
	setp.geu.f32 	%p58, %f6, 0f40874800;
	@%p58 bra 	$L__BB1_60;
	shr.u32 	%r334, %r44, 31;
	add.s32 	%r335, %r44, %r334;
	shr.s32 	%r336, %r335, 1;
	shl.b32 	%r337, %r336, 20;
	add.s32 	%r338, %r46, %r337;
	mov.b64 	%fd719, {%r45, %r338};
	sub.s32 	%r339, %r44, %r336;
	shl.b32 	%r340, %r339, 20;
	add.s32 	%r341, %r340, 1072693248;
	mov.b32 	%r342, 0;
	mov.b64 	%fd720, {%r342, %r341};
	mul.f64 	%fd2251, %fd720, %fd719;
$L__BB1_60:
	setp.lt.f32 	%p59, %f1, 0f4086232B;
	@%p59 bra 	$L__BB1_63;
	setp.lt.f64 	%p60, %fd51, 0d0000000000000000;
	add.f64 	%fd721, %fd51, 0d7FF0000000000000;
	selp.f64 	%fd2252, 0d0000000000000000, %fd721, %p60;
	setp.geu.f32 	%p61, %f1, 0f40874800;
	@%p61 bra 	$L__BB1_63;
	shr.u32 	%r343, %r25, 31;
	add.s32 	%r344, %r25, %r343;
	shr.s32 	%r345, %r344, 1;
	shl.b32 	%r346, %r345, 20;
	add.s32 	%r347, %r27, %r346;
	mov.b64 	%fd722, {%r26, %r347};
	sub.s32 	%r348, %r25, %r345;
	shl.b32 	%r349, %r348, 20;
	add.s32 	%r350, %r349, 1072693248;
	mov.b32 	%r351, 0;
	mov.b64 	%fd723, {%r351, %r350};
	mul.f64 	%fd2252, %fd723, %fd722;
$L__BB1_63:
	mov.f64 	%fd724, 0dBFB0000000000000;
	sub.f64 	%fd725, %fd724, %fd2236;
	add.f64 	%fd726, %fd2252, 0d3FF0000000000000;
	mul.f64 	%fd727, %fd27, %fd725;
	div.rn.f64 	%fd728, %fd727, %fd726;
	mul.f64 	%fd729, %fd26, %fd725;
	add.f64 	%fd730, %fd2251, 0d3FF0000000000000;
	div.rn.f64 	%fd731, %fd729, %fd730;
	add.f64 	%fd732, %fd731, %fd728;
	sub.f64 	%fd733, %fd2230, %fd2236;
	fma.rn.f64 	%fd734, %fd29, %fd733, %fd732;
	sub.f64 	%fd735, %fd2233, %fd2236;
	fma.rn.f64 	%fd125, %fd30, %fd735, %fd734;
	add.f64 	%fd736, %fd2236, 0d3F9F3B645A1CAC08;
	mul.f64 	%fd126, %fd736, 0dC062C00000000000;
	fma.rn.f64 	%fd737, %fd126, 0d3FF71547652B82FE, 0d4338000000000000;
	{
	.reg .b32 %temp; 
	mov.b64 	{%r57, %temp}, %fd737;
	}
	mov.f64 	%fd738, 0dC338000000000000;
	add.rn.f64 	%fd739, %fd737, %fd738;
	fma.rn.f64 	%fd740, %fd739, 0dBFE62E42FEFA39EF, %fd126;
	fma.rn.f64 	%fd741, %fd739, 0dBC7ABC9E3B39803F, %fd740;
	fma.rn.f64 	%fd742, %fd741, 0d3E5ADE1569CE2BDF, 0d3E928AF3FCA213EA;
	fma.rn.f64 	%fd743, %fd742, %fd741, 0d3EC71DEE62401315;
	fma.rn.f64 	%fd744, %fd743, %fd741, 0d3EFA01997C89EB71;
	fma.rn.f64 	%fd745, %fd744, %fd741, 0d3F2A01A014761F65;
	fma.rn.f64 	%fd746, %fd745, %fd741, 0d3F56C16C1852B7AF;
	fma.rn.f64 	%fd747, %fd746, %fd741, 0d3F81111111122322;
	fma.rn.f64 	%fd748, %fd747, %fd741, 0d3FA55555555502A1;
	fma.rn.f64 	%fd749, %fd748, %fd741, 0d3FC5555555555511;
	fma.rn.f64 	%fd750, %fd749, %fd741, 0d3FE000000000000B;
	fma.rn.f64 	%fd751, %fd750, %fd741, 0d3FF0000000000000;
	fma.rn.f64 	%fd752, %fd751, %fd741, 0d3FF0000000000000;
	{
	.reg .b32 %temp; 
	mov.b64 	{%r58, %temp}, %fd752;
	}
	{
	.reg .b32 %temp; 
	mov.b64 	{%temp, %r59}, %fd752;
	}
	shl.b32 	%r352, %r57, 20;
	add.s32 	%r353, %r352, %r59;
	mov.b64 	%fd2253, {%r58, %r353};
	{
	.reg .b32 %temp; 
	mov.b64 	{%temp, %r354}, %fd126;
	}
	mov.b32 	%f58, %r354;
	abs.f32 	%f10, %f58;
	setp.lt.f32 	%p62, %f10, 0f4086232B;
	@%p62 bra 	$L__BB1_66;
	setp.lt.f64 	%p63, %fd126, 0d0000000000000000;
	add.f64 	%fd753, %fd126, 0d7FF0000000000000;
	selp.f64 	%fd2253, 0d0000000000000000, %fd753, %p63;
	setp.geu.f32 	%p64, %f10, 0f40874800;
	@%p64 bra 	$L__BB1_66;
	shr.u32 	%r355, %r57, 31;
	add.s32 	%r356, %r57, %r355;
	shr.s32 	%r357, %r356, 1;
	shl.b32 	%r358, %r357, 20;
	add.s32 	%r359, %r59, %r358;
	mov.b64 	%fd754, {%r58, %r359};
	sub.s32 	%r360, %r57, %r357;
	shl.b32 	%r361, %r360, 20;
	add.s32 	%r362, %r361, 1072693248;
	mov.b32 	%r363, 0;
	mov.b64 	%fd755, {%r363, %r362};
	mul.f64 	%fd2253, %fd755, %fd754;
$L__BB1_66:
	setp.lt.s32 	%p65, %r2, 0;
	setp.eq.s32 	%p66, %r36, 1073741824;
	add.f64 	%fd756, %fd2253, 0d3FF0000000000000;
	rcp.rn.f64 	%fd131, %fd756;
	{
	.reg .b32 %temp; 
	mov.b64 	{%temp, %r60}, %fd131;
	}
	abs.f64 	%fd132, %fd131;
	{ // callseq 6, 0
	.param .b64 param0;
	st.param.f64 	[param0], %fd132;
	.param .b64 retval0;
	call.uni (retval0), 
	__internal_accurate_pow, 
	(
	param0
	);
	ld.param.f64 	%fd757, [retval0];
	} // callseq 6
	setp.lt.s32 	%p68, %r60, 0;
	neg.f64 	%fd759, %fd757;
	selp.f64 	%fd760, %fd759, %fd757, %p66;
	selp.f64 	%fd761, %fd760, %fd757, %p68;
	setp.eq.f64 	%p69, %fd131, 0d0000000000000000;
	selp.b32 	%r364, %r60, 0, %p66;
	or.b32  	%r365, %r364, 2146435072;
	selp.b32 	%r366, %r365, %r364, %p65;
	mov.b32 	%r367, 0;
	mov.b64 	%fd762, {%r367, %r366};
	selp.f64 	%fd2254, %fd762, %fd761, %p69;
	add.f64 	%fd763, %fd131, 0d4008000000000000;
	{
	.reg .b32 %temp; 
	mov.b64 	{%temp, %r368}, %fd763;
	}
	and.b32  	%r369, %r368, 2146435072;
	setp.ne.s32 	%p70, %r369, 2146435072;
	@%p70 bra 	$L__BB1_71;
	setp.num.f64 	%p71, %fd131, %fd131;
	@%p71 bra 	$L__BB1_69;
	mov.f64 	%fd764, 0d4008000000000000;
	add.rn.f64 	%fd2254, %fd131, %fd764;
	bra.uni 	$L__BB1_71;
$L__BB1_69:
	setp.neu.f64 	%p72, %fd132, 0d7FF0000000000000;
	@%p72 bra 	$L__BB1_71;
	setp.lt.s32 	%p73, %r60, 0;
	selp.b32 	%r370, %r35, %r34, %p1;
	selp.b32 	%r371, %r370, %r34, %p73;
	mov.b32 	%r372, 0;
	mov.b64 	%fd2254, {%r372, %r371};
$L__BB1_71:
	setp.eq.f64 	%p74, %fd131, 0d3FF0000000000000;
	selp.f64 	%fd765, 0d3FF0000000000000, %fd2254, %p74;
	mul.f64 	%fd766, %fd765, %fd31;
	mul.f64 	%fd767, %fd2237, %fd766;
	sub.f64 	%fd768, %fd2236, %fd12;
	mul.f64 	%fd769, %fd767, %fd768;
	mul.f64 	%fd770, %fd14, %fd2238;
	mul.f64 	%fd771, %fd2238, %fd770;
	sub.f64 	%fd772, %fd2236, %fd11;
	mul.f64 	%fd773, %fd771, %fd772;
	sub.f64 	%fd774, %fd769, %fd773;
	sub.f64 	%fd775, %fd2236, %fd10;
	mul.f64 	%fd776, %fd13, %fd775;
	sub.f64 	%fd777, %fd774, %fd776;
	sub.f64 	%fd778, %fd777, %fd19;
	add.f64 	%fd779, %fd125, %fd778;
	div.rn.f64 	%fd137, %fd779, %fd16;
	add.f64 	%fd780, %fd2236, 0d3FA0A3D70A3D70A4;
	mul.f64 	%fd138, %fd780, 0d407F400000000000;
	fma.rn.f64 	%fd781, %fd138, 0d3FF71547652B82FE, 0d4338000000000000;
	{
	.reg .b32 %temp; 
	mov.b64 	{%r61, %temp}, %fd781;
	}
	mov.f64 	%fd782, 0dC338000000000000;
	add.rn.f64 	%fd783, %fd781, %fd782;
	fma.rn.f64 	%fd784, %fd783, 0dBFE62E42FEFA39EF, %fd138;
	fma.rn.f64 	%fd785, %fd783, 0dBC7ABC9E3B39803F, %fd784;
	fma.rn.f64 	%fd786, %fd785, 0d3E5ADE1569CE2BDF, 0d3E928AF3FCA213EA;
	fma.rn.f64 	%fd787, %fd786, %fd785, 0d3EC71DEE62401315;
	fma.rn.f64 	%fd788, %fd787, %fd785, 0d3EFA01997C89EB71;
	fma.rn.f64 	%fd789, %fd788, %fd785, 0d3F2A01A014761F65;
	fma.rn.f64 	%fd790, %fd789, %fd785, 0d3F56C16C1852B7AF;
	fma.rn.f64 	%fd791, %fd790, %fd785, 0d3F81111111122322;
	fma.rn.f64 	%fd792, %fd791, %fd785, 0d3FA55555555502A1;
	fma.rn.f64 	%fd793, %fd792, %fd785, 0d3FC5555555555511;
	fma.rn.f64 	%fd794, %fd793, %fd785, 0d3FE000000000000B;
	fma.rn.f64 	%fd795, %fd794, %fd785, 0d3FF0000000000000;
	fma.rn.f64 	%fd796, %fd795, %fd785, 0d3FF0000000000000;
	{
	.reg .b32 %temp; 
	mov.b64 	{%r62, %temp}, %fd796;
	}
	{
	.reg .b32 %temp; 
	mov.b64 	{%temp, %r63}, %fd796;
	}
	shl.b32 	%r373, %r61, 20;
	add.s32 	%r374, %r373, %r63;
	mov.b64 	%fd2255, {%r62, %r374};
	{
	.reg .b32 %temp; 
	mov.b64 	{%temp, %r375}, %fd138;
	}
	mov.b32 	%f59, %r375;
	abs.f32 	%f11, %f59;
	setp.lt.f32 	%p75, %f11, 0f4086232B;
	@%p75 bra 	$L__BB1_74;
	setp.lt.f64 	%p76, %fd138, 0d0000000000000000;
	add.f64 	%fd797, %fd138, 0d7FF0000000000000;
	selp.f64 	%fd2255, 0d0000000000000000, %fd797, %p76;
	setp.geu.f32 	%p77, %f11, 0f40874800;
	@%p77 bra 	$L__BB1_74;
	shr.u32 	%r376, %r61, 31;
	add.s32 	%r377, %r61, %r376;
	shr.s32 	%r378, %r377, 1;
	shl.b32 	%r379, %r378, 20;
	add.s32 	%r380, %r63, %r379;
	mov.b64 	%fd798, {%r62, %r380};
	sub.s32 	%r381, %r61, %r378;
	shl.b32 	%r382, %r381, 20;
	add.s32 	%r383, %r382, 1072693248;
	mov.b32 	%r384, 0;
	mov.b64 	%fd799, {%r384, %r383};
	mul.f64 	%fd2255, %fd799, %fd798;
$L__BB1_74:
	add.f64 	%fd800, %fd2255, 0d3FF0000000000000;
	rcp.rn.f64 	%fd801, %fd800;
	sub.f64 	%fd802, %fd801, %fd2237;
	div.rn.f64 	%fd143, %fd802, %fd17;
	add.f64 	%fd803, %fd2236, 0d3F926E978D4FDF3B;
	add.f64 	%fd804, %fd803, %fd20;
	mul.f64 	%fd144, %fd804, 0dC054C00000000000;
	fma.rn.f64 	%fd805, %fd144, 0d3FF71547652B82FE, 0d4338000000000000;
	{
	.reg .b32 %temp; 
	mov.b64 	{%r64, %temp}, %fd805;
	}
	mov.f64 	%fd806, 0dC338000000000000;
	add.rn.f64 	%fd807, %fd805, %fd806;
	fma.rn.f64 	%fd808, %fd807, 0dBFE62E42FEFA39EF, %fd144;
	fma.rn.f64 	%fd809, %fd807, 0dBC7ABC9E3B39803F, %fd808;
	fma.rn.f64 	%fd810, %fd809, 0d3E5ADE1569CE2BDF, 0d3E928AF3FCA213EA;
	fma.rn.f64 	%fd811, %fd810, %fd809, 0d3EC71DEE62401315;
	fma.rn.f64 	%fd812, %fd811, %fd809, 0d3EFA01997C89EB71;
	fma.rn.f64 	%fd813, %fd812, %fd809, 0d3F2A01A014761F65;
	fma.rn.f64 	%fd814, %fd813, %fd809, 0d3F56C16C1852B7AF;
	fma.rn.f64 	%fd815, %fd814, %fd809, 0d3F81111111122322;
	fma.rn.f64 	%fd816, %fd815, %fd809, 0d3FA55555555502A1;
	fma.rn.f64 	%fd817, %fd816, %fd809, 0d3FC5555555555511;
	fma.rn.f64 	%fd818, %fd817, %fd809, 0d3FE000000000000B;
	fma.rn.f64 	%fd819, %fd818, %fd809, 0d3FF0000000000000;
	fma.rn.f64 	%fd820, %fd819, %fd809, 0d3FF0000000000000;
	{
	.reg .b32 %temp; 
	mov.b64 	{%r65, %temp}, %fd820;
	}
	{
	.reg .b32 %temp; 
	mov.b64 	{%temp, %r66}, %fd820;
	}
	shl.b32 	%r385, %r64, 20;
	add.s32 	%r386, %r385, %r66;
	mov.b64 	%fd2256, {%r65, %r386};
	{
	.reg .b32 %temp; 
	mov.b64 	{%temp, %r387}, %fd144;
	}
	mov.b32 	%f60, %r387;
	abs.f32 	%f12, %f60;
	setp.lt.f32 	%p78, %f12, 0f4086232B;
	@%p78 bra 	$L__BB1_77;
	setp.lt.f64 	%p79, %fd144, 0d0000000000000000;
	add.f64 	%fd821, %fd144, 0d7FF0000000000000;
	selp.f64 	%fd2256, 0d0000000000000000, %fd821, %p79;
	setp.geu.f32 	%p80, %f12, 0f40874800;
	@%p80 bra 	$L__BB1_77;
	shr.u32 	%r388, %r64, 31;
	add.s32 	%r389, %r64, %r388;
	shr.s32 	%r390, %r389, 1;
	shl.b32 	%r391, %r390, 20;
	add.s32 	%r392, %r66, %r391;
	mov.b64 	%fd822, {%r65, %r392};
	sub.s32 	%r393, %r64, %r390;
	shl.b32 	%r394, %r393, 20;
	add.s32 	%r395, %r394, 1072693248;
	mov.b32 	%r396, 0;
	mov.b64 	%fd823, {%r396, %r395};
	mul.f64 	%fd2256, %fd823, %fd822;
$L__BB1_77:
	ld.param.f64 	%fd2167, [_Z9rk4_threejPddjjS_S_S__param_2];
	add.f64 	%fd824, %fd2256, 0d3FF0000000000000;
	rcp.rn.f64 	%fd825, %fd824;
	sub.f64 	%fd826, %fd825, %fd2238;
	div.rn.f64 	%fd149, %fd826, %fd18;
	mul.f64 	%fd827, %fd2167, 0d3FE0000000000000;
	fma.rn.f64 	%fd150, %fd827, %fd73, %fd2230;
	fma.rn.f64 	%fd151, %fd827, %fd106, %fd2233;
	fma.rn.f64 	%fd152, %fd827, %fd137, %fd2236;
	sub.f64 	%fd828, %fd151, %fd21;
	mul.f64 	%fd153, %fd828, 0dC08F400000000000;
	fma.rn.f64 	%fd829, %fd153, 0d3FF71547652B82FE, 0d4338000000000000;
	{
	.reg .b32 %temp; 
	mov.b64 	{%r67, %temp}, %fd829;
	}
	mov.f64 	%fd830, 0dC338000000000000;
	add.rn.f64 	%fd831, %fd829, %fd830;
	fma.rn.f64 	%fd832, %fd831, 0dBFE62E42FEFA39EF, %fd153;
	fma.rn.f64 	%fd833, %fd831, 0dBC7ABC9E3B39803F, %fd832;
	fma.rn.f64 	%fd834, %fd833, 0d3E5ADE1569CE2BDF, 0d3E928AF3FCA213EA;
	fma.rn.f64 	%fd835, %fd834, %fd833, 0d3EC71DEE62401315;
	fma.rn.f64 	%fd836, %fd835, %fd833, 0d3EFA01997C89EB71;
	fma.rn.f64 	%fd837, %fd836, %fd833, 0d3F2A01A014761F65;
	fma.rn.f64 	%fd838, %fd837, %fd833, 0d3F56C16C1852B7AF;
	fma.rn.f64 	%fd839, %fd838, %fd833, 0d3F81111111122322;
	fma.rn.f64 	%fd840, %fd839, %fd833, 0d3FA55555555502A1;
	fma.rn.f64 	%fd841, %fd840, %fd833, 0d3FC5555555555511;
	fma.rn.f64 	%fd842, %fd841, %fd833, 0d3FE000000000000B;
	fma.rn.f64 	%fd843, %fd842, %fd833, 0d3FF0000000000000;
	fma.rn.f64 	%fd844, %fd843, %fd833, 0d3FF0000000000000;
	{
	.reg .b32 %temp; 
	mov.b64 	{%r68, %temp}, %fd844;
	}
	{
	.reg .b32 %temp; 
	mov.b64 	{%temp, %r69}, %fd844;
	}
	shl.b32 	%r397, %r67, 20;
	add.s32 	%r398, %r397, %r69;
	mov.b64 	%fd2270, {%r68, %r398};
	{
	.reg .b32 %temp; 
	mov.b64 	{%temp, %r399}, %fd153;
	}
	mov.b32 	%f61, %r399;
	abs.f32 	%f13, %f61;
	setp.lt.f32 	%p81, %f13, 0f4086232B;
	mov.f64 	%fd2257, %fd2270;
	@%p81 bra 	$L__BB1_80;
	setp.lt.f64 	%p82, %fd153, 0d0000000000000000;
	add.f64 	%fd845, %fd153, 0d7FF0000000000000;
	selp.f64 	%fd2257, 0d0000000000000000, %fd845, %p82;
	setp.geu.f32 	%p83, %f13, 0f40874800;
	@%p83 bra 	$L__BB1_80;
	shr.u32 	%r400, %r67, 31;
	add.s32 	%r401, %r67, %r400;
	shr.s32 	%r402, %r401, 1;
	shl.b32 	%r403, %r402, 20;
	add.s32 	%r404, %r69, %r403;
	mov.b64 	%fd846, {%r68, %r404};
	sub.s32 	%r405, %r67, %r402;
	shl.b32 	%r406, %r405, 20;
	add.s32 	%r407, %r406, 1072693248;
	mov.b32 	%r408, 0;
	mov.b64 	%fd847, {%r408, %r407};
	mul.f64 	%fd2257, %fd847, %fd846;
$L__BB1_80:
	sub.f64 	%fd848, %fd152, %fd21;
	mul.f64 	%fd158, %fd848, 0dC08F400000000000;
	fma.rn.f64 	%fd849, %fd158, 0d3FF71547652B82FE, 0d4338000000000000;
	{
	.reg .b32 %temp; 
	mov.b64 	{%r70, %temp}, %fd849;
	}
	mov.f64 	%fd850, 0dC338000000000000;
	add.rn.f64 	%fd851, %fd849, %fd850;
	fma.rn.f64 	%fd852, %fd851, 0dBFE62E42FEFA39EF, %fd158;
	fma.rn.f64 	%fd853, %fd851, 0dBC7ABC9E3B39803F, %fd852;
	fma.rn.f64 	%fd854, %fd853, 0d3E5ADE1569CE2BDF, 0d3E928AF3FCA213EA;
	fma.rn.f64 	%fd855, %fd854, %fd853, 0d3EC71DEE62401315;
	fma.rn.f64 	%fd856, %fd855, %fd853, 0d3EFA01997C89EB71;
	fma.rn.f64 	%fd857, %fd856, %fd853, 0d3F2A01A014761F65;
	fma.rn.f64 	%fd858, %fd857, %fd853, 0d3F56C16C1852B7AF;
	fma.rn.f64 	%fd859, %fd858, %fd853, 0d3F81111111122322;
	fma.rn.f64 	%fd860, %fd859, %fd853, 0d3FA55555555502A1;
	fma.rn.f64 	%fd861, %fd860, %fd853, 0d3FC5555555555511;
	fma.rn.f64 	%fd862, %fd861, %fd853, 0d3FE000000000000B;
	fma.rn.f64 	%fd863, %fd862, %fd853, 0d3FF0000000000000;
	fma.rn.f64 	%fd864, %fd863, %fd853, 0d3FF0000000000000;
	{
	.reg .b32 %temp; 
	mov.b64 	{%r71, %temp}, %fd864;
	}
	{
	.reg .b32 %temp; 
	mov.b64 	{%temp, %r72}, %fd864;
	}
	shl.b32 	%r409, %r70, 20;
	add.s32 	%r410, %r409, %r72;
	mov.b64 	%fd2264, {%r71, %r410};
	{
	.reg .b32 %temp; 
	mov.b64 	{%temp, %r411}, %fd158;
	}
	mov.b32 	%f62, %r411;
	abs.f32 	%f14, %f62;
	setp.lt.f32 	%p84, %f14, 0f4086232B;
	mov.f64 	%fd2258, %fd2264;
	@%p84 bra 	$L__BB1_83;
	setp.lt.f64 	%p85, %fd158, 0d0000000000000000;
	add.f64 	%fd865, %fd158, 0d7FF0000000000000;
	selp.f64 	%fd2258, 0d0000000000000000, %fd865, %p85;
	setp.geu.f32 	%p86, %f14, 0f40874800;
	@%p86 bra 	$L__BB1_83;
	shr.u32 	%r412, %r70, 31;
	add.s32 	%r413, %r70, %r412;
	shr.s32 	%r414, %r413, 1;
	shl.b32 	%r415, %r414, 20;
	add.s32 	%r416, %r72, %r415;
	mov.b64 	%fd866, {%r71, %r416};
	sub.s32 	%r417, %r70, %r414;
	shl.b32 	%r418, %r417, 20;
	add.s32 	%r419, %r418, 1072693248;
	mov.b32 	%r420, 0;
	mov.b64 	%fd867, {%r420, %r419};
	mul.f64 	%fd2258, %fd867, %fd866;
$L__BB1_83:
	mov.f64 	%fd868, 0dBFB0000000000000;
	sub.f64 	%fd869, %fd868, %fd150;
	add.f64 	%fd870, %fd2258, 0d3FF0000000000000;
	mul.f64 	%fd871, %fd23, %fd869;
	div.rn.f64 	%fd872, %fd871, %fd870;
	mul.f64 	%fd873, %fd22, %fd869;
	add.f64 	%fd874, %fd2257, 0d3FF0000000000000;
	div.rn.f64 	%fd875, %fd873, %fd874;
	add.f64 	%fd876, %fd875, %fd872;
	sub.f64 	%fd877, %fd151, %fd150;
	fma.rn.f64 	%fd878, %fd28, %fd877, %fd876;
	sub.f64 	%fd879, %fd152, %fd150;
	fma.rn.f64 	%fd163, %fd29, %fd879, %fd878;
	add.f64 	%fd880, %fd150, 0d3F9F3B645A1CAC08;
	mul.f64 	%fd164, %fd880, 0dC062C00000000000;
	fma.rn.f64 	%fd881, %fd164, 0d3FF71547652B82FE, 0d4338000000000000;
	{
	.reg .b32 %temp; 
	mov.b64 	{%r73, %temp}, %fd881;
	}
	mov.f64 	%fd882, 0dC338000000000000;
	add.rn.f64 	%fd883, %fd881, %fd882;
	fma.rn.f64 	%fd884, %fd883, 0dBFE62E42FEFA39EF, %fd164;
	fma.rn.f64 	%fd885, %fd883, 0dBC7ABC9E3B39803F, %fd884;
	fma.rn.f64 	%fd886, %fd885, 0d3E5ADE1569CE2BDF, 0d3E928AF3FCA213EA;
	fma.rn.f64 	%fd887, %fd886, %fd885, 0d3EC71DEE62401315;
	fma.rn.f64 	%fd888, %fd887, %fd885, 0d3EFA01997C89EB71;
	fma.rn.f64 	%fd889, %fd888, %fd885, 0d3F2A01A014761F65;
	fma.rn.f64 	%fd890, %fd889, %fd885, 0d3F56C16C1852B7AF;
	fma.rn.f64 	%fd891, %fd890, %fd885, 0d3F81111111122322;
	fma.rn.f64 	%fd892, %fd891, %fd885, 0d3FA55555555502A1;
	fma.rn.f64 	%fd893, %fd892, %fd885, 0d3FC5555555555511;
	fma.rn.f64 	%fd894, %fd893, %fd885, 0d3FE000000000000B;
	fma.rn.f64 	%fd895, %fd894, %fd885, 0d3FF0000000000000;
	fma.rn.f64 	%fd896, %fd895, %fd885, 0d3FF0000000000000;
	{
	.reg .b32 %temp; 
	mov.b64 	{%r74, %temp}, %fd896;
	}
	{
	.reg .b32 %temp; 
	mov.b64 	{%temp, %r75}, %fd896;
	}
	shl.b32 	%r421, %r73, 20;
	add.s32 	%r422, %r421, %r75;
	mov.b64 	%fd2259, {%r74, %r422};
	{
	.reg .b32 %temp; 
	mov.b64 	{%temp, %r423}, %fd164;
	}
	mov.b32 	%f63, %r423;
	abs.f32 	%f15, %f63;
	setp.lt.f32 	%p87, %f15, 0f4086232B;
	@%p87 bra 	$L__BB1_86;
	setp.lt.f64 	%p88, %fd164, 0d0000000000000000;
	add.f64 	%fd897, %fd164, 0d7FF0000000000000;
	selp.f64 	%fd2259, 0d0000000000000000, %fd897, %p88;
	setp.geu.f32 	%p89, %f15, 0f40874800;
	@%p89 bra 	$L__BB1_86;
	shr.u32 	%r424, %r73, 31;
	add.s32 	%r425, %r73, %r424;
	shr.s32 	%r426, %r425, 1;
	shl.b32 	%r427, %r426, 20;
	add.s32 	%r428, %r75, %r427;
	mov.b64 	%fd898, {%r74, %r428};
	sub.s32 	%r429, %r73, %r426;
	shl.b32 	%r430, %r429, 20;
	add.s32 	%r431, %r430, 1072693248;
	mov.b32 	%r432, 0;
	mov.b64 	%fd899, {%r432, %r431};
	mul.f64 	%fd2259, %fd899, %fd898;
$L__BB1_86:
	setp.lt.s32 	%p90, %r2, 0;
	setp.eq.s32 	%p91, %r36, 1073741824;
	add.f64 	%fd900, %fd2259, 0d3FF0000000000000;
	rcp.rn.f64 	%fd169, %fd900;
	{
	.reg .b32 %temp; 
	mov.b64 	{%temp, %r76}, %fd169;
	}
	abs.f64 	%fd170, %fd169;
	{ // callseq 7, 0
	.param .b64 param0;
	st.param.f64 	[param0], %fd170;
	.param .b64 retval0;
	call.uni (retval0), 
	__internal_accurate_pow, 
	(
	param0
	);
	ld.param.f64 	%fd901, [retval0];
	} // callseq 7
	setp.lt.s32 	%p92, %r76, 0;
	neg.f64 	%fd903, %fd901;
	selp.f64 	%fd904, %fd903, %fd901, %p91;
	selp.f64 	%fd905, %fd904, %fd901, %p92;
	setp.eq.f64 	%p93, %fd169, 0d0000000000000000;
	selp.b32 	%r434, %r76, 0, %p91;
	or.b32  	%r435, %r434, 2146435072;
	selp.b32 	%r436, %r435, %r434, %p90;
	mov.b32 	%r437, 0;
	mov.b64 	%fd906, {%r437, %r436};
	selp.f64 	%fd2260, %fd906, %fd905, %p93;
	add.f64 	%fd907, %fd169, 0d4008000000000000;
	{
	.reg .b32 %temp; 
	mov.b64 	{%temp, %r438}, %fd907;
	}
	and.b32  	%r439, %r438, 2146435072;
	setp.ne.s32 	%p94, %r439, 2146435072;
	@%p94 bra 	$L__BB1_91;
	setp.num.f64 	%p95, %fd169, %fd169;
	@%p95 bra 	$L__BB1_89;
	mov.f64 	%fd908, 0d4008000000000000;
	add.rn.f64 	%fd2260, %fd169, %fd908;
	bra.uni 	$L__BB1_91;
$L__BB1_89:
	setp.neu.f64 	%p96, %fd170, 0d7FF0000000000000;
	@%p96 bra 	$L__BB1_91;
	selp.b32 	%r440, 0, 2146435072, %p90;
	or.b32  	%r441, %r440, -2147483648;
	selp.b32 	%r442, %r441, %r440, %p1;
	selp.b32 	%r443, %r442, %r440, %p92;
	mov.b32 	%r444, 0;
	mov.b64 	%fd2260, {%r444, %r443};
$L__BB1_91:
	ld.param.f64 	%fd2168, [_Z9rk4_threejPddjjS_S_S__param_2];
	setp.eq.f64 	%p99, %fd169, 0d3FF0000000000000;
	selp.f64 	%fd909, 0d3FF0000000000000, %fd2260, %p99;
	mul.f64 	%fd910, %fd909, %fd31;
	mul.f64 	%fd911, %fd2168, 0d3FE0000000000000;
	fma.rn.f64 	%fd912, %fd911, %fd79, %fd2231;
	mul.f64 	%fd913, %fd912, %fd910;
	sub.f64 	%fd914, %fd150, %fd12;
	mul.f64 	%fd915, %fd913, %fd914;
	fma.rn.f64 	%fd916, %fd911, %fd85, %fd2232;
	mul.f64 	%fd917, %fd14, %fd916;
	mul.f64 	%fd918, %fd916, %fd917;
	sub.f64 	%fd919, %fd150, %fd11;
	mul.f64 	%fd920, %fd918, %fd919;
	sub.f64 	%fd921, %fd915, %fd920;
	sub.f64 	%fd922, %fd150, %fd10;
	mul.f64 	%fd923, %fd13, %fd922;
	sub.f64 	%fd924, %fd921, %fd923;
	sub.f64 	%fd925, %fd924, %fd19;
	add.f64 	%fd926, %fd163, %fd925;
	div.rn.f64 	%fd175, %fd926, %fd16;
	add.f64 	%fd927, %fd150, 0d3FA0A3D70A3D70A4;
	mul.f64 	%fd176, %fd927, 0d407F400000000000;
	fma.rn.f64 	%fd928, %fd176, 0d3FF71547652B82FE, 0d4338000000000000;
	{
	.reg .b32 %temp; 
	mov.b64 	{%r77, %temp}, %fd928;
	}
	mov.f64 	%fd929, 0dC338000000000000;
	add.rn.f64 	%fd930, %fd928, %fd929;
	fma.rn.f64 	%fd931, %fd930, 0dBFE62E42FEFA39EF, %fd176;
	fma.rn.f64 	%fd932, %fd930, 0dBC7ABC9E3B39803F, %fd931;
	fma.rn.f64 	%fd933, %fd932, 0d3E5ADE1569CE2BDF, 0d3E928AF3FCA213EA;
	fma.rn.f64 	%fd934, %fd933, %fd932, 0d3EC71DEE62401315;
	fma.rn.f64 	%fd935, %fd934, %fd932, 0d3EFA01997C89EB71;
	fma.rn.f64 	%fd936, %fd935, %fd932, 0d3F2A01A014761F65;
	fma.rn.f64 	%fd937, %fd936, %fd932, 0d3F56C16C1852B7AF;
	fma.rn.f64 	%fd938, %fd937, %fd932, 0d3F81111111122322;
	fma.rn.f64 	%fd939, %fd938, %fd932, 0d3FA55555555502A1;
	fma.rn.f64 	%fd940, %fd939, %fd932, 0d3FC5555555555511;
	fma.rn.f64 	%fd941, %fd940, %fd932, 0d3FE000000000000B;
	fma.rn.f64 	%fd942, %fd941, %fd932, 0d3FF0000000000000;
	fma.rn.f64 	%fd943, %fd942, %fd932, 0d3FF0000000000000;
	{
	.reg .b32 %temp; 
	mov.b64 	{%r78, %temp}, %fd943;
	}
	{
	.reg .b32 %temp; 
	mov.b64 	{%temp, %r79}, %fd943;
	}
	shl.b32 	%r445, %r77, 20;
	add.s32 	%r446, %r445, %r79;
	mov.b64 	%fd2261, {%r78, %r446};
	{
	.reg .b32 %temp; 
	mov.b64 	{%temp, %r447}, %fd176;
	}
	mov.b32 	%f64, %r447;
	abs.f32 	%f16, %f64;
	setp.lt.f32 	%p100, %f16, 0f4086232B;
	@%p100 bra 	$L__BB1_94;
	setp.lt.f64 	%p101, %fd176, 0d0000000000000000;
	add.f64 	%fd944, %fd176, 0d7FF0000000000000;
	selp.f64 	%fd2261, 0d0000000000000000, %fd944, %p101;
	setp.geu.f32 	%p102, %f16, 0f40874800;
	@%p102 bra 	$L__BB1_94;
	shr.u32 	%r448, %r77, 31;
	add.s32 	%r449, %r77, %r448;
	shr.s32 	%r450, %r449, 1;
	shl.b32 	%r451, %r450, 20;
	add.s32 	%r452, %r79, %r451;
	mov.b64 	%fd945, {%r78, %r452};
	sub.s32 	%r453, %r77, %r450;
	shl.b32 	%r454, %r453, 20;
	add.s32 	%r455, %r454, 1072693248;
	mov.b32 	%r456, 0;
	mov.b64 	%fd946, {%r456, %r455};
	mul.f64 	%fd2261, %fd946, %fd945;
$L__BB1_94:
	ld.param.f64 	%fd2169, [_Z9rk4_threejPddjjS_S_S__param_2];
	add.f64 	%fd947, %fd2261, 0d3FF0000000000000;
	rcp.rn.f64 	%fd948, %fd947;
	mul.f64 	%fd949, %fd2169, 0d3FE0000000000000;
	fma.rn.f64 	%fd950, %fd949, %fd79, %fd2231;
	sub.f64 	%fd951, %fd948, %fd950;
	div.rn.f64 	%fd181, %fd951, %fd17;
	add.f64 	%fd952, %fd150, 0d3F926E978D4FDF3B;
	add.f64 	%fd953, %fd952, %fd20;
	mul.f64 	%fd182, %fd953, 0dC054C00000000000;
	fma.rn.f64 	%fd954, %fd182, 0d3FF71547652B82FE, 0d4338000000000000;
	{
	.reg .b32 %temp; 
	mov.b64 	{%r80, %temp}, %fd954;
	}
	mov.f64 	%fd955, 0dC338000000000000;
	add.rn.f64 	%fd956, %fd954, %fd955;
	fma.rn.f64 	%fd957, %fd956, 0dBFE62E42FEFA39EF, %fd182;
	fma.rn.f64 	%fd958, %fd956, 0dBC7ABC9E3B39803F, %fd957;
	fma.rn.f64 	%fd959, %fd958, 0d3E5ADE1569CE2BDF, 0d3E928AF3FCA213EA;
	fma.rn.f64 	%fd960, %fd959, %fd958, 0d3EC71DEE62401315;
	fma.rn.f64 	%fd961, %fd960, %fd958, 0d3EFA01997C89EB71;
	fma.rn.f64 	%fd962, %fd961, %fd958, 0d3F2A01A014761F65;
	fma.rn.f64 	%fd963, %fd962, %fd958, 0d3F56C16C1852B7AF;
	fma.rn.f64 	%fd964, %fd963, %fd958, 0d3F81111111122322;
	fma.rn.f64 	%fd965, %fd964, %fd958, 0d3FA55555555502A1;
	fma.rn.f64 	%fd966, %fd965, %fd958, 0d3FC5555555555511;
	fma.rn.f64 	%fd967, %fd966, %fd958, 0d3FE000000000000B;
	fma.rn.f64 	%fd968, %fd967, %fd958, 0d3FF0000000000000;
	fma.rn.f64 	%fd969, %fd968, %fd958, 0d3FF0000000000000;
	{
	.reg .b32 %temp; 
	mov.b64 	{%r81, %temp}, %fd969;
	}
	{
	.reg .b32 %temp; 
	mov.b64 	{%temp, %r82}, %fd969;
	}
	shl.b32 	%r457, %r80, 20;
	add.s32 	%r458, %r457, %r82;
	mov.b64 	%fd2262, {%r81, %r458};
	{
	.reg .b32 %temp; 
	mov.b64 	{%temp, %r459}, %fd182;
	}
	mov.b32 	%f65, %r459;
	abs.f32 	%f17, %f65;
	setp.lt.f32 	%p103, %f17, 0f4086232B;
	@%p103 bra 	$L__BB1_97;
	setp.lt.f64 	%p104, %fd182, 0d0000000000000000;
	add.f64 	%fd970, %fd182, 0d7FF0000000000000;
	selp.f64 	%fd2262, 0d0000000000000000, %fd970, %p104;
	setp.geu.f32 	%p105, %f17, 0f40874800;
	@%p105 bra 	$L__BB1_97;
	shr.u32 	%r460, %r80, 31;
	add.s32 	%r461, %r80, %r460;
	shr.s32 	%r462, %r461, 1;
	shl.b32 	%r463, %r462, 20;
	add.s32 	%r464, %r82, %r463;
	mov.b64 	%fd971, {%r81, %r464};
	sub.s32 	%r465, %r80, %r462;
	shl.b32 	%r466, %r465, 20;
	add.s32 	%r467, %r466, 1072693248;
	mov.b32 	%r468, 0;
	mov.b64 	%fd972, {%r468, %r467};
	mul.f64 	%fd2262, %fd972, %fd971;
$L__BB1_97:
	ld.param.f64 	%fd2170, [_Z9rk4_threejPddjjS_S_S__param_2];
	add.f64 	%fd973, %fd2262, 0d3FF0000000000000;
	rcp.rn.f64 	%fd974, %fd973;
	mul.f64 	%fd975, %fd2170, 0d3FE0000000000000;
	fma.rn.f64 	%fd976, %fd975, %fd85, %fd2232;
	sub.f64 	%fd977, %fd974, %fd976;
	div.rn.f64 	%fd187, %fd977, %fd18;
	sub.f64 	%fd978, %fd150, %fd21;
	mul.f64 	%fd188, %fd978, 0dC08F400000000000;
	fma.rn.f64 	%fd979, %fd188, 0d3FF71547652B82FE, 0d4338000000000000;
	{
	.reg .b32 %temp; 
	mov.b64 	{%r83, %temp}, %fd979;
	}
	mov.f64 	%fd980, 0dC338000000000000;
	add.rn.f64 	%fd981, %fd979, %fd980;
	fma.rn.f64 	%fd982, %fd981, 0dBFE62E42FEFA39EF, %fd188;
	fma.rn.f64 	%fd983, %fd981, 0dBC7ABC9E3B39803F, %fd982;
	fma.rn.f64 	%fd984, %fd983, 0d3E5ADE1569CE2BDF, 0d3E928AF3FCA213EA;
	fma.rn.f64 	%fd985, %fd984, %fd983, 0d3EC71DEE62401315;
	fma.rn.f64 	%fd986, %fd985, %fd983, 0d3EFA01997C89EB71;
	fma.rn.f64 	%fd987, %fd986, %fd983, 0d3F2A01A014761F65;
	fma.rn.f64 	%fd988, %fd987, %fd983, 0d3F56C16C1852B7AF;
	fma.rn.f64 	%fd989, %fd988, %fd983, 0d3F81111111122322;
	fma.rn.f64 	%fd990, %fd989, %fd983, 0d3FA55555555502A1;
	fma.rn.f64 	%fd991, %fd990, %fd983, 0d3FC5555555555511;
	fma.rn.f64 	%fd992, %fd991, %fd983, 0d3FE000000000000B;
	fma.rn.f64 	%fd993, %fd992, %fd983, 0d3FF0000000000000;
	fma.rn.f64 	%fd994, %fd993, %fd983, 0d3FF0000000000000;
	{
	.reg .b32 %temp; 
	mov.b64 	{%r84, %temp}, %fd994;
	}
	{
	.reg .b32 %temp; 
	mov.b64 	{%temp, %r85}, %fd994;
	}
	shl.b32 	%r469, %r83, 20;
	add.s32 	%r470, %r469, %r85;
	mov.b64 	%fd2269, {%r84, %r470};
	{
	.reg .b32 %temp; 
	mov.b64 	{%temp, %r471}, %fd188;
	}
	mov.b32 	%f66, %r471;
	abs.f32 	%f18, %f66;
	setp.lt.f32 	%p106, %f18, 0f4086232B;
	mov.f64 	%fd2263, %fd2269;
	@%p106 bra 	$L__BB1_100;
	setp.lt.f64 	%p107, %fd188, 0d0000000000000000;
	add.f64 	%fd995, %fd188, 0d7FF0000000000000;
	selp.f64 	%fd2263, 0d0000000000000000, %fd995, %p107;
	setp.geu.f32 	%p108, %f18, 0f40874800;
	@%p108 bra 	$L__BB1_100;
	shr.u32 	%r472, %r83, 31;
	add.s32 	%r473, %r83, %r472;
	shr.s32 	%r474, %r473, 1;
	shl.b32 	%r475, %r474, 20;
	add.s32 	%r476, %r85, %r475;
	mov.b64 	%fd996, {%r84, %r476};
	sub.s32 	%r477, %r83, %r474;
	shl.b32 	%r478, %r477, 20;
	add.s32 	%r479, %r478, 1072693248;
	mov.b32 	%r480, 0;
	mov.b64 	%fd997, {%r480, %r479};
	mul.f64 	%fd2263, %fd997, %fd996;
$L__BB1_100:
	@%p84 bra 	$L__BB1_103;
	setp.lt.f64 	%p110, %fd158, 0d0000000000000000;
	add.f64 	%fd998, %fd158, 0d7FF0000000000000;
	selp.f64 	%fd2264, 0d0000000000000000, %fd998, %p110;
	setp.geu.f32 	%p111, %f14, 0f40874800;
	@%p111 bra 	$L__BB1_103;
	shr.u32 	%r481, %r70, 31;
	add.s32 	%r482, %r70, %r481;
	shr.s32 	%r483, %r482, 1;
	shl.b32 	%r484, %r483, 20;
	add.s32 	%r485, %r72, %r484;
	mov.b64 	%fd999, {%r71, %r485};
	sub.s32 	%r486, %r70, %r483;
	shl.b32 	%r487, %r486, 20;
	add.s32 	%r488, %r487, 1072693248;
	mov.b32 	%r489, 0;
	mov.b64 	%fd1000, {%r489, %r488};
	mul.f64 	%fd2264, %fd1000, %fd999;
$L__BB1_103:
	ld.param.f64 	%fd2171, [_Z9rk4_threejPddjjS_S_S__param_2];
	mul.f64 	%fd1001, %fd2171, 0d3FE0000000000000;
	fma.rn.f64 	%fd1002, %fd1001, %fd106, %fd2233;
	mov.f64 	%fd1003, 0dBFB0000000000000;
	sub.f64 	%fd1004, %fd1003, %fd1002;
	add.f64 	%fd1005, %fd2264, 0d3FF0000000000000;
	mul.f64 	%fd1006, %fd25, %fd1004;
	div.rn.f64 	%fd1007, %fd1006, %fd1005;
	mul.f64 	%fd1008, %fd24, %fd1004;
	add.f64 	%fd1009, %fd2263, 0d3FF0000000000000;
	div.rn.f64 	%fd1010, %fd1008, %fd1009;
	add.f64 	%fd1011, %fd1010, %fd1007;
	fma.rn.f64 	%fd1012, %fd1001, %fd73, %fd2230;
	sub.f64 	%fd1013, %fd1012, %fd1002;
	fma.rn.f64 	%fd1014, %fd28, %fd1013, %fd1011;
	fma.rn.f64 	%fd1015, %fd1001, %fd137, %fd2236;
	sub.f64 	%fd1016, %fd1015, %fd1002;
	fma.rn.f64 	%fd196, %fd30, %fd1016, %fd1014;
	add.f64 	%fd1017, %fd1002, 0d3F9F3B645A1CAC08;
	mul.f64 	%fd197, %fd1017, 0dC062C00000000000;
	fma.rn.f64 	%fd1018, %fd197, 0d3FF71547652B82FE, 0d4338000000000000;
	{
	.reg .b32 %temp; 
	mov.b64 	{%r86, %temp}, %fd1018;
	}
	mov.f64 	%fd1019, 0dC338000000000000;
	add.rn.f64 	%fd1020, %fd1018, %fd1019;
	fma.rn.f64 	%fd1021, %fd1020, 0dBFE62E42FEFA39EF, %fd197;
	fma.rn.f64 	%fd1022, %fd1020, 0dBC7ABC9E3B39803F, %fd1021;
	fma.rn.f64 	%fd1023, %fd1022, 0d3E5ADE1569CE2BDF, 0d3E928AF3FCA213EA;
	fma.rn.f64 	%fd1024, %fd1023, %fd1022, 0d3EC71DEE62401315;
	fma.rn.f64 	%fd1025, %fd1024, %fd1022, 0d3EFA01997C89EB71;
	fma.rn.f64 	%fd1026, %fd1025, %fd1022, 0d3F2A01A014761F65;
	fma.rn.f64 	%fd1027, %fd1026, %fd1022, 0d3F56C16C1852B7AF;
	fma.rn.f64 	%fd1028, %fd1027, %fd1022, 0d3F81111111122322;
	fma.rn.f64 	%fd1029, %fd1028, %fd1022, 0d3FA55555555502A1;
	fma.rn.f64 	%fd1030, %fd1029, %fd1022, 0d3FC5555555555511;
	fma.rn.f64 	%fd1031, %fd1030, %fd1022, 0d3FE000000000000B;
	fma.rn.f64 	%fd1032, %fd1031, %fd1022, 0d3FF0000000000000;
	fma.rn.f64 	%fd1033, %fd1032, %fd1022, 0d3FF0000000000000;
	{
	.reg .b32 %temp; 
	mov.b64 	{%r87, %temp}, %fd1033;
	}
	{
	.reg .b32 %temp; 
	mov.b64 	{%temp, %r88}, %fd1033;
	}
	shl.b32 	%r490, %r86, 20;
	add.s32 	%r491, %r490, %r88;
	mov.b64 	%fd2265, {%r87, %r491};
	{
	.reg .b32 %temp; 
	mov.b64 	{%temp, %r492}, %fd197;
	}
	mov.b32 	%f67, %r492;
	abs.f32 	%f19, %f67;
	setp.lt.f32 	%p112, %f19, 0f4086232B;
	@%p112 bra 	$L__BB1_106;
	setp.lt.f64 	%p113, %fd197, 0d0000000000000000;
	add.f64 	%fd1034, %fd197, 0d7FF0000000000000;
	selp.f64 	%fd2265, 0d0000000000000000, %fd1034, %p113;
	setp.geu.f32 	%p114, %f19, 0f40874800;
	@%p114 bra 	$L__BB1_106;
	shr.u32 	%r493, %r86, 31;
	add.s32 	%r494, %r86, %r493;
	shr.s32 	%r495, %r494, 1;
	shl.b32 	%r496, %r495, 20;
	add.s32 	%r497, %r88, %r496;
	mov.b64 	%fd1035, {%r87, %r497};
	sub.s32 	%r498, %r86, %r495;
	shl.b32 	%r499, %r498, 20;
	add.s32 	%r500, %r499, 1072693248;
	mov.b32 	%r501, 0;
	mov.b64 	%fd1036, {%r501, %r500};
	mul.f64 	%fd2265, %fd1036, %fd1035;
$L__BB1_106:
	add.f64 	%fd1037, %fd2265, 0d3FF0000000000000;
	rcp.rn.f64 	%fd202, %fd1037;
	{
	.reg .b32 %temp; 
	mov.b64 	{%temp, %r89}, %fd202;
	}
	abs.f64 	%fd203, %fd202;
	{ // callseq 8, 0
	.param .b64 param0;
	st.param.f64 	[param0], %fd203;
	.param .b64 retval0;
	call.uni (retval0), 
	__internal_accurate_pow, 
	(
	param0
	);
	ld.param.f64 	%fd1038, [retval0];
	} // callseq 8
	setp.lt.s32 	%p117, %r89, 0;
	neg.f64 	%fd1040, %fd1038;
	selp.f64 	%fd1041, %fd1040, %fd1038, %p91;
	selp.f64 	%fd1042, %fd1041, %fd1038, %p117;
	setp.eq.f64 	%p118, %fd202, 0d0000000000000000;
	selp.b32 	%r503, %r89, 0, %p91;
	or.b32  	%r504, %r503, 2146435072;
	selp.b32 	%r505, %r504, %r503, %p90;
	mov.b32 	%r506, 0;
	mov.b64 	%fd1043, {%r506, %r505};
	selp.f64 	%fd2266, %fd1043, %fd1042, %p118;
	add.f64 	%fd1044, %fd202, 0d4008000000000000;
	{
	.reg .b32 %temp; 
	mov.b64 	{%temp, %r507}, %fd1044;
	}
	and.b32  	%r508, %r507, 2146435072;
	setp.ne.s32 	%p119, %r508, 2146435072;
	@%p119 bra 	$L__BB1_111;
	setp.num.f64 	%p120, %fd202, %fd202;
	@%p120 bra 	$L__BB1_109;
	mov.f64 	%fd1045, 0d4008000000000000;
	add.rn.f64 	%fd2266, %fd202, %fd1045;
	bra.uni 	$L__BB1_111;
$L__BB1_109:
	setp.neu.f64 	%p121, %fd203, 0d7FF0000000000000;
	@%p121 bra 	$L__BB1_111;
	setp.lt.s32 	%p123, %r2, 0;
	selp.b32 	%r509, 0, 2146435072, %p123;
	or.b32  	%r510, %r509, -2147483648;
	selp.b32 	%r511, %r510, %r509, %p1;
	selp.b32 	%r512, %r511, %r509, %p117;
	mov.b32 	%r513, 0;
	mov.b64 	%fd2266, {%r513, %r512};
$L__BB1_111:
	ld.param.f64 	%fd2172, [_Z9rk4_threejPddjjS_S_S__param_2];
	setp.eq.f64 	%p124, %fd202, 0d3FF0000000000000;
	selp.f64 	%fd1046, 0d3FF0000000000000, %fd2266, %p124;
	mul.f64 	%fd1047, %fd1046, %fd31;
	mul.f64 	%fd1048, %fd2172, 0d3FE0000000000000;
	fma.rn.f64 	%fd1049, %fd1048, %fd112, %fd2234;
	mul.f64 	%fd1050, %fd1049, %fd1047;
	fma.rn.f64 	%fd1051, %fd1048, %fd106, %fd2233;
	sub.f64 	%fd1052, %fd1051, %fd12;
	mul.f64 	%fd1053, %fd1050, %fd1052;
	fma.rn.f64 	%fd1054, %fd1048, %fd118, %fd2235;
	mul.f64 	%fd1055, %fd14, %fd1054;
	mul.f64 	%fd1056, %fd1054, %fd1055;
	sub.f64 	%fd1057, %fd1051, %fd11;
	mul.f64 	%fd1058, %fd1056, %fd1057;
	sub.f64 	%fd1059, %fd1053, %fd1058;
	sub.f64 	%fd1060, %fd1051, %fd10;
	mul.f64 	%fd1061, %fd13, %fd1060;
	sub.f64 	%fd1062, %fd1059, %fd1061;
	sub.f64 	%fd1063, %fd1062, %fd19;
	add.f64 	%fd1064, %fd196, %fd1063;
	div.rn.f64 	%fd208, %fd1064, %fd16;
	add.f64 	%fd1065, %fd1051, 0d3FA0A3D70A3D70A4;
	mul.f64 	%fd209, %fd1065, 0d407F400000000000;
	fma.rn.f64 	%fd1066, %fd209, 0d3FF71547652B82FE, 0d4338000000000000;
	{
	.reg .b32 %temp; 
	mov.b64 	{%r90, %temp}, %fd1066;
	}
	mov.f64 	%fd1067, 0dC338000000000000;
	add.rn.f64 	%fd1068, %fd1066, %fd1067;
	fma.rn.f64 	%fd1069, %fd1068, 0dBFE62E42FEFA39EF, %fd209;
	fma.rn.f64 	%fd1070, %fd1068, 0dBC7ABC9E3B39803F, %fd1069;
	fma.rn.f64 	%fd1071, %fd1070, 0d3E5ADE1569CE2BDF, 0d3E928AF3FCA213EA;
	fma.rn.f64 	%fd1072, %fd1071, %fd1070, 0d3EC71DEE62401315;
	fma.rn.f64 	%fd1073, %fd1072, %fd1070, 0d3EFA01997C89EB71;
	fma.rn.f64 	%fd1074, %fd1073, %fd1070, 0d3F2A01A014761F65;
	fma.rn.f64 	%fd1075, %fd1074, %fd1070, 0d3F56C16C1852B7AF;
	fma.rn.f64 	%fd1076, %fd1075, %fd1070, 0d3F81111111122322;
	fma.rn.f64 	%fd1077, %fd1076, %fd1070, 0d3FA55555555502A1;
	fma.rn.f64 	%fd1078, %fd1077, %fd1070, 0d3FC5555555555511;
	fma.rn.f64 	%fd1079, %fd1078, %fd1070, 0d3FE000000000000B;
	fma.rn.f64 	%fd1080, %fd1079, %fd1070, 0d3FF0000000000000;
	fma.rn.f64 	%fd1081, %fd1080, %fd1070, 0d3FF0000000000000;
	{
	.reg .b32 %temp; 
	mov.b64 	{%r91, %temp}, %fd1081;
	}
	{
	.reg .b32 %temp; 
	mov.b64 	{%temp, %r92}, %fd1081;
	}
	shl.b32 	%r514, %r90, 20;
	add.s32 	%r515, %r514, %r92;
	mov.b64 	%fd2267, {%r91, %r515};
	{
	.reg .b32 %temp; 
	mov.b64 	{%temp, %r516}, %fd209;
	}
	mov.b32 	%f68, %r516;
	abs.f32 	%f20, %f68;
	setp.lt.f32 	%p125, %f20, 0f4086232B;
	@%p125 bra 	$L__BB1_114;
	setp.lt.f64 	%p126, %fd209, 0d0000000000000000;
	add.f64 	%fd1082, %fd209, 0d7FF0000000000000;
	selp.f64 	%fd2267, 0d0000000000000000, %fd1082, %p126;
	setp.geu.f32 	%p127, %f20, 0f40874800;
	@%p127 bra 	$L__BB1_114;
	shr.u32 	%r517, %r90, 31;
	add.s32 	%r518, %r90, %r517;
	shr.s32 	%r519, %r518, 1;
	shl.b32 	%r520, %r519, 20;
	add.s32 	%r521, %r92, %r520;
	mov.b64 	%fd1083, {%r91, %r521};
	sub.s32 	%r522, %r90, %r519;
	shl.b32 	%r523, %r522, 20;
	add.s32 	%r524, %r523, 1072693248;
	mov.b32 	%r525, 0;
	mov.b64 	%fd1084, {%r525, %r524};
	mul.f64 	%fd2267, %fd1084, %fd1083;
$L__BB1_114:
	ld.param.f64 	%fd2173, [_Z9rk4_threejPddjjS_S_S__param_2];
	add.f64 	%fd1085, %fd2267, 0d3FF0000000000000;
	rcp.rn.f64 	%fd1086, %fd1085;
	mul.f64 	%fd1087, %fd2173, 0d3FE0000000000000;
	fma.rn.f64 	%fd1088, %fd1087, %fd112, %fd2234;
	sub.f64 	%fd1089, %fd1086, %fd1088;
	div.rn.f64 	%fd214, %fd1089, %fd17;
	fma.rn.f64 	%fd215, %fd1087, %fd106, %fd2233;
	add.f64 	%fd1090, %fd215, 0d3F926E978D4FDF3B;
	add.f64 	%fd1091, %fd1090, %fd20;
	mul.f64 	%fd1092, %fd1091, 0dC054C00000000000;
	fma.rn.f64 	%fd1093, %fd1092, 0d3FF71547652B82FE, 0d4338000000000000;
	{
	.reg .b32 %temp; 
	mov.b64 	{%r93, %temp}, %fd1093;
	}
	mov.f64 	%fd1094, 0dC338000000000000;
	add.rn.f64 	%fd1095, %fd1093, %fd1094;
	fma.rn.f64 	%fd1096, %fd1095, 0dBFE62E42FEFA39EF, %fd1092;
	fma.rn.f64 	%fd1097, %fd1095, 0dBC7ABC9E3B39803F, %fd1096;
	fma.rn.f64 	%fd1098, %fd1097, 0d3E5ADE1569CE2BDF, 0d3E928AF3FCA213EA;
	fma.rn.f64 	%fd1099, %fd1098, %fd1097, 0d3EC71DEE62401315;
	fma.rn.f64 	%fd1100, %fd1099, %fd1097, 0d3EFA01997C89EB71;
	fma.rn.f64 	%fd1101, %fd1100, %fd1097, 0d3F2A01A014761F65;
	fma.rn.f64 	%fd1102, %fd1101, %fd1097, 0d3F56C16C1852B7AF;
	fma.rn.f64 	%fd1103, %fd1102, %fd1097, 0d3F81111111122322;
	fma.rn.f64 	%fd1104, %fd1103, %fd1097, 0d3FA55555555502A1;
	fma.rn.f64 	%fd1105, %fd1104, %fd1097, 0d3FC5555555555511;
	fma.rn.f64 	%fd1106, %fd1105, %fd1097, 0d3FE000000000000B;
	fma.rn.f64 	%fd1107, %fd1106, %fd1097, 0d3FF0000000000000;
	fma.rn.f64 	%fd1108, %fd1107, %fd1097, 0d3FF0000000000000;
	{
	.reg .b32 %temp; 
	mov.b64 	{%r94, %temp}, %fd1108;
	}
	{
	.reg .b32 %temp; 
	mov.b64 	{%temp, %r95}, %fd1108;
	}
	shl.b32 	%r526, %r93, 20;
	add.s32 	%r527, %r526, %r95;
	mov.b64 	%fd2268, {%r94, %r527};
	{
	.reg .b32 %temp; 
	mov.b64 	{%temp, %r528}, %fd1092;
	}
	mov.b32 	%f69, %r528;
	abs.f32 	%f21, %f69;
	setp.lt.f32 	%p128, %f21, 0f4086232B;
	@%p128 bra 	$L__BB1_117;
	setp.lt.f64 	%p129, %fd1092, 0d0000000000000000;
	add.f64 	%fd1112, %fd1092, 0d7FF0000000000000;
	selp.f64 	%fd2268, 0d0000000000000000, %fd1112, %p129;
	setp.geu.f32 	%p130, %f21, 0f40874800;
	@%p130 bra 	$L__BB1_117;
	shr.u32 	%r529, %r93, 31;
	add.s32 	%r530, %r93, %r529;
	shr.s32 	%r531, %r530, 1;
	shl.b32 	%r532, %r531, 20;
	add.s32 	%r533, %r95, %r532;
	mov.b64 	%fd1113, {%r94, %r533};
	sub.s32 	%r534, %r93, %r531;
	shl.b32 	%r535, %r534, 20;
	add.s32 	%r536, %r535, 1072693248;
	mov.b32 	%r537, 0;
	mov.b64 	%fd1114, {%r537, %r536};
	mul.f64 	%fd2268, %fd1114, %fd1113;
$L__BB1_117:
	ld.param.f64 	%fd2174, [_Z9rk4_threejPddjjS_S_S__param_2];
	add.f64 	%fd1115, %fd2268, 0d3FF0000000000000;
	rcp.rn.f64 	%fd1116, %fd1115;
	mul.f64 	%fd1117, %fd2174, 0d3FE0000000000000;
	fma.rn.f64 	%fd1118, %fd1117, %fd118, %fd2235;
	sub.f64 	%fd1119, %fd1116, %fd1118;
	div.rn.f64 	%fd220, %fd1119, %fd18;
	@%p106 bra 	$L__BB1_120;
	setp.lt.f64 	%p132, %fd188, 0d0000000000000000;
	add.f64 	%fd1120, %fd188, 0d7FF0000000000000;
	selp.f64 	%fd2269, 0d0000000000000000, %fd1120, %p132;
	setp.geu.f32 	%p133, %f18, 0f40874800;
	@%p133 bra 	$L__BB1_120;
	shr.u32 	%r538, %r83, 31;
	add.s32 	%r539, %r83, %r538;
	shr.s32 	%r540, %r539, 1;
	shl.b32 	%r541, %r540, 20;
	add.s32 	%r542, %r85, %r541;
	mov.b64 	%fd1121, {%r84, %r542};
	sub.s32 	%r543, %r83, %r540;
	shl.b32 	%r544, %r543, 20;
	add.s32 	%r545, %r544, 1072693248;
	mov.b32 	%r546, 0;
	mov.b64 	%fd1122, {%r546, %r545};
	mul.f64 	%fd2269, %fd1122, %fd1121;
$L__BB1_120:
	setp.lt.f32 	%p134, %f13, 0f4086232B;
	@%p134 bra 	$L__BB1_123;
	sub.f64 	%fd1123, %fd215, %fd21;
	mul.f64 	%fd1124, %fd1123, 0dC08F400000000000;
	setp.lt.f64 	%p135, %fd1124, 0d0000000000000000;
	add.f64 	%fd1125, %fd1124, 0d7FF0000000000000;
	selp.f64 	%fd2270, 0d0000000000000000, %fd1125, %p135;
	setp.geu.f32 	%p136, %f13, 0f40874800;
	@%p136 bra 	$L__BB1_123;
	shr.u32 	%r547, %r67, 31;
	add.s32 	%r548, %r67, %r547;
	shr.s32 	%r549, %r548, 1;
	shl.b32 	%r550, %r549, 20;
	add.s32 	%r551, %r69, %r550;
	mov.b64 	%fd1126, {%r68, %r551};
	sub.s32 	%r552, %r67, %r549;
	shl.b32 	%r553, %r552, 20;
	add.s32 	%r554, %r553, 1072693248;
	mov.b32 	%r555, 0;
	mov.b64 	%fd1127, {%r555, %r554};
	mul.f64 	%fd2270, %fd1127, %fd1126;
$L__BB1_123:
	ld.param.f64 	%fd2175, [_Z9rk4_threejPddjjS_S_S__param_2];
	mul.f64 	%fd1128, %fd2175, 0d3FE0000000000000;
	fma.rn.f64 	%fd227, %fd1128, %fd137, %fd2236;
	mov.f64 	%fd1129, 0dBFB0000000000000;
	sub.f64 	%fd1130, %fd1129, %fd227;
	add.f64 	%fd1131, %fd2270, 0d3FF0000000000000;
	mul.f64 	%fd1132, %fd27, %fd1130;
	div.rn.f64 	%fd1133, %fd1132, %fd1131;
	mul.f64 	%fd1134, %fd26, %fd1130;
	add.f64 	%fd1135, %fd2269, 0d3FF0000000000000;
	div.rn.f64 	%fd1136, %fd1134, %fd1135;
	add.f64 	%fd1137, %fd1136, %fd1133;
	fma.rn.f64 	%fd1138, %fd1128, %fd73, %fd2230;
	sub.f64 	%fd1139, %fd1138, %fd227;
	fma.rn.f64 	%fd1140, %fd29, %fd1139, %fd1137;
	sub.f64 	%fd1141, %fd215, %fd227;
	fma.rn.f64 	%fd228, %fd30, %fd1141, %fd1140;
	add.f64 	%fd1142, %fd227, 0d3F9F3B645A1CAC08;
	mul.f64 	%fd229, %fd1142, 0dC062C00000000000;
	fma.rn.f64 	%fd1143, %fd229, 0d3FF71547652B82FE, 0d4338000000000000;
	{
	.reg .b32 %temp; 
	mov.b64 	{%r96, %temp}, %fd1143;
	}
	mov.f64 	%fd1144, 0dC338000000000000;
	add.rn.f64 	%fd1145, %fd1143, %fd1144;
	fma.rn.f64 	%fd1146, %fd1145, 0dBFE62E42FEFA39EF, %fd229;
	fma.rn.f64 	%fd1147, %fd1145, 0dBC7ABC9E3B39803F, %fd1146;
	fma.rn.f64 	%fd1148, %fd1147, 0d3E5ADE1569CE2BDF, 0d3E928AF3FCA213EA;
	fma.rn.f64 	%fd1149, %fd1148, %fd1147, 0d3EC71DEE62401315;
	fma.rn.f64 	%fd1150, %fd1149, %fd1147, 0d3EFA01997C89EB71;
	fma.rn.f64 	%fd1151, %fd1150, %fd1147, 0d3F2A01A014761F65;
	fma.rn.f64 	%fd1152, %fd1151, %fd1147, 0d3F56C16C1852B7AF;
	fma.rn.f64 	%fd1153, %fd1152, %fd1147, 0d3F81111111122322;
	fma.rn.f64 	%fd1154, %fd1153, %fd1147, 0d3FA55555555502A1;
	fma.rn.f64 	%fd1155, %fd1154, %fd1147, 0d3FC5555555555511;
	fma.rn.f64 	%fd1156, %fd1155, %fd1147, 0d3FE000000000000B;
	fma.rn.f64 	%fd1157, %fd1156, %fd1147, 0d3FF0000000000000;
	fma.rn.f64 	%fd1158, %fd1157, %fd1147, 0d3FF0000000000000;
	{
	.reg .b32 %temp; 
	mov.b64 	{%r97, %temp}, %fd1158;
	}
	{
	.reg .b32 %temp; 
	mov.b64 	{%temp, %r98}, %fd1158;
	}
	shl.b32 	%r556, %r96, 20;
	add.s32 	%r557, %r556, %r98;
	mov.b64 	%fd2271, {%r97, %r557};
	{
	.reg .b32 %temp; 
	mov.b64 	{%temp, %r558}, %fd229;
	}
	mov.b32 	%f70, %r558;
	abs.f32 	%f22, %f70;
	setp.lt.f32 	%p137, %f22, 0f4086232B;
	@%p137 bra 	$L__BB1_126;
	setp.lt.f64 	%p138, %fd229, 0d0000000000000000;
	add.f64 	%fd1159, %fd229, 0d7FF0000000000000;
	selp.f64 	%fd2271, 0d0000000000000000, %fd1159, %p138;
	setp.geu.f32 	%p139, %f22, 0f40874800;
	@%p139 bra 	$L__BB1_126;
	shr.u32 	%r559, %r96, 31;
	add.s32 	%r560, %r96, %r559;
	shr.s32 	%r561, %r560, 1;
	shl.b32 	%r562, %r561, 20;
	add.s32 	%r563, %r98, %r562;
	mov.b64 	%fd1160, {%r97, %r563};
	sub.s32 	%r564, %r96, %r561;
	shl.b32 	%r565, %r564, 20;
	add.s32 	%r566, %r565, 1072693248;
	mov.b32 	%r567, 0;
	mov.b64 	%fd1161, {%r567, %r566};
	mul.f64 	%fd2271, %fd1161, %fd1160;
$L__BB1_126:
	setp.lt.s32 	%p140, %r2, 0;
	setp.eq.s32 	%p141, %r36, 1073741824;
	add.f64 	%fd1162, %fd2271, 0d3FF0000000000000;
	rcp.rn.f64 	%fd234, %fd1162;
	{
	.reg .b32 %temp; 
	mov.b64 	{%temp, %r99}, %fd234;
	}
	abs.f64 	%fd235, %fd234;
	{ // callseq 9, 0
	.param .b64 param0;
	st.param.f64 	[param0], %fd235;
	.param .b64 retval0;
	call.uni (retval0), 
	__internal_accurate_pow, 
	(
	param0
	);
	ld.param.f64 	%fd1163, [retval0];
	} // callseq 9
	setp.lt.s32 	%p142, %r99, 0;
	neg.f64 	%fd1165, %fd1163;
	selp.f64 	%fd1166, %fd1165, %fd1163, %p141;
	selp.f64 	%fd1167, %fd1166, %fd1163, %p142;
	setp.eq.f64 	%p143, %fd234, 0d0000000000000000;
	selp.b32 	%r569, %r99, 0, %p141;
	or.b32  	%r570, %r569, 2146435072;
	selp.b32 	%r571, %r570, %r569, %p140;
	mov.b32 	%r572, 0;
	mov.b64 	%fd1168, {%r572, %r571};
	selp.f64 	%fd2272, %fd1168, %fd1167, %p143;
	add.f64 	%fd1169, %fd234, 0d4008000000000000;
	{
	.reg .b32 %temp; 
	mov.b64 	{%temp, %r573}, %fd1169;
	}
	and.b32  	%r574, %r573, 2146435072;
	setp.ne.s32 	%p144, %r574, 2146435072;
	@%p144 bra 	$L__BB1_131;
	setp.num.f64 	%p145, %fd234, %fd234;
	@%p145 bra 	$L__BB1_129;
	mov.f64 	%fd1170, 0d4008000000000000;
	add.rn.f64 	%fd2272, %fd234, %fd1170;
	bra.uni 	$L__BB1_131;
$L__BB1_129:
	setp.neu.f64 	%p146, %fd235, 0d7FF0000000000000;
	@%p146 bra 	$L__BB1_131;
	selp.b32 	%r575, 0, 2146435072, %p140;
	or.b32  	%r576, %r575, -2147483648;
	selp.b32 	%r577, %r576, %r575, %p1;
	selp.b32 	%r578, %r577, %r575, %p142;
	mov.b32 	%r579, 0;
	mov.b64 	%fd2272, {%r579, %r578};
$L__BB1_131:
	ld.param.f64 	%fd2176, [_Z9rk4_threejPddjjS_S_S__param_2];
	setp.eq.f64 	%p149, %fd234, 0d3FF0000000000000;
	selp.f64 	%fd1171, 0d3FF0000000000000, %fd2272, %p149;
	mul.f64 	%fd1172, %fd1171, %fd31;
	mul.f64 	%fd1173, %fd2176, 0d3FE0000000000000;
	fma.rn.f64 	%fd240, %fd1173, %fd143, %fd2237;
	mul.f64 	%fd1174, %fd240, %fd1172;
	sub.f64 	%fd1175, %fd227, %fd12;
	mul.f64 	%fd1176, %fd1174, %fd1175;
	fma.rn.f64 	%fd1177, %fd1173, %fd149, %fd2238;
	mul.f64 	%fd1178, %fd14, %fd1177;
	mul.f64 	%fd1179, %fd1177, %fd1178;
	sub.f64 	%fd1180, %fd227, %fd11;
	mul.f64 	%fd1181, %fd1179, %fd1180;
	sub.f64 	%fd1182, %fd1176, %fd1181;
	sub.f64 	%fd1183, %fd227, %fd10;
	mul.f64 	%fd1184, %fd13, %fd1183;
	sub.f64 	%fd1185, %fd1182, %fd1184;
	sub.f64 	%fd1186, %fd1185, %fd19;
	add.f64 	%fd1187, %fd228, %fd1186;
	div.rn.f64 	%fd241, %fd1187, %fd16;
	add.f64 	%fd1188, %fd227, 0d3FA0A3D70A3D70A4;
	mul.f64 	%fd242, %fd1188, 0d407F400000000000;
	fma.rn.f64 	%fd1189, %fd242, 0d3FF71547652B82FE, 0d4338000000000000;
	{
	.reg .b32 %temp; 
	mov.b64 	{%r100, %temp}, %fd1189;
	}
	mov.f64 	%fd1190, 0dC338000000000000;
	add.rn.f64 	%fd1191, %fd1189, %fd1190;
	fma.rn.f64 	%fd1192, %fd1191, 0dBFE62E42FEFA39EF, %fd242;
	fma.rn.f64 	%fd1193, %fd1191, 0dBC7ABC9E3B39803F, %fd1192;
	fma.rn.f64 	%fd1194, %fd1193, 0d3E5ADE1569CE2BDF, 0d3E928AF3FCA213EA;
	fma.rn.f64 	%fd1195, %fd1194, %fd1193, 0d3EC71DEE62401315;
	fma.rn.f64 	%fd1196, %fd1195, %fd1193, 0d3EFA01997C89EB71;
	fma.rn.f64 	%fd1197, %fd1196, %fd1193, 0d3F2A01A014761F65;
	fma.rn.f64 	%fd1198, %fd1197, %fd1193, 0d3F56C16C1852B7AF;
	fma.rn.f64 	%fd1199, %fd1198, %fd1193, 0d3F81111111122322;
	fma.rn.f64 	%fd1200, %fd1199, %fd1193, 0d3FA55555555502A1;
	fma.rn.f64 	%fd1201, %fd1200, %fd1193, 0d3FC5555555555511;
	fma.rn.f64 	%fd1202, %fd1201, %fd1193, 0d3FE000000000000B;
	fma.rn.f64 	%fd1203, %fd1202, %fd1193, 0d3FF0000000000000;
	fma.rn.f64 	%fd1204, %fd1203, %fd1193, 0d3FF0000000000000;
	{
	.reg .b32 %temp; 
	mov.b64 	{%r101, %temp}, %fd1204;
	}
	{
	.reg .b32 %temp; 
	mov.b64 	{%temp, %r102}, %fd1204;
	}
	shl.b32 	%r580, %r100, 20;
	add.s32 	%r581, %r580, %r102;
	mov.b64 	%fd2273, {%r101, %r581};
	{
	.reg .b32 %temp; 
	mov.b64 	{%temp, %r582}, %fd242;
	}
	mov.b32 	%f71, %r582;
	abs.f32 	%f23, %f71;
	setp.lt.f32 	%p150, %f23, 0f4086232B;
	@%p150 bra 	$L__BB1_134;
	setp.lt.f64 	%p151, %fd242, 0d0000000000000000;
	add.f64 	%fd1205, %fd242, 0d7FF0000000000000;
	selp.f64 	%fd2273, 0d0000000000000000, %fd1205, %p151;
	setp.geu.f32 	%p152, %f23, 0f40874800;
	@%p152 bra 	$L__BB1_134;
	shr.u32 	%r583, %r100, 31;
	add.s32 	%r584, %r100, %r583;
	shr.s32 	%r585, %r584, 1;
	shl.b32 	%r586, %r585, 20;
	add.s32 	%r587, %r102, %r586;
	mov.b64 	%fd1206, {%r101, %r587};
	sub.s32 	%r588, %r100, %r585;
	shl.b32 	%r589, %r588, 20;
	add.s32 	%r590, %r589, 1072693248;
	mov.b32 	%r591, 0;
	mov.b64 	%fd1207, {%r591, %r590};
	mul.f64 	%fd2273, %fd1207, %fd1206;
$L__BB1_134:
	add.f64 	%fd1208, %fd2273, 0d3FF0000000000000;
	rcp.rn.f64 	%fd1209, %fd1208;
	sub.f64 	%fd1210, %fd1209, %fd240;
	div.rn.f64 	%fd247, %fd1210, %fd17;
	add.f64 	%fd1211, %fd227, 0d3F926E978D4FDF3B;
	add.f64 	%fd1212, %fd1211, %fd20;
	mul.f64 	%fd248, %fd1212, 0dC054C00000000000;
	fma.rn.f64 	%fd1213, %fd248, 0d3FF71547652B82FE, 0d4338000000000000;
	{
	.reg .b32 %temp; 
	mov.b64 	{%r103, %temp}, %fd1213;
	}
	mov.f64 	%fd1214, 0dC338000000000000;
	add.rn.f64 	%fd1215, %fd1213, %fd1214;
	fma.rn.f64 	%fd1216, %fd1215, 0dBFE62E42FEFA39EF, %fd248;
	fma.rn.f64 	%fd1217, %fd1215, 0dBC7ABC9E3B39803F, %fd1216;
	fma.rn.f64 	%fd1218, %fd1217, 0d3E5ADE1569CE2BDF, 0d3E928AF3FCA213EA;
	fma.rn.f64 	%fd1219, %fd1218, %fd1217, 0d3EC71DEE62401315;
	fma.rn.f64 	%fd1220, %fd1219, %fd1217, 0d3EFA01997C89EB71;
	fma.rn.f64 	%fd1221, %fd1220, %fd1217, 0d3F2A01A014761F65;
	fma.rn.f64 	%fd1222, %fd1221, %fd1217, 0d3F56C16C1852B7AF;
	fma.rn.f64 	%fd1223, %fd1222, %fd1217, 0d3F81111111122322;
	fma.rn.f64 	%fd1224, %fd1223, %fd1217, 0d3FA55555555502A1;
	fma.rn.f64 	%fd1225, %fd1224, %fd1217, 0d3FC5555555555511;
	fma.rn.f64 	%fd1226, %fd1225, %fd1217, 0d3FE000000000000B;
	fma.rn.f64 	%fd1227, %fd1226, %fd1217, 0d3FF0000000000000;
	fma.rn.f64 	%fd1228, %fd1227, %fd1217, 0d3FF0000000000000;
	{
	.reg .b32 %temp; 
	mov.b64 	{%r104, %temp}, %fd1228;
	}
	{
	.reg .b32 %temp; 
	mov.b64 	{%temp, %r105}, %fd1228;
	}
	shl.b32 	%r592, %r103, 20;
	add.s32 	%r593, %r592, %r105;
	mov.b64 	%fd2274, {%r104, %r593};
	{
	.reg .b32 %temp; 
	mov.b64 	{%temp, %r594}, %fd248;
	}
	mov.b32 	%f72, %r594;
	abs.f32 	%f24, %f72;
	setp.lt.f32 	%p153, %f24, 0f4086232B;
	@%p153 bra 	$L__BB1_137;
	setp.lt.f64 	%p154, %fd248, 0d0000000000000000;
	add.f64 	%fd1229, %fd248, 0d7FF0000000000000;
	selp.f64 	%fd2274, 0d0000000000000000, %fd1229, %p154;
	setp.geu.f32 	%p155, %f24, 0f40874800;
	@%p155 bra 	$L__BB1_137;
	shr.u32 	%r595, %r103, 31;
	add.s32 	%r596, %r103, %r595;
	shr.s32 	%r597, %r596, 1;
	shl.b32 	%r598, %r597, 20;
	add.s32 	%r599, %r105, %r598;
	mov.b64 	%fd1230, {%r104, %r599};
	sub.s32 	%r600, %r103, %r597;
	shl.b32 	%r601, %r600, 20;
	add.s32 	%r602, %r601, 1072693248;
	mov.b32 	%r603, 0;
	mov.b64 	%fd1231, {%r603, %r602};
	mul.f64 	%fd2274, %fd1231, %fd1230;
$L__BB1_137:
	ld.param.f64 	%fd2177, [_Z9rk4_threejPddjjS_S_S__param_2];
	add.f64 	%fd1232, %fd2274, 0d3FF0000000000000;
	rcp.rn.f64 	%fd1233, %fd1232;
	mul.f64 	%fd1234, %fd2177, 0d3FE0000000000000;
	fma.rn.f64 	%fd1235, %fd1234, %fd149, %fd2238;
	sub.f64 	%fd1236, %fd1233, %fd1235;
	div.rn.f64 	%fd253, %fd1236, %fd18;
	fma.rn.f64 	%fd254, %fd1234, %fd208, %fd2233;
	sub.f64 	%fd1237, %fd254, %fd21;
	mul.f64 	%fd1238, %fd1237, 0dC08F400000000000;
	fma.rn.f64 	%fd1239, %fd1238, 0d3FF71547652B82FE, 0d4338000000000000;
	{
	.reg .b32 %temp; 
	mov.b64 	{%r106, %temp}, %fd1239;
	}
	mov.f64 	%fd1240, 0dC338000000000000;
	add.rn.f64 	%fd1241, %fd1239, %fd1240;
	fma.rn.f64 	%fd1242, %fd1241, 0dBFE62E42FEFA39EF, %fd1238;
	fma.rn.f64 	%fd1243, %fd1241, 0dBC7ABC9E3B39803F, %fd1242;
	fma.rn.f64 	%fd1244, %fd1243, 0d3E5ADE1569CE2BDF, 0d3E928AF3FCA213EA;
	fma.rn.f64 	%fd1245, %fd1244, %fd1243, 0d3EC71DEE62401315;
	fma.rn.f64 	%fd1246, %fd1245, %fd1243, 0d3EFA01997C89EB71;
	fma.rn.f64 	%fd1247, %fd1246, %fd1243, 0d3F2A01A014761F65;
	fma.rn.f64 	%fd1248, %fd1247, %fd1243, 0d3F56C16C1852B7AF;
	fma.rn.f64 	%fd1249, %fd1248, %fd1243, 0d3F81111111122322;
	fma.rn.f64 	%fd1250, %fd1249, %fd1243, 0d3FA55555555502A1;
	fma.rn.f64 	%fd1251, %fd1250, %fd1243, 0d3FC5555555555511;
	fma.rn.f64 	%fd1252, %fd1251, %fd1243, 0d3FE000000000000B;
	fma.rn.f64 	%fd1253, %fd1252, %fd1243, 0d3FF0000000000000;
	fma.rn.f64 	%fd1254, %fd1253, %fd1243, 0d3FF0000000000000;
	{
	.reg .b32 %temp; 
	mov.b64 	{%r107, %temp}, %fd1254;
	}
	{
	.reg .b32 %temp; 
	mov.b64 	{%temp, %r108}, %fd1254;
	}
	shl.b32 	%r604, %r106, 20;
	add.s32 	%r605, %r604, %r108;
	mov.b64 	%fd2288, {%r107, %r605};
	{
	.reg .b32 %temp; 
	mov.b64 	{%temp, %r606}, %fd1238;
	}
	mov.b32 	%f73, %r606;
	abs.f32 	%f25, %f73;
	setp.lt.f32 	%p156, %f25, 0f4086232B;
	mov.f64 	%fd2275, %fd2288;
	@%p156 bra 	$L__BB1_140;
	setp.lt.f64 	%p157, %fd1238, 0d0000000000000000;
	add.f64 	%fd1257, %fd1238, 0d7FF0000000000000;
	selp.f64 	%fd2275, 0d0000000000000000, %fd1257, %p157;
	setp.geu.f32 	%p158, %f25, 0f40874800;
	@%p158 bra 	$L__BB1_140;
	shr.u32 	%r607, %r106, 31;
	add.s32 	%r608, %r106, %r607;
	shr.s32 	%r609, %r608, 1;
	shl.b32 	%r610, %r609, 20;
	add.s32 	%r611, %r108, %r610;
	mov.b64 	%fd1258, {%r107, %r611};
	sub.s32 	%r612, %r106, %r609;
	shl.b32 	%r613, %r612, 20;
	add.s32 	%r614, %r613, 1072693248;
	mov.b32 	%r615, 0;
	mov.b64 	%fd1259, {%r615, %r614};
	mul.f64 	%fd2275, %fd1259, %fd1258;
$L__BB1_140:
	ld.param.f64 	%fd2178, [_Z9rk4_threejPddjjS_S_S__param_2];
	mul.f64 	%fd1260, %fd2178, 0d3FE0000000000000;
	fma.rn.f64 	%fd1261, %fd1260, %fd241, %fd2236;
	sub.f64 	%fd1262, %fd1261, %fd21;
	mul.f64 	%fd259, %fd1262, 0dC08F400000000000;
	fma.rn.f64 	%fd1263, %fd259, 0d3FF71547652B82FE, 0d4338000000000000;
	{
	.reg .b32 %temp; 
	mov.b64 	{%r109, %temp}, %fd1263;
	}
	mov.f64 	%fd1264, 0dC338000000000000;
	add.rn.f64 	%fd1265, %fd1263, %fd1264;
	fma.rn.f64 	%fd1266, %fd1265, 0dBFE62E42FEFA39EF, %fd259;
	fma.rn.f64 	%fd1267, %fd1265, 0dBC7ABC9E3B39803F, %fd1266;
	fma.rn.f64 	%fd1268, %fd1267, 0d3E5ADE1569CE2BDF, 0d3E928AF3FCA213EA;
	fma.rn.f64 	%fd1269, %fd1268, %fd1267, 0d3EC71DEE62401315;
	fma.rn.f64 	%fd1270, %fd1269, %fd1267, 0d3EFA01997C89EB71;
	fma.rn.f64 	%fd1271, %fd1270, %fd1267, 0d3F2A01A014761F65;
	fma.rn.f64 	%fd1272, %fd1271, %fd1267, 0d3F56C16C1852B7AF;
	fma.rn.f64 	%fd1273, %fd1272, %fd1267, 0d3F81111111122322;
	fma.rn.f64 	%fd1274, %fd1273, %fd1267, 0d3FA55555555502A1;
	fma.rn.f64 	%fd1275, %fd1274, %fd1267, 0d3FC5555555555511;
	fma.rn.f64 	%fd1276, %fd1275, %fd1267, 0d3FE000000000000B;
	fma.rn.f64 	%fd1277, %fd1276, %fd1267, 0d3FF0000000000000;
	fma.rn.f64 	%fd1278, %fd1277, %fd1267, 0d3FF0000000000000;
	{
	.reg .b32 %temp; 
	mov.b64 	{%r110, %temp}, %fd1278;
	}
	{
	.reg .b32 %temp; 
	mov.b64 	{%temp, %r111}, %fd1278;
	}
	shl.b32 	%r616, %r109, 20;
	add.s32 	%r617, %r616, %r111;
	mov.b64 	%fd2282, {%r110, %r617};
	{
	.reg .b32 %temp; 
	mov.b64 	{%temp, %r618}, %fd259;
	}
	mov.b32 	%f74, %r618;
	abs.f32 	%f26, %f74;
	setp.lt.f32 	%p159, %f26, 0f4086232B;
	mov.f64 	%fd2276, %fd2282;
	@%p159 bra 	$L__BB1_143;
	setp.lt.f64 	%p160, %fd259, 0d0000000000000000;
	add.f64 	%fd1279, %fd259, 0d7FF0000000000000;
	selp.f64 	%fd2276, 0d0000000000000000, %fd1279, %p160;
	setp.geu.f32 	%p161, %f26, 0f40874800;
	@%p161 bra 	$L__BB1_143;
	shr.u32 	%r619, %r109, 31;
	add.s32 	%r620, %r109, %r619;
	shr.s32 	%r621, %r620, 1;
	shl.b32 	%r622, %r621, 20;
	add.s32 	%r623, %r111, %r622;
	mov.b64 	%fd1280, {%r110, %r623};
	sub.s32 	%r624, %r109, %r621;
	shl.b32 	%r625, %r624, 20;
	add.s32 	%r626, %r625, 1072693248;
	mov.b32 	%r627, 0;
	mov.b64 	%fd1281, {%r627, %r626};
	mul.f64 	%fd2276, %fd1281, %fd1280;
$L__BB1_143:
	ld.param.f64 	%fd2179, [_Z9rk4_threejPddjjS_S_S__param_2];
	mul.f64 	%fd1282, %fd2179, 0d3FE0000000000000;
	fma.rn.f64 	%fd1283, %fd1282, %fd175, %fd2230;
	mov.f64 	%fd1284, 0dBFB0000000000000;
	sub.f64 	%fd1285, %fd1284, %fd1283;
	add.f64 	%fd1286, %fd2276, 0d3FF0000000000000;
	mul.f64 	%fd1287, %fd23, %fd1285;
	div.rn.f64 	%fd1288, %fd1287, %fd1286;
	mul.f64 	%fd1289, %fd22, %fd1285;
	add.f64 	%fd1290, %fd2275, 0d3FF0000000000000;
	div.rn.f64 	%fd1291, %fd1289, %fd1290;
	add.f64 	%fd1292, %fd1291, %fd1288;
	fma.rn.f64 	%fd1293, %fd1282, %fd208, %fd2233;
	sub.f64 	%fd1294, %fd1293, %fd1283;
	fma.rn.f64 	%fd1295, %fd28, %fd1294, %fd1292;
	fma.rn.f64 	%fd1296, %fd1282, %fd241, %fd2236;
	sub.f64 	%fd1297, %fd1296, %fd1283;
	fma.rn.f64 	%fd264, %fd29, %fd1297, %fd1295;
	add.f64 	%fd1298, %fd1283, 0d3F9F3B645A1CAC08;
	mul.f64 	%fd265, %fd1298, 0dC062C00000000000;
	fma.rn.f64 	%fd1299, %fd265, 0d3FF71547652B82FE, 0d4338000000000000;
	{
	.reg .b32 %temp; 
	mov.b64 	{%r112, %temp}, %fd1299;
	}
	mov.f64 	%fd1300, 0dC338000000000000;
	add.rn.f64 	%fd1301, %fd1299, %fd1300;
	fma.rn.f64 	%fd1302, %fd1301, 0dBFE62E42FEFA39EF, %fd265;
	fma.rn.f64 	%fd1303, %fd1301, 0dBC7ABC9E3B39803F, %fd1302;
	fma.rn.f64 	%fd1304, %fd1303, 0d3E5ADE1569CE2BDF, 0d3E928AF3FCA213EA;
	fma.rn.f64 	%fd1305, %fd1304, %fd1303, 0d3EC71DEE62401315;
	fma.rn.f64 	%fd1306, %fd1305, %fd1303, 0d3EFA01997C89EB71;
	fma.rn.f64 	%fd1307, %fd1306, %fd1303, 0d3F2A01A014761F65;
	fma.rn.f64 	%fd1308, %fd1307, %fd1303, 0d3F56C16C1852B7AF;
	fma.rn.f64 	%fd1309, %fd1308, %fd1303, 0d3F81111111122322;
	fma.rn.f64 	%fd1310, %fd1309, %fd1303, 0d3FA55555555502A1;
	fma.rn.f64 	%fd1311, %fd1310, %fd1303, 0d3FC5555555555511;
	fma.rn.f64 	%fd1312, %fd1311, %fd1303, 0d3FE000000000000B;
	fma.rn.f64 	%fd1313, %fd1312, %fd1303, 0d3FF0000000000000;
	fma.rn.f64 	%fd1314, %fd1313, %fd1303, 0d3FF0000000000000;
	{
	.reg .b32 %temp; 
	mov.b64 	{%r113, %temp}, %fd1314;
	}
	{
	.reg .b32 %temp; 
	mov.b64 	{%temp, %r114}, %fd1314;
	}
	shl.b32 	%r628, %r112, 20;
	add.s32 	%r629, %r628, %r114;
	mov.b64 	%fd2277, {%r113, %r629};
	{
	.reg .b32 %temp; 
	mov.b64 	{%temp, %r630}, %fd265;
	}
	mov.b32 	%f75, %r630;
	abs.f32 	%f27, %f75;
	setp.lt.f32 	%p162, %f27, 0f4086232B;
	@%p162 bra 	$L__BB1_146;
	setp.lt.f64 	%p163, %fd265, 0d0000000000000000;
	add.f64 	%fd1315, %fd265, 0d7FF0000000000000;
	selp.f64 	%fd2277, 0d0000000000000000, %fd1315, %p163;
	setp.geu.f32 	%p164, %f27, 0f40874800;
	@%p164 bra 	$L__BB1_146;
	shr.u32 	%r631, %r112, 31;
	add.s32 	%r632, %r112, %r631;
	shr.s32 	%r633, %r632, 1;
	shl.b32 	%r634, %r633, 20;
	add.s32 	%r635, %r114, %r634;
	mov.b64 	%fd1316, {%r113, %r635};
	sub.s32 	%r636, %r112, %r633;
	shl.b32 	%r637, %r636, 20;
	add.s32 	%r638, %r637, 1072693248;
	mov.b32 	%r639, 0;
	mov.b64 	%fd1317, {%r639, %r638};
	mul.f64 	%fd2277, %fd1317, %fd1316;
$L__BB1_146:
	and.b32  	%r640, %r2, 2146435072;
	setp.eq.s32 	%p166, %r640, 1073741824;
	add.f64 	%fd1318, %fd2277, 0d3FF0000000000000;
	rcp.rn.f64 	%fd270, %fd1318;
	{
	.reg .b32 %temp; 
	mov.b64 	{%temp, %r115}, %fd270;
	}
	abs.f64 	%fd271, %fd270;
	{ // callseq 10, 0
	.param .b64 param0;
	st.param.f64 	[param0], %fd271;
	.param .b64 retval0;
	call.uni (retval0), 
	__internal_accurate_pow, 
	(
	param0
	);
	ld.param.f64 	%fd1319, [retval0];
	} // callseq 10
	setp.lt.s32 	%p167, %r115, 0;
	neg.f64 	%fd1321, %fd1319;
	selp.f64 	%fd1322, %fd1321, %fd1319, %p166;
	selp.f64 	%fd1323, %fd1322, %fd1319, %p167;
	setp.eq.f64 	%p168, %fd270, 0d0000000000000000;
	selp.b32 	%r641, %r115, 0, %p166;
	or.b32  	%r642, %r641, 2146435072;
	selp.b32 	%r643, %r642, %r641, %p140;
	mov.b32 	%r644, 0;
	mov.b64 	%fd1324, {%r644, %r643};
	selp.f64 	%fd2278, %fd1324, %fd1323, %p168;
	add.f64 	%fd1325, %fd270, 0d4008000000000000;
	{
	.reg .b32 %temp; 
	mov.b64 	{%temp, %r645}, %fd1325;
	}
	and.b32  	%r646, %r645, 2146435072;
	setp.ne.s32 	%p169, %r646, 2146435072;
	@%p169 bra 	$L__BB1_151;
	setp.num.f64 	%p170, %fd270, %fd270;
	@%p170 bra 	$L__BB1_149;
	mov.f64 	%fd1326, 0d4008000000000000;
	add.rn.f64 	%fd2278, %fd270, %fd1326;
	bra.uni 	$L__BB1_151;
$L__BB1_149:
	setp.neu.f64 	%p171, %fd271, 0d7FF0000000000000;
	@%p171 bra 	$L__BB1_151;
	setp.lt.s32 	%p173, %r2, 0;
	selp.b32 	%r647, 0, 2146435072, %p173;
	or.b32  	%r648, %r647, -2147483648;
	selp.b32 	%r649, %r648, %r647, %p1;
	selp.b32 	%r650, %r649, %r647, %p167;
	mov.b32 	%r651, 0;
	mov.b64 	%fd2278, {%r651, %r650};
$L__BB1_151:
	ld.param.f64 	%fd2180, [_Z9rk4_threejPddjjS_S_S__param_2];
	setp.eq.f64 	%p174, %fd270, 0d3FF0000000000000;
	selp.f64 	%fd1327, 0d3FF0000000000000, %fd2278, %p174;
	mul.f64 	%fd1328, %fd1327, %fd31;
	mul.f64 	%fd1329, %fd2180, 0d3FE0000000000000;
	fma.rn.f64 	%fd1330, %fd1329, %fd181, %fd2231;
	mul.f64 	%fd1331, %fd1330, %fd1328;
	fma.rn.f64 	%fd1332, %fd1329, %fd175, %fd2230;
	sub.f64 	%fd1333, %fd1332, %fd12;
	mul.f64 	%fd1334, %fd1331, %fd1333;
	fma.rn.f64 	%fd1335, %fd1329, %fd187, %fd2232;
	mul.f64 	%fd1336, %fd14, %fd1335;
	mul.f64 	%fd1337, %fd1335, %fd1336;
	sub.f64 	%fd1338, %fd1332, %fd11;
	mul.f64 	%fd1339, %fd1337, %fd1338;
	sub.f64 	%fd1340, %fd1334, %fd1339;
	sub.f64 	%fd1341, %fd1332, %fd10;
	mul.f64 	%fd1342, %fd13, %fd1341;
	sub.f64 	%fd1343, %fd1340, %fd1342;
	sub.f64 	%fd1344, %fd1343, %fd19;
	add.f64 	%fd1345, %fd264, %fd1344;
	div.rn.f64 	%fd276, %fd1345, %fd16;
	add.f64 	%fd1346, %fd1332, 0d3FA0A3D70A3D70A4;
	mul.f64 	%fd277, %fd1346, 0d407F400000000000;
	fma.rn.f64 	%fd1347, %fd277, 0d3FF71547652B82FE, 0d4338000000000000;
	{
	.reg .b32 %temp; 
	mov.b64 	{%r116, %temp}, %fd1347;
	}
	mov.f64 	%fd1348, 0dC338000000000000;
	add.rn.f64 	%fd1349, %fd1347, %fd1348;
	fma.rn.f64 	%fd1350, %fd1349, 0dBFE62E42FEFA39EF, %fd277;
	fma.rn.f64 	%fd1351, %fd1349, 0dBC7ABC9E3B39803F, %fd1350;
	fma.rn.f64 	%fd1352, %fd1351, 0d3E5ADE1569CE2BDF, 0d3E928AF3FCA213EA;
	fma.rn.f64 	%fd1353, %fd1352, %fd1351, 0d3EC71DEE62401315;
	fma.rn.f64 	%fd1354, %fd1353, %fd1351, 0d3EFA01997C89EB71;
	fma.rn.f64 	%fd1355, %fd1354, %fd1351, 0d3F2A01A014761F65;
	fma.rn.f64 	%fd1356, %fd1355, %fd1351, 0d3F56C16C1852B7AF;
	fma.rn.f64 	%fd1357, %fd1356, %fd1351, 0d3F81111111122322;
	fma.rn.f64 	%fd1358, %fd1357, %fd1351, 0d3FA55555555502A1;
	fma.rn.f64 	%fd1359, %fd1358, %fd1351, 0d3FC5555555555511;
	fma.rn.f64 	%fd1360, %fd1359, %fd1351, 0d3FE000000000000B;
	fma.rn.f64 	%fd1361, %fd1360, %fd1351, 0d3FF0000000000000;
	fma.rn.f64 	%fd1362, %fd1361, %fd1351, 0d3FF0000000000000;
	{
	.reg .b32 %temp; 
	mov.b64 	{%r117, %temp}, %fd1362;
	}
	{
	.reg .b32 %temp; 
	mov.b64 	{%temp, %r118}, %fd1362;
	}
	shl.b32 	%r652, %r116, 20;
	add.s32 	%r653, %r652, %r118;
	mov.b64 	%fd2279, {%r117, %r653};
	{
	.reg .b32 %temp; 
	mov.b64 	{%temp, %r654}, %fd277;
	}
	mov.b32 	%f76, %r654;
	abs.f32 	%f28, %f76;
	setp.lt.f32 	%p175, %f28, 0f4086232B;
	@%p175 bra 	$L__BB1_154;
	setp.lt.f64 	%p176, %fd277, 0d0000000000000000;
	add.f64 	%fd1363, %fd277, 0d7FF0000000000000;
	selp.f64 	%fd2279, 0d0000000000000000, %fd1363, %p176;
	setp.geu.f32 	%p177, %f28, 0f40874800;
	@%p177 bra 	$L__BB1_154;
	shr.u32 	%r655, %r116, 31;
	add.s32 	%r656, %r116, %r655;
	shr.s32 	%r657, %r656, 1;
	shl.b32 	%r658, %r657, 20;
	add.s32 	%r659, %r118, %r658;
	mov.b64 	%fd1364, {%r117, %r659};
	sub.s32 	%r660, %r116, %r657;
	shl.b32 	%r661, %r660, 20;
	add.s32 	%r662, %r661, 1072693248;
	mov.b32 	%r663, 0;
	mov.b64 	%fd1365, {%r663, %r662};
	mul.f64 	%fd2279, %fd1365, %fd1364;
$L__BB1_154:
	ld.param.f64 	%fd2181, [_Z9rk4_threejPddjjS_S_S__param_2];
	add.f64 	%fd1366, %fd2279, 0d3FF0000000000000;
	rcp.rn.f64 	%fd1367, %fd1366;
	mul.f64 	%fd1368, %fd2181, 0d3FE0000000000000;
	fma.rn.f64 	%fd1369, %fd1368, %fd181, %fd2231;
	sub.f64 	%fd1370, %fd1367, %fd1369;
	div.rn.f64 	%fd282, %fd1370, %fd17;
	fma.rn.f64 	%fd1371, %fd1368, %fd175, %fd2230;
	add.f64 	%fd1372, %fd1371, 0d3F926E978D4FDF3B;
	add.f64 	%fd1373, %fd1372, %fd20;
	mul.f64 	%fd283, %fd1373, 0dC054C00000000000;
	fma.rn.f64 	%fd1374, %fd283, 0d3FF71547652B82FE, 0d4338000000000000;
	{
	.reg .b32 %temp; 
	mov.b64 	{%r119, %temp}, %fd1374;
	}
	mov.f64 	%fd1375, 0dC338000000000000;
	add.rn.f64 	%fd1376, %fd1374, %fd1375;
	fma.rn.f64 	%fd1377, %fd1376, 0dBFE62E42FEFA39EF, %fd283;
	fma.rn.f64 	%fd1378, %fd1376, 0dBC7ABC9E3B39803F, %fd1377;
	fma.rn.f64 	%fd1379, %fd1378, 0d3E5ADE1569CE2BDF, 0d3E928AF3FCA213EA;
	fma.rn.f64 	%fd1380, %fd1379, %fd1378, 0d3EC71DEE62401315;
	fma.rn.f64 	%fd1381, %fd1380, %fd1378, 0d3EFA01997C89EB71;
	fma.rn.f64 	%fd1382, %fd1381, %fd1378, 0d3F2A01A014761F65;
	fma.rn.f64 	%fd1383, %fd1382, %fd1378, 0d3F56C16C1852B7AF;
	fma.rn.f64 	%fd1384, %fd1383, %fd1378, 0d3F81111111122322;
	fma.rn.f64 	%fd1385, %fd1384, %fd1378, 0d3FA55555555502A1;
	fma.rn.f64 	%fd1386, %fd1385, %fd1378, 0d3FC5555555555511;
	fma.rn.f64 	%fd1387, %fd1386, %fd1378, 0d3FE000000000000B;
	fma.rn.f64 	%fd1388, %fd1387, %fd1378, 0d3FF0000000000000;
	fma.rn.f64 	%fd1389, %fd1388, %fd1378, 0d3FF0000000000000;
	{
	.reg .b32 %temp; 
	mov.b64 	{%r120, %temp}, %fd1389;
	}
	{
	.reg .b32 %temp; 
	mov.b64 	{%temp, %r121}, %fd1389;
	}
	shl.b32 	%r664, %r119, 20;
	add.s32 	%r665, %r664, %r121;
	mov.b64 	%fd2280, {%r120, %r665};
	{
	.reg .b32 %temp; 
	mov.b64 	{%temp, %r666}, %fd283;
	}
	mov.b32 	%f77, %r666;
	abs.f32 	%f29, %f77;
	setp.lt.f32 	%p178, %f29, 0f4086232B;
	@%p178 bra 	$L__BB1_157;
	setp.lt.f64 	%p179, %fd283, 0d0000000000000000;
	add.f64 	%fd1390, %fd283, 0d7FF0000000000000;
	selp.f64 	%fd2280, 0d0000000000000000, %fd1390, %p179;
	setp.geu.f32 	%p180, %f29, 0f40874800;
	@%p180 bra 	$L__BB1_157;
	shr.u32 	%r667, %r119, 31;
	add.s32 	%r668, %r119, %r667;
	shr.s32 	%r669, %r668, 1;
	shl.b32 	%r670, %r669, 20;
	add.s32 	%r671, %r121, %r670;
	mov.b64 	%fd1391, {%r120, %r671};
	sub.s32 	%r672, %r119, %r669;
	shl.b32 	%r673, %r672, 20;
	add.s32 	%r674, %r673, 1072693248;
	mov.b32 	%r675, 0;
	mov.b64 	%fd1392, {%r675, %r674};
	mul.f64 	%fd2280, %fd1392, %fd1391;
$L__BB1_157:
	ld.param.f64 	%fd2182, [_Z9rk4_threejPddjjS_S_S__param_2];
	add.f64 	%fd1393, %fd2280, 0d3FF0000000000000;
	rcp.rn.f64 	%fd1394, %fd1393;
	mul.f64 	%fd1395, %fd2182, 0d3FE0000000000000;
	fma.rn.f64 	%fd1396, %fd1395, %fd187, %fd2232;
	sub.f64 	%fd1397, %fd1394, %fd1396;
	div.rn.f64 	%fd288, %fd1397, %fd18;
	fma.rn.f64 	%fd1398, %fd1395, %fd175, %fd2230;
	sub.f64 	%fd1399, %fd1398, %fd21;
	mul.f64 	%fd289, %fd1399, 0dC08F400000000000;
	fma.rn.f64 	%fd1400, %fd289, 0d3FF71547652B82FE, 0d4338000000000000;
	{
	.reg .b32 %temp; 
	mov.b64 	{%r122, %temp}, %fd1400;
	}
	mov.f64 	%fd1401, 0dC338000000000000;
	add.rn.f64 	%fd1402, %fd1400, %fd1401;
	fma.rn.f64 	%fd1403, %fd1402, 0dBFE62E42FEFA39EF, %fd289;
	fma.rn.f64 	%fd1404, %fd1402, 0dBC7ABC9E3B39803F, %fd1403;
	fma.rn.f64 	%fd1405, %fd1404, 0d3E5ADE1569CE2BDF, 0d3E928AF3FCA213EA;
	fma.rn.f64 	%fd1406, %fd1405, %fd1404, 0d3EC71DEE62401315;
	fma.rn.f64 	%fd1407, %fd1406, %fd1404, 0d3EFA01997C89EB71;
	fma.rn.f64 	%fd1408, %fd1407, %fd1404, 0d3F2A01A014761F65;
	fma.rn.f64 	%fd1409, %fd1408, %fd1404, 0d3F56C16C1852B7AF;
	fma.rn.f64 	%fd1410, %fd1409, %fd1404, 0d3F81111111122322;
	fma.rn.f64 	%fd1411, %fd1410, %fd1404, 0d3FA55555555502A1;
	fma.rn.f64 	%fd1412, %fd1411, %fd1404, 0d3FC5555555555511;
	fma.rn.f64 	%fd1413, %fd1412, %fd1404, 0d3FE000000000000B;
	fma.rn.f64 	%fd1414, %fd1413, %fd1404, 0d3FF0000000000000;
	fma.rn.f64 	%fd1415, %fd1414, %fd1404, 0d3FF0000000000000;
	{
	.reg .b32 %temp; 
	mov.b64 	{%r123, %temp}, %fd1415;
	}
	{
	.reg .b32 %temp; 
	mov.b64 	{%temp, %r124}, %fd1415;
	}
	shl.b32 	%r676, %r122, 20;
	add.s32 	%r677, %r676, %r124;
	mov.b64 	%fd2287, {%r123, %r677};
	{
	.reg .b32 %temp; 
	mov.b64 	{%temp, %r678}, %fd289;
	}
	mov.b32 	%f78, %r678;
	abs.f32 	%f30, %f78;
	setp.lt.f32 	%p181, %f30, 0f4086232B;
	mov.f64 	%fd2281, %fd2287;
	@%p181 bra 	$L__BB1_160;
	setp.lt.f64 	%p182, %fd289, 0d0000000000000000;
	add.f64 	%fd1416, %fd289, 0d7FF0000000000000;
	selp.f64 	%fd2281, 0d0000000000000000, %fd1416, %p182;
	setp.geu.f32 	%p183, %f30, 0f40874800;
	@%p183 bra 	$L__BB1_160;
	shr.u32 	%r679, %r122, 31;
	add.s32 	%r680, %r122, %r679;
	shr.s32 	%r681, %r680, 1;
	shl.b32 	%r682, %r681, 20;
	add.s32 	%r683, %r124, %r682;
	mov.b64 	%fd1417, {%r123, %r683};
	sub.s32 	%r684, %r122, %r681;
	shl.b32 	%r685, %r684, 20;
	add.s32 	%r686, %r685, 1072693248;
	mov.b32 	%r687, 0;
	mov.b64 	%fd1418, {%r687, %r686};
	mul.f64 	%fd2281, %fd1418, %fd1417;
$L__BB1_160:
	@%p159 bra 	$L__BB1_163;
	setp.lt.f64 	%p185, %fd259, 0d0000000000000000;
	add.f64 	%fd1419, %fd259, 0d7FF0000000000000;
	selp.f64 	%fd2282, 0d0000000000000000, %fd1419, %p185;
	setp.geu.f32 	%p186, %f26, 0f40874800;
	@%p186 bra 	$L__BB1_163;
	shr.u32 	%r688, %r109, 31;
	add.s32 	%r689, %r109, %r688;
	shr.s32 	%r690, %r689, 1;
	shl.b32 	%r691, %r690, 20;
	add.s32 	%r692, %r111, %r691;
	mov.b64 	%fd1420, {%r110, %r692};
	sub.s32 	%r693, %r109, %r690;
	shl.b32 	%r694, %r693, 20;
	add.s32 	%r695, %r694, 1072693248;
	mov.b32 	%r696, 0;
	mov.b64 	%fd1421, {%r696, %r695};
	mul.f64 	%fd2282, %fd1421, %fd1420;
$L__BB1_163:
	ld.param.f64 	%fd2183, [_Z9rk4_threejPddjjS_S_S__param_2];
	mul.f64 	%fd1422, %fd2183, 0d3FE0000000000000;
	fma.rn.f64 	%fd1423, %fd1422, %fd208, %fd2233;
	mov.f64 	%fd1424, 0dBFB0000000000000;
	sub.f64 	%fd1425, %fd1424, %fd1423;
	add.f64 	%fd1426, %fd2282, 0d3FF0000000000000;
	mul.f64 	%fd1427, %fd25, %fd1425;
	div.rn.f64 	%fd1428, %fd1427, %fd1426;
	mul.f64 	%fd1429, %fd24, %fd1425;
	add.f64 	%fd1430, %fd2281, 0d3FF0000000000000;
	div.rn.f64 	%fd1431, %fd1429, %fd1430;
	add.f64 	%fd1432, %fd1431, %fd1428;
	fma.rn.f64 	%fd1433, %fd1422, %fd175, %fd2230;
	sub.f64 	%fd1434, %fd1433, %fd1423;
	fma.rn.f64 	%fd1435, %fd28, %fd1434, %fd1432;
	fma.rn.f64 	%fd1436, %fd1422, %fd241, %fd2236;
	sub.f64 	%fd1437, %fd1436, %fd1423;
	fma.rn.f64 	%fd297, %fd30, %fd1437, %fd1435;
	add.f64 	%fd1438, %fd1423, 0d3F9F3B645A1CAC08;
	mul.f64 	%fd1439, %fd1438, 0dC062C00000000000;
	fma.rn.f64 	%fd1440, %fd1439, 0d3FF71547652B82FE, 0d4338000000000000;
	{
	.reg .b32 %temp; 
	mov.b64 	{%r125, %temp}, %fd1440;
	}
	mov.f64 	%fd1441, 0dC338000000000000;
	add.rn.f64 	%fd1442, %fd1440, %fd1441;
	fma.rn.f64 	%fd1443, %fd1442, 0dBFE62E42FEFA39EF, %fd1439;
	fma.rn.f64 	%fd1444, %fd1442, 0dBC7ABC9E3B39803F, %fd1443;
	fma.rn.f64 	%fd1445, %fd1444, 0d3E5ADE1569CE2BDF, 0d3E928AF3FCA213EA;
	fma.rn.f64 	%fd1446, %fd1445, %fd1444, 0d3EC71DEE62401315;
	fma.rn.f64 	%fd1447, %fd1446, %fd1444, 0d3EFA01997C89EB71;
	fma.rn.f64 	%fd1448, %fd1447, %fd1444, 0d3F2A01A014761F65;
	fma.rn.f64 	%fd1449, %fd1448, %fd1444, 0d3F56C16C1852B7AF;
	fma.rn.f64 	%fd1450, %fd1449, %fd1444, 0d3F81111111122322;
	fma.rn.f64 	%fd1451, %fd1450, %fd1444, 0d3FA55555555502A1;
	fma.rn.f64 	%fd1452, %fd1451, %fd1444, 0d3FC5555555555511;
	fma.rn.f64 	%fd1453, %fd1452, %fd1444, 0d3FE000000000000B;
	fma.rn.f64 	%fd1454, %fd1453, %fd1444, 0d3FF0000000000000;
	fma.rn.f64 	%fd1455, %fd1454, %fd1444, 0d3FF0000000000000;
	{
	.reg .b32 %temp; 
	mov.b64 	{%r126, %temp}, %fd1455;
	}
	{
	.reg .b32 %temp; 
	mov.b64 	{%temp, %r127}, %fd1455;
	}
	shl.b32 	%r697, %r125, 20;
	add.s32 	%r698, %r697, %r127;
	mov.b64 	%fd2283, {%r126, %r698};
	{
	.reg .b32 %temp; 
	mov.b64 	{%temp, %r699}, %fd1439;
	}
	mov.b32 	%f79, %r699;
	abs.f32 	%f31, %f79;
	setp.lt.f32 	%p187, %f31, 0f4086232B;
	@%p187 bra 	$L__BB1_166;
	ld.param.f64 	%fd2184, [_Z9rk4_threejPddjjS_S_S__param_2];
	mul.f64 	%fd1456, %fd2184, 0d3FE0000000000000;
	fma.rn.f64 	%fd1457, %fd1456, %fd208, %fd2233;
	add.f64 	%fd1458, %fd1457, 0d3F9F3B645A1CAC08;
	mul.f64 	%fd1459, %fd1458, 0dC062C00000000000;
	setp.lt.f64 	%p188, %fd1459, 0d0000000000000000;
	add.f64 	%fd1460, %fd1459, 0d7FF0000000000000;
	selp.f64 	%fd2283, 0d0000000000000000, %fd1460, %p188;
	setp.geu.f32 	%p189, %f31, 0f40874800;
	@%p189 bra 	$L__BB1_166;
	shr.u32 	%r700, %r125, 31;
	add.s32 	%r701, %r125, %r700;
	shr.s32 	%r702, %r701, 1;
	shl.b32 	%r703, %r702, 20;
	add.s32 	%r704, %r127, %r703;
	mov.b64 	%fd1461, {%r126, %r704};
	sub.s32 	%r705, %r125, %r702;
	shl.b32 	%r706, %r705, 20;
	add.s32 	%r707, %r706, 1072693248;
	mov.b32 	%r708, 0;
	mov.b64 	%fd1462, {%r708, %r707};
	mul.f64 	%fd2283, %fd1462, %fd1461;
$L__BB1_166:
	and.b32  	%r709, %r2, 2146435072;
	setp.eq.s32 	%p191, %r709, 1073741824;
	add.f64 	%fd1463, %fd2283, 0d3FF0000000000000;
	rcp.rn.f64 	%fd302, %fd1463;
	{
	.reg .b32 %temp; 
	mov.b64 	{%temp, %r128}, %fd302;
	}
	abs.f64 	%fd303, %fd302;
	{ // callseq 11, 0
	.param .b64 param0;
	st.param.f64 	[param0], %fd303;
	.param .b64 retval0;
	call.uni (retval0), 
	__internal_accurate_pow, 
	(
	param0
	);
	ld.param.f64 	%fd1464, [retval0];
	} // callseq 11
	setp.lt.s32 	%p192, %r128, 0;
	neg.f64 	%fd1466, %fd1464;
	selp.f64 	%fd1467, %fd1466, %fd1464, %p191;
	selp.f64 	%fd1468, %fd1467, %fd1464, %p192;
	setp.eq.f64 	%p193, %fd302, 0d0000000000000000;
	selp.b32 	%r710, %r128, 0, %p191;
	or.b32  	%r711, %r710, 2146435072;
	selp.b32 	%r712, %r711, %r710, %p140;
	mov.b32 	%r713, 0;
	mov.b64 	%fd1469, {%r713, %r712};
	selp.f64 	%fd2284, %fd1469, %fd1468, %p193;
	add.f64 	%fd1470, %fd302, 0d4008000000000000;
	{
	.reg .b32 %temp; 
	mov.b64 	{%temp, %r714}, %fd1470;
	}
	and.b32  	%r715, %r714, 2146435072;
	setp.ne.s32 	%p194, %r715, 2146435072;
	@%p194 bra 	$L__BB1_171;
	setp.num.f64 	%p195, %fd302, %fd302;
	@%p195 bra 	$L__BB1_169;
	mov.f64 	%fd1471, 0d4008000000000000;
	add.rn.f64 	%fd2284, %fd302, %fd1471;
	bra.uni 	$L__BB1_171;
$L__BB1_169:
	setp.neu.f64 	%p196, %fd303, 0d7FF0000000000000;
	@%p196 bra 	$L__BB1_171;
	setp.lt.s32 	%p198, %r2, 0;
	selp.b32 	%r716, 0, 2146435072, %p198;
	or.b32  	%r717, %r716, -2147483648;
	selp.b32 	%r718, %r717, %r716, %p1;
	selp.b32 	%r719, %r718, %r716, %p192;
	mov.b32 	%r720, 0;
	mov.b64 	%fd2284, {%r720, %r719};
$L__BB1_171:
	ld.param.f64 	%fd2185, [_Z9rk4_threejPddjjS_S_S__param_2];
	setp.eq.f64 	%p199, %fd302, 0d3FF0000000000000;
	selp.f64 	%fd1472, 0d3FF0000000000000, %fd2284, %p199;
	mul.f64 	%fd1473, %fd1472, %fd31;
	mul.f64 	%fd1474, %fd2185, 0d3FE0000000000000;
	fma.rn.f64 	%fd1475, %fd1474, %fd214, %fd2234;
	mul.f64 	%fd1476, %fd1475, %fd1473;
	fma.rn.f64 	%fd1477, %fd1474, %fd208, %fd2233;
	sub.f64 	%fd1478, %fd1477, %fd12;
	mul.f64 	%fd1479, %fd1476, %fd1478;
	fma.rn.f64 	%fd1480, %fd1474, %fd220, %fd2235;
	mul.f64 	%fd1481, %fd14, %fd1480;
	mul.f64 	%fd1482, %fd1480, %fd1481;
	sub.f64 	%fd1483, %fd1477, %fd11;
	mul.f64 	%fd1484, %fd1482, %fd1483;
	sub.f64 	%fd1485, %fd1479, %fd1484;
	sub.f64 	%fd1486, %fd1477, %fd10;
	mul.f64 	%fd1487, %fd13, %fd1486;
	sub.f64 	%fd1488, %fd1485, %fd1487;
	sub.f64 	%fd1489, %fd1488, %fd19;
	add.f64 	%fd1490, %fd297, %fd1489;
	div.rn.f64 	%fd308, %fd1490, %fd16;
	add.f64 	%fd1491, %fd1477, 0d3FA0A3D70A3D70A4;
	mul.f64 	%fd1492, %fd1491, 0d407F400000000000;
	fma.rn.f64 	%fd1493, %fd1492, 0d3FF71547652B82FE, 0d4338000000000000;
	{
	.reg .b32 %temp; 
	mov.b64 	{%r129, %temp}, %fd1493;
	}
	mov.f64 	%fd1494, 0dC338000000000000;
	add.rn.f64 	%fd1495, %fd1493, %fd1494;
	fma.rn.f64 	%fd1496, %fd1495, 0dBFE62E42FEFA39EF, %fd1492;
	fma.rn.f64 	%fd1497, %fd1495, 0dBC7ABC9E3B39803F, %fd1496;
	fma.rn.f64 	%fd1498, %fd1497, 0d3E5ADE1569CE2BDF, 0d3E928AF3FCA213EA;
	fma.rn.f64 	%fd1499, %fd1498, %fd1497, 0d3EC71DEE62401315;
	fma.rn.f64 	%fd1500, %fd1499, %fd1497, 0d3EFA01997C89EB71;
	fma.rn.f64 	%fd1501, %fd1500, %fd1497, 0d3F2A01A014761F65;
	fma.rn.f64 	%fd1502, %fd1501, %fd1497, 0d3F56C16C1852B7AF;
	fma.rn.f64 	%fd1503, %fd1502, %fd1497, 0d3F81111111122322;
	fma.rn.f64 	%fd1504, %fd1503, %fd1497, 0d3FA55555555502A1;
	fma.rn.f64 	%fd1505, %fd1504, %fd1497, 0d3FC5555555555511;
	fma.rn.f64 	%fd1506, %fd1505, %fd1497, 0d3FE000000000000B;
	fma.rn.f64 	%fd1507, %fd1506, %fd1497, 0d3FF0000000000000;
	fma.rn.f64 	%fd1508, %fd1507, %fd1497, 0d3FF0000000000000;
	{
	.reg .b32 %temp; 
	mov.b64 	{%r130, %temp}, %fd1508;
	}
	{
	.reg .b32 %temp; 
	mov.b64 	{%temp, %r131}, %fd1508;
	}
	shl.b32 	%r721, %r129, 20;
	add.s32 	%r722, %r721, %r131;
	mov.b64 	%fd2285, {%r130, %r722};
	{
	.reg .b32 %temp; 
	mov.b64 	{%temp, %r723}, %fd1492;
	}
	mov.b32 	%f80, %r723;
	abs.f32 	%f32, %f80;
	setp.lt.f32 	%p200, %f32, 0f4086232B;
	@%p200 bra 	$L__BB1_174;
	ld.param.f64 	%fd2186, [_Z9rk4_threejPddjjS_S_S__param_2];
	mul.f64 	%fd1509, %fd2186, 0d3FE0000000000000;
	fma.rn.f64 	%fd1510, %fd1509, %fd208, %fd2233;
	add.f64 	%fd1511, %fd1510, 0d3FA0A3D70A3D70A4;
	mul.f64 	%fd1512, %fd1511, 0d407F400000000000;
	setp.lt.f64 	%p201, %fd1512, 0d0000000000000000;
	add.f64 	%fd1513, %fd1512, 0d7FF0000000000000;
	selp.f64 	%fd2285, 0d0000000000000000, %fd1513, %p201;
	setp.geu.f32 	%p202, %f32, 0f40874800;
	@%p202 bra 	$L__BB1_174;
	shr.u32 	%r724, %r129, 31;
	add.s32 	%r725, %r129, %r724;
	shr.s32 	%r726, %r725, 1;
	shl.b32 	%r727, %r726, 20;
	add.s32 	%r728, %r131, %r727;
	mov.b64 	%fd1514, {%r130, %r728};
	sub.s32 	%r729, %r129, %r726;
	shl.b32 	%r730, %r729, 20;
	add.s32 	%r731, %r730, 1072693248;
	mov.b32 	%r732, 0;
	mov.b64 	%fd1515, {%r732, %r731};
	mul.f64 	%fd2285, %fd1515, %fd1514;
$L__BB1_174:
	ld.param.f64 	%fd2187, [_Z9rk4_threejPddjjS_S_S__param_2];
	add.f64 	%fd1516, %fd2285, 0d3FF0000000000000;
	rcp.rn.f64 	%fd1517, %fd1516;
	mul.f64 	%fd1518, %fd2187, 0d3FE0000000000000;
	fma.rn.f64 	%fd1519, %fd1518, %fd214, %fd2234;
	sub.f64 	%fd1520, %fd1517, %fd1519;
	div.rn.f64 	%fd313, %fd1520, %fd17;
	fma.rn.f64 	%fd1521, %fd1518, %fd208, %fd2233;
	add.f64 	%fd1522, %fd1521, 0d3F926E978D4FDF3B;
	add.f64 	%fd1523, %fd1522, %fd20;
	mul.f64 	%fd1524, %fd1523, 0dC054C00000000000;
	fma.rn.f64 	%fd1525, %fd1524, 0d3FF71547652B82FE, 0d4338000000000000;
	{
	.reg .b32 %temp; 
	mov.b64 	{%r132, %temp}, %fd1525;
	}
	mov.f64 	%fd1526, 0dC338000000000000;
	add.rn.f64 	%fd1527, %fd1525, %fd1526;
	fma.rn.f64 	%fd1528, %fd1527, 0dBFE62E42FEFA39EF, %fd1524;
	fma.rn.f64 	%fd1529, %fd1527, 0dBC7ABC9E3B39803F, %fd1528;
	fma.rn.f64 	%fd1530, %fd1529, 0d3E5ADE1569CE2BDF, 0d3E928AF3FCA213EA;
	fma.rn.f64 	%fd1531, %fd1530, %fd1529, 0d3EC71DEE62401315;
	fma.rn.f64 	%fd1532, %fd1531, %fd1529, 0d3EFA01997C89EB71;
	fma.rn.f64 	%fd1533, %fd1532, %fd1529, 0d3F2A01A014761F65;
	fma.rn.f64 	%fd1534, %fd1533, %fd1529, 0d3F56C16C1852B7AF;
	fma.rn.f64 	%fd1535, %fd1534, %fd1529, 0d3F81111111122322;
	fma.rn.f64 	%fd1536, %fd1535, %fd1529, 0d3FA55555555502A1;
	fma.rn.f64 	%fd1537, %fd1536, %fd1529, 0d3FC5555555555511;
	fma.rn.f64 	%fd1538, %fd1537, %fd1529, 0d3FE000000000000B;
	fma.rn.f64 	%fd1539, %fd1538, %fd1529, 0d3FF0000000000000;
	fma.rn.f64 	%fd1540, %fd1539, %fd1529, 0d3FF0000000000000;
	{
	.reg .b32 %temp; 
	mov.b64 	{%r133, %temp}, %fd1540;
	}
	{
	.reg .b32 %temp; 
	mov.b64 	{%temp, %r134}, %fd1540;
	}
	shl.b32 	%r733, %r132, 20;
	add.s32 	%r734, %r733, %r134;
	mov.b64 	%fd2286, {%r133, %r734};
	{
	.reg .b32 %temp; 
	mov.b64 	{%temp, %r735}, %fd1524;
	}
	mov.b32 	%f81, %r735;
	abs.f32 	%f33, %f81;
	setp.lt.f32 	%p203, %f33, 0f4086232B;
	@%p203 bra 	$L__BB1_177;
	ld.param.f64 	%fd2188, [_Z9rk4_threejPddjjS_S_S__param_2];
	mul.f64 	%fd1541, %fd2188, 0d3FE0000000000000;
	fma.rn.f64 	%fd1542, %fd1541, %fd208, %fd2233;
	add.f64 	%fd1543, %fd1542, 0d3F926E978D4FDF3B;
	add.f64 	%fd1544, %fd1543, %fd20;
	mul.f64 	%fd1545, %fd1544, 0dC054C00000000000;
	setp.lt.f64 	%p204, %fd1545, 0d0000000000000000;
	add.f64 	%fd1546, %fd1545, 0d7FF0000000000000;
	selp.f64 	%fd2286, 0d0000000000000000, %fd1546, %p204;
	setp.geu.f32 	%p205, %f33, 0f40874800;
	@%p205 bra 	$L__BB1_177;
	shr.u32 	%r736, %r132, 31;
	add.s32 	%r737, %r132, %r736;
	shr.s32 	%r738, %r737, 1;
	shl.b32 	%r739, %r738, 20;
	add.s32 	%r740, %r134, %r739;
	mov.b64 	%fd1547, {%r133, %r740};
	sub.s32 	%r741, %r132, %r738;
	shl.b32 	%r742, %r741, 20;
	add.s32 	%r743, %r742, 1072693248;
	mov.b32 	%r744, 0;
	mov.b64 	%fd1548, {%r744, %r743};
	mul.f64 	%fd2286, %fd1548, %fd1547;
$L__BB1_177:
	ld.param.f64 	%fd2189, [_Z9rk4_threejPddjjS_S_S__param_2];
	add.f64 	%fd1549, %fd2286, 0d3FF0000000000000;
	rcp.rn.f64 	%fd1550, %fd1549;
	mul.f64 	%fd1551, %fd2189, 0d3FE0000000000000;
	fma.rn.f64 	%fd1552, %fd1551, %fd220, %fd2235;
	sub.f64 	%fd1553, %fd1550, %fd1552;
	div.rn.f64 	%fd318, %fd1553, %fd18;
	@%p181 bra 	$L__BB1_180;
	setp.lt.f64 	%p207, %fd289, 0d0000000000000000;
	add.f64 	%fd1554, %fd289, 0d7FF0000000000000;
	selp.f64 	%fd2287, 0d0000000000000000, %fd1554, %p207;
	setp.geu.f32 	%p208, %f30, 0f40874800;
	@%p208 bra 	$L__BB1_180;
	shr.u32 	%r745, %r122, 31;
	add.s32 	%r746, %r122, %r745;
	shr.s32 	%r747, %r746, 1;
	shl.b32 	%r748, %r747, 20;
	add.s32 	%r749, %r124, %r748;
	mov.b64 	%fd1555, {%r123, %r749};
	sub.s32 	%r750, %r122, %r747;
	shl.b32 	%r751, %r750, 20;
	add.s32 	%r752, %r751, 1072693248;
	mov.b32 	%r753, 0;
	mov.b64 	%fd1556, {%r753, %r752};
	mul.f64 	%fd2287, %fd1556, %fd1555;
$L__BB1_180:
	@%p156 bra 	$L__BB1_183;
	ld.param.f64 	%fd2190, [_Z9rk4_threejPddjjS_S_S__param_2];
	mul.f64 	%fd1557, %fd2190, 0d3FE0000000000000;
	fma.rn.f64 	%fd1558, %fd1557, %fd208, %fd2233;
	sub.f64 	%fd1559, %fd1558, %fd21;
	mul.f64 	%fd1560, %fd1559, 0dC08F400000000000;
	setp.lt.f64 	%p210, %fd1560, 0d0000000000000000;
	add.f64 	%fd1561, %fd1560, 0d7FF0000000000000;
	selp.f64 	%fd2288, 0d0000000000000000, %fd1561, %p210;
	setp.geu.f32 	%p211, %f25, 0f40874800;
	@%p211 bra 	$L__BB1_183;
	shr.u32 	%r754, %r106, 31;
	add.s32 	%r755, %r106, %r754;
	shr.s32 	%r756, %r755, 1;
	shl.b32 	%r757, %r756, 20;
	add.s32 	%r758, %r108, %r757;
	mov.b64 	%fd1562, {%r107, %r758};
	sub.s32 	%r759, %r106, %r756;
	shl.b32 	%r760, %r759, 20;
	add.s32 	%r761, %r760, 1072693248;
	mov.b32 	%r762, 0;
	mov.b64 	%fd1563, {%r762, %r761};
	mul.f64 	%fd2288, %fd1563, %fd1562;
$L__BB1_183:
	ld.param.f64 	%fd2191, [_Z9rk4_threejPddjjS_S_S__param_2];
	mul.f64 	%fd1564, %fd2191, 0d3FE0000000000000;
	fma.rn.f64 	%fd1565, %fd1564, %fd241, %fd2236;
	mov.f64 	%fd1566, 0dBFB0000000000000;
	sub.f64 	%fd1567, %fd1566, %fd1565;
	add.f64 	%fd1568, %fd2288, 0d3FF0000000000000;
	mul.f64 	%fd1569, %fd27, %fd1567;
	div.rn.f64 	%fd1570, %fd1569, %fd1568;
	mul.f64 	%fd1571, %fd26, %fd1567;
	add.f64 	%fd1572, %fd2287, 0d3FF0000000000000;
	div.rn.f64 	%fd1573, %fd1571, %fd1572;
	add.f64 	%fd1574, %fd1573, %fd1570;
	fma.rn.f64 	%fd1575, %fd1564, %fd175, %fd2230;
	sub.f64 	%fd1576, %fd1575, %fd1565;
	fma.rn.f64 	%fd1577, %fd29, %fd1576, %fd1574;
	fma.rn.f64 	%fd1578, %fd1564, %fd208, %fd2233;
	sub.f64 	%fd1579, %fd1578, %fd1565;
	fma.rn.f64 	%fd325, %fd30, %fd1579, %fd1577;
	add.f64 	%fd1580, %fd1565, 0d3F9F3B645A1CAC08;
	mul.f64 	%fd326, %fd1580, 0dC062C00000000000;
	fma.rn.f64 	%fd1581, %fd326, 0d3FF71547652B82FE, 0d4338000000000000;
	{
	.reg .b32 %temp; 
	mov.b64 	{%r135, %temp}, %fd1581;
	}
	mov.f64 	%fd1582, 0dC338000000000000;
	add.rn.f64 	%fd1583, %fd1581, %fd1582;
	fma.rn.f64 	%fd1584, %fd1583, 0dBFE62E42FEFA39EF, %fd326;
	fma.rn.f64 	%fd1585, %fd1583, 0dBC7ABC9E3B39803F, %fd1584;
	fma.rn.f64 	%fd1586, %fd1585, 0d3E5ADE1569CE2BDF, 0d3E928AF3FCA213EA;
	fma.rn.f64 	%fd1587, %fd1586, %fd1585, 0d3EC71DEE62401315;
	fma.rn.f64 	%fd1588, %fd1587, %fd1585, 0d3EFA01997C89EB71;
	fma.rn.f64 	%fd1589, %fd1588, %fd1585, 0d3F2A01A014761F65;
	fma.rn.f64 	%fd1590, %fd1589, %fd1585, 0d3F56C16C1852B7AF;
	fma.rn.f64 	%fd1591, %fd1590, %fd1585, 0d3F81111111122322;
	fma.rn.f64 	%fd1592, %fd1591, %fd1585, 0d3FA55555555502A1;
	fma.rn.f64 	%fd1593, %fd1592, %fd1585, 0d3FC5555555555511;
	fma.rn.f64 	%fd1594, %fd1593, %fd1585, 0d3FE000000000000B;
	fma.rn.f64 	%fd1595, %fd1594, %fd1585, 0d3FF0000000000000;
	fma.rn.f64 	%fd1596, %fd1595, %fd1585, 0d3FF0000000000000;
	{
	.reg .b32 %temp; 
	mov.b64 	{%r136, %temp}, %fd1596;
	}
	{
	.reg .b32 %temp; 
	mov.b64 	{%temp, %r137}, %fd1596;
	}
	shl.b32 	%r763, %r135, 20;
	add.s32 	%r764, %r763, %r137;
	mov.b64 	%fd2289, {%r136, %r764};
	{
	.reg .b32 %temp; 
	mov.b64 	{%temp, %r765}, %fd326;
	}
	mov.b32 	%f82, %r765;
	abs.f32 	%f34, %f82;
	setp.lt.f32 	%p212, %f34, 0f4086232B;
	@%p212 bra 	$L__BB1_186;
	setp.lt.f64 	%p213, %fd326, 0d0000000000000000;
	add.f64 	%fd1597, %fd326, 0d7FF0000000000000;
	selp.f64 	%fd2289, 0d0000000000000000, %fd1597, %p213;
	setp.geu.f32 	%p214, %f34, 0f40874800;
	@%p214 bra 	$L__BB1_186;
	shr.u32 	%r766, %r135, 31;
	add.s32 	%r767, %r135, %r766;
	shr.s32 	%r768, %r767, 1;
	shl.b32 	%r769, %r768, 20;
	add.s32 	%r770, %r137, %r769;
	mov.b64 	%fd1598, {%r136, %r770};
	sub.s32 	%r771, %r135, %r768;
	shl.b32 	%r772, %r771, 20;
	add.s32 	%r773, %r772, 1072693248;
	mov.b32 	%r774, 0;
	mov.b64 	%fd1599, {%r774, %r773};
	mul.f64 	%fd2289, %fd1599, %fd1598;
$L__BB1_186:
	setp.lt.s32 	%p215, %r2, 0;
	and.b32  	%r775, %r2, 2146435072;
	setp.eq.s32 	%p216, %r775, 1073741824;
	add.f64 	%fd1600, %fd2289, 0d3FF0000000000000;
	rcp.rn.f64 	%fd331, %fd1600;
	{
	.reg .b32 %temp; 
	mov.b64 	{%temp, %r138}, %fd331;
	}
	abs.f64 	%fd332, %fd331;
	{ // callseq 12, 0
	.param .b64 param0;
	st.param.f64 	[param0], %fd332;
	.param .b64 retval0;
	call.uni (retval0), 
	__internal_accurate_pow, 
	(
	param0
	);
	ld.param.f64 	%fd1601, [retval0];
	} // callseq 12
	setp.lt.s32 	%p217, %r138, 0;
	neg.f64 	%fd1603, %fd1601;
	selp.f64 	%fd1604, %fd1603, %fd1601, %p216;
	selp.f64 	%fd1605, %fd1604, %fd1601, %p217;
	setp.eq.f64 	%p218, %fd331, 0d0000000000000000;
	selp.b32 	%r776, %r138, 0, %p216;
	or.b32  	%r777, %r776, 2146435072;
	selp.b32 	%r778, %r777, %r776, %p215;
	mov.b32 	%r779, 0;
	mov.b64 	%fd1606, {%r779, %r778};
	selp.f64 	%fd2290, %fd1606, %fd1605, %p218;
	add.f64 	%fd1607, %fd331, 0d4008000000000000;
	{
	.reg .b32 %temp; 
	mov.b64 	{%temp, %r780}, %fd1607;
	}
	and.b32  	%r781, %r780, 2146435072;
	setp.ne.s32 	%p219, %r781, 2146435072;
	@%p219 bra 	$L__BB1_191;
	setp.num.f64 	%p220, %fd331, %fd331;
	@%p220 bra 	$L__BB1_189;
	mov.f64 	%fd1608, 0d4008000000000000;
	add.rn.f64 	%fd2290, %fd331, %fd1608;
	bra.uni 	$L__BB1_191;
$L__BB1_189:
	setp.neu.f64 	%p221, %fd332, 0d7FF0000000000000;
	@%p221 bra 	$L__BB1_191;
	selp.b32 	%r782, 0, 2146435072, %p215;
	or.b32  	%r783, %r782, -2147483648;
	selp.b32 	%r784, %r783, %r782, %p1;
	selp.b32 	%r785, %r784, %r782, %p217;
	mov.b32 	%r786, 0;
	mov.b64 	%fd2290, {%r786, %r785};
$L__BB1_191:
	ld.param.f64 	%fd2192, [_Z9rk4_threejPddjjS_S_S__param_2];
	setp.eq.f64 	%p224, %fd331, 0d3FF0000000000000;
	selp.f64 	%fd1609, 0d3FF0000000000000, %fd2290, %p224;
	mul.f64 	%fd1610, %fd1609, %fd31;
	mul.f64 	%fd1611, %fd2192, 0d3FE0000000000000;
	fma.rn.f64 	%fd1612, %fd1611, %fd247, %fd2237;
	mul.f64 	%fd1613, %fd1612, %fd1610;
	fma.rn.f64 	%fd1614, %fd1611, %fd241, %fd2236;
	sub.f64 	%fd1615, %fd1614, %fd12;
	mul.f64 	%fd1616, %fd1613, %fd1615;
	fma.rn.f64 	%fd1617, %fd1611, %fd253, %fd2238;
	mul.f64 	%fd1618, %fd14, %fd1617;
	mul.f64 	%fd1619, %fd1617, %fd1618;
	sub.f64 	%fd1620, %fd1614, %fd11;
	mul.f64 	%fd1621, %fd1619, %fd1620;
	sub.f64 	%fd1622, %fd1616, %fd1621;
	sub.f64 	%fd1623, %fd1614, %fd10;
	mul.f64 	%fd1624, %fd13, %fd1623;
	sub.f64 	%fd1625, %fd1622, %fd1624;
	sub.f64 	%fd1626, %fd1625, %fd19;
	add.f64 	%fd1627, %fd325, %fd1626;
	div.rn.f64 	%fd337, %fd1627, %fd16;
	add.f64 	%fd1628, %fd1614, 0d3FA0A3D70A3D70A4;
	mul.f64 	%fd338, %fd1628, 0d407F400000000000;
	fma.rn.f64 	%fd1629, %fd338, 0d3FF71547652B82FE, 0d4338000000000000;
	{
	.reg .b32 %temp; 
	mov.b64 	{%r139, %temp}, %fd1629;
	}
	mov.f64 	%fd1630, 0dC338000000000000;
	add.rn.f64 	%fd1631, %fd1629, %fd1630;
	fma.rn.f64 	%fd1632, %fd1631, 0dBFE62E42FEFA39EF, %fd338;
	fma.rn.f64 	%fd1633, %fd1631, 0dBC7ABC9E3B39803F, %fd1632;
	fma.rn.f64 	%fd1634, %fd1633, 0d3E5ADE1569CE2BDF, 0d3E928AF3FCA213EA;
	fma.rn.f64 	%fd1635, %fd1634, %fd1633, 0d3EC71DEE62401315;
	fma.rn.f64 	%fd1636, %fd1635, %fd1633, 0d3EFA01997C89EB71;
	fma.rn.f64 	%fd1637, %fd1636, %fd1633, 0d3F2A01A014761F65;
	fma.rn.f64 	%fd1638, %fd1637, %fd1633, 0d3F56C16C1852B7AF;
	fma.rn.f64 	%fd1639, %fd1638, %fd1633, 0d3F81111111122322;
	fma.rn.f64 	%fd1640, %fd1639, %fd1633, 0d3FA55555555502A1;
	fma.rn.f64 	%fd1641, %fd1640, %fd1633, 0d3FC5555555555511;
	fma.rn.f64 	%fd1642, %fd1641, %fd1633, 0d3FE000000000000B;
	fma.rn.f64 	%fd1643, %fd1642, %fd1633, 0d3FF0000000000000;
	fma.rn.f64 	%fd1644, %fd1643, %fd1633, 0d3FF0000000000000;
	{
	.reg .b32 %temp; 
	mov.b64 	{%r140, %temp}, %fd1644;
	}
	{
	.reg .b32 %temp; 
	mov.b64 	{%temp, %r141}, %fd1644;
	}
	shl.b32 	%r787, %r139, 20;
	add.s32 	%r788, %r787, %r141;
	mov.b64 	%fd2291, {%r140, %r788};
	{
	.reg .b32 %temp; 
	mov.b64 	{%temp, %r789}, %fd338;
	}
	mov.b32 	%f83, %r789;
	abs.f32 	%f35, %f83;
	setp.lt.f32 	%p225, %f35, 0f4086232B;
	@%p225 bra 	$L__BB1_194;
	setp.lt.f64 	%p226, %fd338, 0d0000000000000000;
	add.f64 	%fd1645, %fd338, 0d7FF0000000000000;
	selp.f64 	%fd2291, 0d0000000000000000, %fd1645, %p226;
	setp.geu.f32 	%p227, %f35, 0f40874800;
	@%p227 bra 	$L__BB1_194;
	shr.u32 	%r790, %r139, 31;
	add.s32 	%r791, %r139, %r790;
	shr.s32 	%r792, %r791, 1;
	shl.b32 	%r793, %r792, 20;
	add.s32 	%r794, %r141, %r793;
	mov.b64 	%fd1646, {%r140, %r794};
	sub.s32 	%r795, %r139, %r792;
	shl.b32 	%r796, %r795, 20;
	add.s32 	%r797, %r796, 1072693248;
	mov.b32 	%r798, 0;
	mov.b64 	%fd1647, {%r798, %r797};
	mul.f64 	%fd2291, %fd1647, %fd1646;
$L__BB1_194:
	ld.param.f64 	%fd2193, [_Z9rk4_threejPddjjS_S_S__param_2];
	add.f64 	%fd1648, %fd2291, 0d3FF0000000000000;
	rcp.rn.f64 	%fd1649, %fd1648;
	mul.f64 	%fd1650, %fd2193, 0d3FE0000000000000;
	fma.rn.f64 	%fd1651, %fd1650, %fd247, %fd2237;
	sub.f64 	%fd1652, %fd1649, %fd1651;
	div.rn.f64 	%fd343, %fd1652, %fd17;
	fma.rn.f64 	%fd1653, %fd1650, %fd241, %fd2236;
	add.f64 	%fd1654, %fd1653, 0d3F926E978D4FDF3B;
	add.f64 	%fd1655, %fd1654, %fd20;
	mul.f64 	%fd344, %fd1655, 0dC054C00000000000;
	fma.rn.f64 	%fd1656, %fd344, 0d3FF71547652B82FE, 0d4338000000000000;
	{
	.reg .b32 %temp; 
	mov.b64 	{%r142, %temp}, %fd1656;
	}
	mov.f64 	%fd1657, 0dC338000000000000;
	add.rn.f64 	%fd1658, %fd1656, %fd1657;
	fma.rn.f64 	%fd1659, %fd1658, 0dBFE62E42FEFA39EF, %fd344;
	fma.rn.f64 	%fd1660, %fd1658, 0dBC7ABC9E3B39803F, %fd1659;
	fma.rn.f64 	%fd1661, %fd1660, 0d3E5ADE1569CE2BDF, 0d3E928AF3FCA213EA;
	fma.rn.f64 	%fd1662, %fd1661, %fd1660, 0d3EC71DEE62401315;
	fma.rn.f64 	%fd1663, %fd1662, %fd1660, 0d3EFA01997C89EB71;
	fma.rn.f64 	%fd1664, %fd1663, %fd1660, 0d3F2A01A014761F65;
	fma.rn.f64 	%fd1665, %fd1664, %fd1660, 0d3F56C16C1852B7AF;
	fma.rn.f64 	%fd1666, %fd1665, %fd1660, 0d3F81111111122322;
	fma.rn.f64 	%fd1667, %fd1666, %fd1660, 0d3FA55555555502A1;
	fma.rn.f64 	%fd1668, %fd1667, %fd1660, 0d3FC5555555555511;
	fma.rn.f64 	%fd1669, %fd1668, %fd1660, 0d3FE000000000000B;
	fma.rn.f64 	%fd1670, %fd1669, %fd1660, 0d3FF0000000000000;
	fma.rn.f64 	%fd1671, %fd1670, %fd1660, 0d3FF0000000000000;
	{
	.reg .b32 %temp; 
	mov.b64 	{%r143, %temp}, %fd1671;
	}
	{
	.reg .b32 %temp; 
	mov.b64 	{%temp, %r144}, %fd1671;
	}
	shl.b32 	%r799, %r142, 20;
	add.s32 	%r800, %r799, %r144;
	mov.b64 	%fd2292, {%r143, %r800};
	{
	.reg .b32 %temp; 
	mov.b64 	{%temp, %r801}, %fd344;
	}
	mov.b32 	%f84, %r801;
	abs.f32 	%f36, %f84;
	setp.lt.f32 	%p228, %f36, 0f4086232B;
	@%p228 bra 	$L__BB1_197;
	setp.lt.f64 	%p229, %fd344, 0d0000000000000000;
	add.f64 	%fd1672, %fd344, 0d7FF0000000000000;
	selp.f64 	%fd2292, 0d0000000000000000, %fd1672, %p229;
	setp.geu.f32 	%p230, %f36, 0f40874800;
	@%p230 bra 	$L__BB1_197;
	shr.u32 	%r802, %r142, 31;
	add.s32 	%r803, %r142, %r802;
	shr.s32 	%r804, %r803, 1;
	shl.b32 	%r805, %r804, 20;
	add.s32 	%r806, %r144, %r805;
	mov.b64 	%fd1673, {%r143, %r806};
	sub.s32 	%r807, %r142, %r804;
	shl.b32 	%r808, %r807, 20;
	add.s32 	%r809, %r808, 1072693248;
	mov.b32 	%r810, 0;
	mov.b64 	%fd1674, {%r810, %r809};
	mul.f64 	%fd2292, %fd1674, %fd1673;
$L__BB1_197:
	ld.param.f64 	%fd2194, [_Z9rk4_threejPddjjS_S_S__param_2];
	add.f64 	%fd1675, %fd2292, 0d3FF0000000000000;
	rcp.rn.f64 	%fd1676, %fd1675;
	mul.f64 	%fd1677, %fd2194, 0d3FE0000000000000;
	fma.rn.f64 	%fd1678, %fd1677, %fd253, %fd2238;
	sub.f64 	%fd1679, %fd1676, %fd1678;
	div.rn.f64 	%fd349, %fd1679, %fd18;
	fma.rn.f64 	%fd1680, %fd2194, %fd308, %fd2233;
	sub.f64 	%fd1681, %fd1680, %fd21;
	mul.f64 	%fd1682, %fd1681, 0dC08F400000000000;
	fma.rn.f64 	%fd1683, %fd1682, 0d3FF71547652B82FE, 0d4338000000000000;
	{
	.reg .b32 %temp; 
	mov.b64 	{%r145, %temp}, %fd1683;
	}
	mov.f64 	%fd1684, 0dC338000000000000;
	add.rn.f64 	%fd1685, %fd1683, %fd1684;
	fma.rn.f64 	%fd1686, %fd1685, 0dBFE62E42FEFA39EF, %fd1682;
	fma.rn.f64 	%fd1687, %fd1685, 0dBC7ABC9E3B39803F, %fd1686;
	fma.rn.f64 	%fd1688, %fd1687, 0d3E5ADE1569CE2BDF, 0d3E928AF3FCA213EA;
	fma.rn.f64 	%fd1689, %fd1688, %fd1687, 0d3EC71DEE62401315;
	fma.rn.f64 	%fd1690, %fd1689, %fd1687, 0d3EFA01997C89EB71;
	fma.rn.f64 	%fd1691, %fd1690, %fd1687, 0d3F2A01A014761F65;
	fma.rn.f64 	%fd1692, %fd1691, %fd1687, 0d3F56C16C1852B7AF;
	fma.rn.f64 	%fd1693, %fd1692, %fd1687, 0d3F81111111122322;
	fma.rn.f64 	%fd1694, %fd1693, %fd1687, 0d3FA55555555502A1;
	fma.rn.f64 	%fd1695, %fd1694, %fd1687, 0d3FC5555555555511;
	fma.rn.f64 	%fd1696, %fd1695, %fd1687, 0d3FE000000000000B;
	fma.rn.f64 	%fd1697, %fd1696, %fd1687, 0d3FF0000000000000;
	fma.rn.f64 	%fd1698, %fd1697, %fd1687, 0d3FF0000000000000;
	{
	.reg .b32 %temp; 
	mov.b64 	{%r146, %temp}, %fd1698;
	}
	{
	.reg .b32 %temp; 
	mov.b64 	{%temp, %r147}, %fd1698;
	}
	shl.b32 	%r811, %r145, 20;
	add.s32 	%r812, %r811, %r147;
	mov.b64 	%fd2306, {%r146, %r812};
	{
	.reg .b32 %temp; 
	mov.b64 	{%temp, %r813}, %fd1682;
	}
	mov.b32 	%f85, %r813;
	abs.f32 	%f37, %f85;
	setp.lt.f32 	%p231, %f37, 0f4086232B;
	mov.f64 	%fd2293, %fd2306;
	@%p231 bra 	$L__BB1_200;
	ld.param.f64 	%fd2195, [_Z9rk4_threejPddjjS_S_S__param_2];
	fma.rn.f64 	%fd1699, %fd2195, %fd308, %fd2233;
	sub.f64 	%fd1700, %fd1699, %fd21;
	mul.f64 	%fd1701, %fd1700, 0dC08F400000000000;
	setp.lt.f64 	%p232, %fd1701, 0d0000000000000000;
	add.f64 	%fd1702, %fd1701, 0d7FF0000000000000;
	selp.f64 	%fd2293, 0d0000000000000000, %fd1702, %p232;
	setp.geu.f32 	%p233, %f37, 0f40874800;
	@%p233 bra 	$L__BB1_200;
	shr.u32 	%r814, %r145, 31;
	add.s32 	%r815, %r145, %r814;
	shr.s32 	%r816, %r815, 1;
	shl.b32 	%r817, %r816, 20;
	add.s32 	%r818, %r147, %r817;
	mov.b64 	%fd1703, {%r146, %r818};
	sub.s32 	%r819, %r145, %r816;
	shl.b32 	%r820, %r819, 20;
	add.s32 	%r821, %r820, 1072693248;
	mov.b32 	%r822, 0;
	mov.b64 	%fd1704, {%r822, %r821};
	mul.f64 	%fd2293, %fd1704, %fd1703;
$L__BB1_200:
	ld.param.f64 	%fd2196, [_Z9rk4_threejPddjjS_S_S__param_2];
	fma.rn.f64 	%fd1705, %fd2196, %fd337, %fd2236;
	sub.f64 	%fd1706, %fd1705, %fd21;
	mul.f64 	%fd1707, %fd1706, 0dC08F400000000000;
	fma.rn.f64 	%fd1708, %fd1707, 0d3FF71547652B82FE, 0d4338000000000000;
	{
	.reg .b32 %temp; 
	mov.b64 	{%r148, %temp}, %fd1708;
	}
	mov.f64 	%fd1709, 0dC338000000000000;
	add.rn.f64 	%fd1710, %fd1708, %fd1709;
	fma.rn.f64 	%fd1711, %fd1710, 0dBFE62E42FEFA39EF, %fd1707;
	fma.rn.f64 	%fd1712, %fd1710, 0dBC7ABC9E3B39803F, %fd1711;
	fma.rn.f64 	%fd1713, %fd1712, 0d3E5ADE1569CE2BDF, 0d3E928AF3FCA213EA;
	fma.rn.f64 	%fd1714, %fd1713, %fd1712, 0d3EC71DEE62401315;
	fma.rn.f64 	%fd1715, %fd1714, %fd1712, 0d3EFA01997C89EB71;
	fma.rn.f64 	%fd1716, %fd1715, %fd1712, 0d3F2A01A014761F65;
	fma.rn.f64 	%fd1717, %fd1716, %fd1712, 0d3F56C16C1852B7AF;
	fma.rn.f64 	%fd1718, %fd1717, %fd1712, 0d3F81111111122322;
	fma.rn.f64 	%fd1719, %fd1718, %fd1712, 0d3FA55555555502A1;
	fma.rn.f64 	%fd1720, %fd1719, %fd1712, 0d3FC5555555555511;
	fma.rn.f64 	%fd1721, %fd1720, %fd1712, 0d3FE000000000000B;
	fma.rn.f64 	%fd1722, %fd1721, %fd1712, 0d3FF0000000000000;
	fma.rn.f64 	%fd1723, %fd1722, %fd1712, 0d3FF0000000000000;
	{
	.reg .b32 %temp; 
	mov.b64 	{%r149, %temp}, %fd1723;
	}
	{
	.reg .b32 %temp; 
	mov.b64 	{%temp, %r150}, %fd1723;
	}
	shl.b32 	%r823, %r148, 20;
	add.s32 	%r824, %r823, %r150;
	mov.b64 	%fd2300, {%r149, %r824};
	{
	.reg .b32 %temp; 
	mov.b64 	{%temp, %r825}, %fd1707;
	}
	mov.b32 	%f86, %r825;
	abs.f32 	%f38, %f86;
	setp.lt.f32 	%p234, %f38, 0f4086232B;
	mov.f64 	%fd2294, %fd2300;
	@%p234 bra 	$L__BB1_203;
	ld.param.f64 	%fd2197, [_Z9rk4_threejPddjjS_S_S__param_2];
	fma.rn.f64 	%fd1724, %fd2197, %fd337, %fd2236;
	sub.f64 	%fd1725, %fd1724, %fd21;
	mul.f64 	%fd1726, %fd1725, 0dC08F400000000000;
	setp.lt.f64 	%p235, %fd1726, 0d0000000000000000;
	add.f64 	%fd1727, %fd1726, 0d7FF0000000000000;
	selp.f64 	%fd2294, 0d0000000000000000, %fd1727, %p235;
	setp.geu.f32 	%p236, %f38, 0f40874800;
	@%p236 bra 	$L__BB1_203;
	shr.u32 	%r826, %r148, 31;
	add.s32 	%r827, %r148, %r826;
	shr.s32 	%r828, %r827, 1;
	shl.b32 	%r829, %r828, 20;
	add.s32 	%r830, %r150, %r829;
	mov.b64 	%fd1728, {%r149, %r830};
	sub.s32 	%r831, %r148, %r828;
	shl.b32 	%r832, %r831, 20;
	add.s32 	%r833, %r832, 1072693248;
	mov.b32 	%r834, 0;
	mov.b64 	%fd1729, {%r834, %r833};
	mul.f64 	%fd2294, %fd1729, %fd1728;
$L__BB1_203:
	ld.param.f64 	%fd2198, [_Z9rk4_threejPddjjS_S_S__param_2];
	fma.rn.f64 	%fd1730, %fd2198, %fd276, %fd2230;
	mov.f64 	%fd1731, 0dBFB0000000000000;
	sub.f64 	%fd1732, %fd1731, %fd1730;
	add.f64 	%fd1733, %fd2294, 0d3FF0000000000000;
	mul.f64 	%fd1734, %fd23, %fd1732;
	div.rn.f64 	%fd1735, %fd1734, %fd1733;
	mul.f64 	%fd1736, %fd22, %fd1732;
	add.f64 	%fd1737, %fd2293, 0d3FF0000000000000;
	div.rn.f64 	%fd1738, %fd1736, %fd1737;
	add.f64 	%fd1739, %fd1738, %fd1735;
	fma.rn.f64 	%fd1740, %fd2198, %fd308, %fd2233;
	sub.f64 	%fd1741, %fd1740, %fd1730;
	fma.rn.f64 	%fd1742, %fd28, %fd1741, %fd1739;
	fma.rn.f64 	%fd1743, %fd2198, %fd337, %fd2236;
	sub.f64 	%fd1744, %fd1743, %fd1730;
	fma.rn.f64 	%fd358, %fd29, %fd1744, %fd1742;
	add.f64 	%fd1745, %fd1730, 0d3F9F3B645A1CAC08;
	mul.f64 	%fd1746, %fd1745, 0dC062C00000000000;
	fma.rn.f64 	%fd1747, %fd1746, 0d3FF71547652B82FE, 0d4338000000000000;
	{
	.reg .b32 %temp; 
	mov.b64 	{%r151, %temp}, %fd1747;
	}
	mov.f64 	%fd1748, 0dC338000000000000;
	add.rn.f64 	%fd1749, %fd1747, %fd1748;
	fma.rn.f64 	%fd1750, %fd1749, 0dBFE62E42FEFA39EF, %fd1746;
	fma.rn.f64 	%fd1751, %fd1749, 0dBC7ABC9E3B39803F, %fd1750;
	fma.rn.f64 	%fd1752, %fd1751, 0d3E5ADE1569CE2BDF, 0d3E928AF3FCA213EA;
	fma.rn.f64 	%fd1753, %fd1752, %fd1751, 0d3EC71DEE62401315;
	fma.rn.f64 	%fd1754, %fd1753, %fd1751, 0d3EFA01997C89EB71;
	fma.rn.f64 	%fd1755, %fd1754, %fd1751, 0d3F2A01A014761F65;
	fma.rn.f64 	%fd1756, %fd1755, %fd1751, 0d3F56C16C1852B7AF;
	fma.rn.f64 	%fd1757, %fd1756, %fd1751, 0d3F81111111122322;
	fma.rn.f64 	%fd1758, %fd1757, %fd1751, 0d3FA55555555502A1;
	fma.rn.f64 	%fd1759, %fd1758, %fd1751, 0d3FC5555555555511;
	fma.rn.f64 	%fd1760, %fd1759, %fd1751, 0d3FE000000000000B;
	fma.rn.f64 	%fd1761, %fd1760, %fd1751, 0d3FF0000000000000;
	fma.rn.f64 	%fd1762, %fd1761, %fd1751, 0d3FF0000000000000;
	{
	.reg .b32 %temp; 
	mov.b64 	{%r152, %temp}, %fd1762;
	}
	{
	.reg .b32 %temp; 
	mov.b64 	{%temp, %r153}, %fd1762;
	}
	shl.b32 	%r835, %r151, 20;
	add.s32 	%r836, %r835, %r153;
	mov.b64 	%fd2295, {%r152, %r836};
	{
	.reg .b32 %temp; 
	mov.b64 	{%temp, %r837}, %fd1746;
	}
	mov.b32 	%f87, %r837;
	abs.f32 	%f39, %f87;
	setp.lt.f32 	%p237, %f39, 0f4086232B;
	@%p237 bra 	$L__BB1_206;
	ld.param.f64 	%fd2199, [_Z9rk4_threejPddjjS_S_S__param_2];
	fma.rn.f64 	%fd1763, %fd2199, %fd276, %fd2230;
	add.f64 	%fd1764, %fd1763, 0d3F9F3B645A1CAC08;
	mul.f64 	%fd1765, %fd1764, 0dC062C00000000000;
	setp.lt.f64 	%p238, %fd1765, 0d0000000000000000;
	add.f64 	%fd1766, %fd1765, 0d7FF0000000000000;
	selp.f64 	%fd2295, 0d0000000000000000, %fd1766, %p238;
	setp.geu.f32 	%p239, %f39, 0f40874800;
	@%p239 bra 	$L__BB1_206;
	shr.u32 	%r838, %r151, 31;
	add.s32 	%r839, %r151, %r838;
	shr.s32 	%r840, %r839, 1;
	shl.b32 	%r841, %r840, 20;
	add.s32 	%r842, %r153, %r841;
	mov.b64 	%fd1767, {%r152, %r842};
	sub.s32 	%r843, %r151, %r840;
	shl.b32 	%r844, %r843, 20;
	add.s32 	%r845, %r844, 1072693248;
	mov.b32 	%r846, 0;
	mov.b64 	%fd1768, {%r846, %r845};
	mul.f64 	%fd2295, %fd1768, %fd1767;
$L__BB1_206:
	and.b32  	%r847, %r2, 2146435072;
	setp.eq.s32 	%p241, %r847, 1073741824;
	add.f64 	%fd1769, %fd2295, 0d3FF0000000000000;
	rcp.rn.f64 	%fd363, %fd1769;
	{
	.reg .b32 %temp; 
	mov.b64 	{%temp, %r154}, %fd363;
	}
	abs.f64 	%fd364, %fd363;
	{ // callseq 13, 0
	.param .b64 param0;
	st.param.f64 	[param0], %fd364;
	.param .b64 retval0;
	call.uni (retval0), 
	__internal_accurate_pow, 
	(
	param0
	);
	ld.param.f64 	%fd1770, [retval0];
	} // callseq 13
	setp.lt.s32 	%p242, %r154, 0;
	neg.f64 	%fd1772, %fd1770;
	selp.f64 	%fd1773, %fd1772, %fd1770, %p241;
	selp.f64 	%fd1774, %fd1773, %fd1770, %p242;
	setp.eq.f64 	%p243, %fd363, 0d0000000000000000;
	selp.b32 	%r848, %r154, 0, %p241;
	or.b32  	%r849, %r848, 2146435072;
	selp.b32 	%r850, %r849, %r848, %p215;
	mov.b32 	%r851, 0;
	mov.b64 	%fd1775, {%r851, %r850};
	selp.f64 	%fd2296, %fd1775, %fd1774, %p243;
	add.f64 	%fd1776, %fd363, 0d4008000000000000;
	{
	.reg .b32 %temp; 
	mov.b64 	{%temp, %r852}, %fd1776;
	}
	and.b32  	%r853, %r852, 2146435072;
	setp.ne.s32 	%p244, %r853, 2146435072;
	@%p244 bra 	$L__BB1_211;
	setp.num.f64 	%p245, %fd363, %fd363;
	@%p245 bra 	$L__BB1_209;
	mov.f64 	%fd1777, 0d4008000000000000;
	add.rn.f64 	%fd2296, %fd363, %fd1777;
	bra.uni 	$L__BB1_211;
$L__BB1_209:
	setp.neu.f64 	%p246, %fd364, 0d7FF0000000000000;
	@%p246 bra 	$L__BB1_211;
	setp.lt.s32 	%p248, %r2, 0;
	selp.b32 	%r854, 0, 2146435072, %p248;
	or.b32  	%r855, %r854, -2147483648;
	selp.b32 	%r856, %r855, %r854, %p1;
	selp.b32 	%r857, %r856, %r854, %p242;
	mov.b32 	%r858, 0;
	mov.b64 	%fd2296, {%r858, %r857};
$L__BB1_211:
	ld.param.f64 	%fd2200, [_Z9rk4_threejPddjjS_S_S__param_2];
	setp.eq.f64 	%p249, %fd363, 0d3FF0000000000000;
	selp.f64 	%fd1778, 0d3FF0000000000000, %fd2296, %p249;
	mul.f64 	%fd1779, %fd1778, %fd31;
	fma.rn.f64 	%fd1780, %fd2200, %fd282, %fd2231;
	mul.f64 	%fd1781, %fd1780, %fd1779;
	fma.rn.f64 	%fd1782, %fd2200, %fd276, %fd2230;
	sub.f64 	%fd1783, %fd1782, %fd12;
	mul.f64 	%fd1784, %fd1781, %fd1783;
	fma.rn.f64 	%fd1785, %fd2200, %fd288, %fd2232;
	mul.f64 	%fd1786, %fd14, %fd1785;
	mul.f64 	%fd1787, %fd1785, %fd1786;
	sub.f64 	%fd1788, %fd1782, %fd11;
	mul.f64 	%fd1789, %fd1787, %fd1788;
	sub.f64 	%fd1790, %fd1784, %fd1789;
	sub.f64 	%fd1791, %fd1782, %fd10;
	mul.f64 	%fd1792, %fd13, %fd1791;
	sub.f64 	%fd1793, %fd1790, %fd1792;
	sub.f64 	%fd1794, %fd1793, %fd19;
	add.f64 	%fd369, %fd358, %fd1794;
	add.f64 	%fd1795, %fd1782, 0d3FA0A3D70A3D70A4;
	mul.f64 	%fd1796, %fd1795, 0d407F400000000000;
	fma.rn.f64 	%fd1797, %fd1796, 0d3FF71547652B82FE, 0d4338000000000000;
	{
	.reg .b32 %temp; 
	mov.b64 	{%r155, %temp}, %fd1797;
	}
	mov.f64 	%fd1798, 0dC338000000000000;
	add.rn.f64 	%fd1799, %fd1797, %fd1798;
	fma.rn.f64 	%fd1800, %fd1799, 0dBFE62E42FEFA39EF, %fd1796;
	fma.rn.f64 	%fd1801, %fd1799, 0dBC7ABC9E3B39803F, %fd1800;
	fma.rn.f64 	%fd1802, %fd1801, 0d3E5ADE1569CE2BDF, 0d3E928AF3FCA213EA;
	fma.rn.f64 	%fd1803, %fd1802, %fd1801, 0d3EC71DEE62401315;
	fma.rn.f64 	%fd1804, %fd1803, %fd1801, 0d3EFA01997C89EB71;
	fma.rn.f64 	%fd1805, %fd1804, %fd1801, 0d3F2A01A014761F65;
	fma.rn.f64 	%fd1806, %fd1805, %fd1801, 0d3F56C16C1852B7AF;
	fma.rn.f64 	%fd1807, %fd1806, %fd1801, 0d3F81111111122322;
	fma.rn.f64 	%fd1808, %fd1807, %fd1801, 0d3FA55555555502A1;
	fma.rn.f64 	%fd1809, %fd1808, %fd1801, 0d3FC5555555555511;
	fma.rn.f64 	%fd1810, %fd1809, %fd1801, 0d3FE000000000000B;
	fma.rn.f64 	%fd1811, %fd1810, %fd1801, 0d3FF0000000000000;
	fma.rn.f64 	%fd1812, %fd1811, %fd1801, 0d3FF0000000000000;
	{
	.reg .b32 %temp; 
	mov.b64 	{%r156, %temp}, %fd1812;
	}
	{
	.reg .b32 %temp; 
	mov.b64 	{%temp, %r157}, %fd1812;
	}
	shl.b32 	%r859, %r155, 20;
	add.s32 	%r860, %r859, %r157;
	mov.b64 	%fd2297, {%r156, %r860};
	{
	.reg .b32 %temp; 
	mov.b64 	{%temp, %r861}, %fd1796;
	}
	mov.b32 	%f88, %r861;
	abs.f32 	%f40, %f88;
	setp.lt.f32 	%p250, %f40, 0f4086232B;
	@%p250 bra 	$L__BB1_214;
	ld.param.f64 	%fd2201, [_Z9rk4_threejPddjjS_S_S__param_2];
	fma.rn.f64 	%fd1813, %fd2201, %fd276, %fd2230;
	add.f64 	%fd1814, %fd1813, 0d3FA0A3D70A3D70A4;
	mul.f64 	%fd1815, %fd1814, 0d407F400000000000;
	setp.lt.f64 	%p251, %fd1815, 0d0000000000000000;
	add.f64 	%fd1816, %fd1815, 0d7FF0000000000000;
	selp.f64 	%fd2297, 0d0000000000000000, %fd1816, %p251;
	setp.geu.f32 	%p252, %f40, 0f40874800;
	@%p252 bra 	$L__BB1_214;
	shr.u32 	%r862, %r155, 31;
	add.s32 	%r863, %r155, %r862;
	shr.s32 	%r864, %r863, 1;
	shl.b32 	%r865, %r864, 20;
	add.s32 	%r866, %r157, %r865;
	mov.b64 	%fd1817, {%r156, %r866};
	sub.s32 	%r867, %r155, %r864;
	shl.b32 	%r868, %r867, 20;
	add.s32 	%r869, %r868, 1072693248;
	mov.b32 	%r870, 0;
	mov.b64 	%fd1818, {%r870, %r869};
	mul.f64 	%fd2297, %fd1818, %fd1817;
$L__BB1_214:
	ld.param.f64 	%fd2202, [_Z9rk4_threejPddjjS_S_S__param_2];
	add.f64 	%fd1819, %fd2297, 0d3FF0000000000000;
	rcp.rn.f64 	%fd1820, %fd1819;
	fma.rn.f64 	%fd1821, %fd2202, %fd282, %fd2231;
	sub.f64 	%fd374, %fd1820, %fd1821;
	fma.rn.f64 	%fd1822, %fd2202, %fd276, %fd2230;
	add.f64 	%fd1823, %fd1822, 0d3F926E978D4FDF3B;
	add.f64 	%fd1824, %fd1823, %fd20;
	mul.f64 	%fd375, %fd1824, 0dC054C00000000000;
	fma.rn.f64 	%fd1825, %fd375, 0d3FF71547652B82FE, 0d4338000000000000;
	{
	.reg .b32 %temp; 
	mov.b64 	{%r158, %temp}, %fd1825;
	}
	mov.f64 	%fd1826, 0dC338000000000000;
	add.rn.f64 	%fd1827, %fd1825, %fd1826;
	fma.rn.f64 	%fd1828, %fd1827, 0dBFE62E42FEFA39EF, %fd375;
	fma.rn.f64 	%fd1829, %fd1827, 0dBC7ABC9E3B39803F, %fd1828;
	fma.rn.f64 	%fd1830, %fd1829, 0d3E5ADE1569CE2BDF, 0d3E928AF3FCA213EA;
	fma.rn.f64 	%fd1831, %fd1830, %fd1829, 0d3EC71DEE62401315;
	fma.rn.f64 	%fd1832, %fd1831, %fd1829, 0d3EFA01997C89EB71;
	fma.rn.f64 	%fd1833, %fd1832, %fd1829, 0d3F2A01A014761F65;
	fma.rn.f64 	%fd1834, %fd1833, %fd1829, 0d3F56C16C1852B7AF;
	fma.rn.f64 	%fd1835, %fd1834, %fd1829, 0d3F81111111122322;
	fma.rn.f64 	%fd1836, %fd1835, %fd1829, 0d3FA55555555502A1;
	fma.rn.f64 	%fd1837, %fd1836, %fd1829, 0d3FC5555555555511;
	fma.rn.f64 	%fd1838, %fd1837, %fd1829, 0d3FE000000000000B;
	fma.rn.f64 	%fd1839, %fd1838, %fd1829, 0d3FF0000000000000;
	fma.rn.f64 	%fd1840, %fd1839, %fd1829, 0d3FF0000000000000;
	{
	.reg .b32 %temp; 
	mov.b64 	{%r159, %temp}, %fd1840;
	}
	{
	.reg .b32 %temp; 
	mov.b64 	{%temp, %r160}, %fd1840;
	}
	shl.b32 	%r871, %r158, 20;
	add.s32 	%r872, %r871, %r160;
	mov.b64 	%fd2298, {%r159, %r872};
	{
	.reg .b32 %temp; 
	mov.b64 	{%temp, %r873}, %fd375;
	}
	mov.b32 	%f89, %r873;
	abs.f32 	%f41, %f89;
	setp.lt.f32 	%p253, %f41, 0f4086232B;
	@%p253 bra 	$L__BB1_217;
	setp.lt.f64 	%p254, %fd375, 0d0000000000000000;
	add.f64 	%fd1841, %fd375, 0d7FF0000000000000;
	selp.f64 	%fd2298, 0d0000000000000000, %fd1841, %p254;
	setp.geu.f32 	%p255, %f41, 0f40874800;
	@%p255 bra 	$L__BB1_217;
	shr.u32 	%r874, %r158, 31;
	add.s32 	%r875, %r158, %r874;
	shr.s32 	%r876, %r875, 1;
	shl.b32 	%r877, %r876, 20;
	add.s32 	%r878, %r160, %r877;
	mov.b64 	%fd1842, {%r159, %r878};
	sub.s32 	%r879, %r158, %r876;
	shl.b32 	%r880, %r879, 20;
	add.s32 	%r881, %r880, 1072693248;
	mov.b32 	%r882, 0;
	mov.b64 	%fd1843, {%r882, %r881};
	mul.f64 	%fd2298, %fd1843, %fd1842;
$L__BB1_217:
	ld.param.f64 	%fd2203, [_Z9rk4_threejPddjjS_S_S__param_2];
	add.f64 	%fd1844, %fd2298, 0d3FF0000000000000;
	rcp.rn.f64 	%fd1845, %fd1844;
	fma.rn.f64 	%fd1846, %fd2203, %fd288, %fd2232;
	sub.f64 	%fd380, %fd1845, %fd1846;
	fma.rn.f64 	%fd1847, %fd2203, %fd276, %fd2230;
	sub.f64 	%fd1848, %fd1847, %fd21;
	mul.f64 	%fd1849, %fd1848, 0dC08F400000000000;
	fma.rn.f64 	%fd1850, %fd1849, 0d3FF71547652B82FE, 0d4338000000000000;
	{
	.reg .b32 %temp; 
	mov.b64 	{%r161, %temp}, %fd1850;
	}
	mov.f64 	%fd1851, 0dC338000000000000;
	add.rn.f64 	%fd1852, %fd1850, %fd1851;
	fma.rn.f64 	%fd1853, %fd1852, 0dBFE62E42FEFA39EF, %fd1849;
	fma.rn.f64 	%fd1854, %fd1852, 0dBC7ABC9E3B39803F, %fd1853;
	fma.rn.f64 	%fd1855, %fd1854, 0d3E5ADE1569CE2BDF, 0d3E928AF3FCA213EA;
	fma.rn.f64 	%fd1856, %fd1855, %fd1854, 0d3EC71DEE62401315;
	fma.rn.f64 	%fd1857, %fd1856, %fd1854, 0d3EFA01997C89EB71;
	fma.rn.f64 	%fd1858, %fd1857, %fd1854, 0d3F2A01A014761F65;
	fma.rn.f64 	%fd1859, %fd1858, %fd1854, 0d3F56C16C1852B7AF;
	fma.rn.f64 	%fd1860, %fd1859, %fd1854, 0d3F81111111122322;
	fma.rn.f64 	%fd1861, %fd1860, %fd1854, 0d3FA55555555502A1;
	fma.rn.f64 	%fd1862, %fd1861, %fd1854, 0d3FC5555555555511;
	fma.rn.f64 	%fd1863, %fd1862, %fd1854, 0d3FE000000000000B;
	fma.rn.f64 	%fd1864, %fd1863, %fd1854, 0d3FF0000000000000;
	fma.rn.f64 	%fd1865, %fd1864, %fd1854, 0d3FF0000000000000;
	{
	.reg .b32 %temp; 
	mov.b64 	{%r162, %temp}, %fd1865;
	}
	{
	.reg .b32 %temp; 
	mov.b64 	{%temp, %r163}, %fd1865;
	}
	shl.b32 	%r883, %r161, 20;
	add.s32 	%r884, %r883, %r163;
	mov.b64 	%fd2305, {%r162, %r884};
	{
	.reg .b32 %temp; 
	mov.b64 	{%temp, %r885}, %fd1849;
	}
	mov.b32 	%f90, %r885;
	abs.f32 	%f42, %f90;
	setp.lt.f32 	%p256, %f42, 0f4086232B;
	mov.f64 	%fd2299, %fd2305;
	@%p256 bra 	$L__BB1_220;
	ld.param.f64 	%fd2204, [_Z9rk4_threejPddjjS_S_S__param_2];
	fma.rn.f64 	%fd1866, %fd2204, %fd276, %fd2230;
	sub.f64 	%fd1867, %fd1866, %fd21;
	mul.f64 	%fd1868, %fd1867, 0dC08F400000000000;
	setp.lt.f64 	%p257, %fd1868, 0d0000000000000000;
	add.f64 	%fd1869, %fd1868, 0d7FF0000000000000;
	selp.f64 	%fd2299, 0d0000000000000000, %fd1869, %p257;
	setp.geu.f32 	%p258, %f42, 0f40874800;
	@%p258 bra 	$L__BB1_220;
	shr.u32 	%r886, %r161, 31;
	add.s32 	%r887, %r161, %r886;
	shr.s32 	%r888, %r887, 1;
	shl.b32 	%r889, %r888, 20;
	add.s32 	%r890, %r163, %r889;
	mov.b64 	%fd1870, {%r162, %r890};
	sub.s32 	%r891, %r161, %r888;
	shl.b32 	%r892, %r891, 20;
	add.s32 	%r893, %r892, 1072693248;
	mov.b32 	%r894, 0;
	mov.b64 	%fd1871, {%r894, %r893};
	mul.f64 	%fd2299, %fd1871, %fd1870;
$L__BB1_220:
	@%p234 bra 	$L__BB1_223;
	ld.param.f64 	%fd2205, [_Z9rk4_threejPddjjS_S_S__param_2];
	fma.rn.f64 	%fd1872, %fd2205, %fd337, %fd2236;
	sub.f64 	%fd1873, %fd1872, %fd21;
	mul.f64 	%fd1874, %fd1873, 0dC08F400000000000;
	setp.lt.f64 	%p260, %fd1874, 0d0000000000000000;
	add.f64 	%fd1875, %fd1874, 0d7FF0000000000000;
	selp.f64 	%fd2300, 0d0000000000000000, %fd1875, %p260;
	setp.geu.f32 	%p261, %f38, 0f40874800;
	@%p261 bra 	$L__BB1_223;
	shr.u32 	%r895, %r148, 31;
	add.s32 	%r896, %r148, %r895;
	shr.s32 	%r897, %r896, 1;
	shl.b32 	%r898, %r897, 20;
	add.s32 	%r899, %r150, %r898;
	mov.b64 	%fd1876, {%r149, %r899};
	sub.s32 	%r900, %r148, %r897;
	shl.b32 	%r901, %r900, 20;
	add.s32 	%r902, %r901, 1072693248;
	mov.b32 	%r903, 0;
	mov.b64 	%fd1877, {%r903, %r902};
	mul.f64 	%fd2300, %fd1877, %fd1876;
$L__BB1_223:
	ld.param.f64 	%fd2206, [_Z9rk4_threejPddjjS_S_S__param_2];
	fma.rn.f64 	%fd1878, %fd2206, %fd308, %fd2233;
	mov.f64 	%fd1879, 0dBFB0000000000000;
	sub.f64 	%fd1880, %fd1879, %fd1878;
	add.f64 	%fd1881, %fd2300, 0d3FF0000000000000;
	mul.f64 	%fd1882, %fd25, %fd1880;
	div.rn.f64 	%fd1883, %fd1882, %fd1881;
	mul.f64 	%fd1884, %fd24, %fd1880;
	add.f64 	%fd1885, %fd2299, 0d3FF0000000000000;
	div.rn.f64 	%fd1886, %fd1884, %fd1885;
	add.f64 	%fd1887, %fd1886, %fd1883;
	fma.rn.f64 	%fd1888, %fd2206, %fd276, %fd2230;
	sub.f64 	%fd1889, %fd1888, %fd1878;
	fma.rn.f64 	%fd1890, %fd28, %fd1889, %fd1887;
	fma.rn.f64 	%fd1891, %fd2206, %fd337, %fd2236;
	sub.f64 	%fd1892, %fd1891, %fd1878;
	fma.rn.f64 	%fd388, %fd30, %fd1892, %fd1890;
	add.f64 	%fd1893, %fd1878, 0d3F9F3B645A1CAC08;
	mul.f64 	%fd1894, %fd1893, 0dC062C00000000000;
	fma.rn.f64 	%fd1895, %fd1894, 0d3FF71547652B82FE, 0d4338000000000000;
	{
	.reg .b32 %temp; 
	mov.b64 	{%r164, %temp}, %fd1895;
	}
	mov.f64 	%fd1896, 0dC338000000000000;
	add.rn.f64 	%fd1897, %fd1895, %fd1896;
	fma.rn.f64 	%fd1898, %fd1897, 0dBFE62E42FEFA39EF, %fd1894;
	fma.rn.f64 	%fd1899, %fd1897, 0dBC7ABC9E3B39803F, %fd1898;
	fma.rn.f64 	%fd1900, %fd1899, 0d3E5ADE1569CE2BDF, 0d3E928AF3FCA213EA;
	fma.rn.f64 	%fd1901, %fd1900, %fd1899, 0d3EC71DEE62401315;
	fma.rn.f64 	%fd1902, %fd1901, %fd1899, 0d3EFA01997C89EB71;
	fma.rn.f64 	%fd1903, %fd1902, %fd1899, 0d3F2A01A014761F65;
	fma.rn.f64 	%fd1904, %fd1903, %fd1899, 0d3F56C16C1852B7AF;
	fma.rn.f64 	%fd1905, %fd1904, %fd1899, 0d3F81111111122322;
	fma.rn.f64 	%fd1906, %fd1905, %fd1899, 0d3FA55555555502A1;
	fma.rn.f64 	%fd1907, %fd1906, %fd1899, 0d3FC5555555555511;
	fma.rn.f64 	%fd1908, %fd1907, %fd1899, 0d3FE000000000000B;
	fma.rn.f64 	%fd1909, %fd1908, %fd1899, 0d3FF0000000000000;
	fma.rn.f64 	%fd1910, %fd1909, %fd1899, 0d3FF0000000000000;
	{
	.reg .b32 %temp; 
	mov.b64 	{%r165, %temp}, %fd1910;
	}
	{
	.reg .b32 %temp; 
	mov.b64 	{%temp, %r166}, %fd1910;
	}
	shl.b32 	%r904, %r164, 20;
	add.s32 	%r905, %r904, %r166;
	mov.b64 	%fd2301, {%r165, %r905};
	{
	.reg .b32 %temp; 
	mov.b64 	{%temp, %r906}, %fd1894;
	}
	mov.b32 	%f91, %r906;
	abs.f32 	%f43, %f91;
	setp.lt.f32 	%p262, %f43, 0f4086232B;
	@%p262 bra 	$L__BB1_226;
	ld.param.f64 	%fd2207, [_Z9rk4_threejPddjjS_S_S__param_2];
	fma.rn.f64 	%fd1911, %fd2207, %fd308, %fd2233;
	add.f64 	%fd1912, %fd1911, 0d3F9F3B645A1CAC08;
	mul.f64 	%fd1913, %fd1912, 0dC062C00000000000;
	setp.lt.f64 	%p263, %fd1913, 0d0000000000000000;
	add.f64 	%fd1914, %fd1913, 0d7FF0000000000000;
	selp.f64 	%fd2301, 0d0000000000000000, %fd1914, %p263;
	setp.geu.f32 	%p264, %f43, 0f40874800;
	@%p264 bra 	$L__BB1_226;
	shr.u32 	%r907, %r164, 31;
	add.s32 	%r908, %r164, %r907;
	shr.s32 	%r909, %r908, 1;
	shl.b32 	%r910, %r909, 20;
	add.s32 	%r911, %r166, %r910;
	mov.b64 	%fd1915, {%r165, %r911};
	sub.s32 	%r912, %r164, %r909;
	shl.b32 	%r913, %r912, 20;
	add.s32 	%r914, %r913, 1072693248;
	mov.b32 	%r915, 0;
	mov.b64 	%fd1916, {%r915, %r914};
	mul.f64 	%fd2301, %fd1916, %fd1915;
$L__BB1_226:
	and.b32  	%r916, %r2, 2146435072;
	setp.eq.s32 	%p266, %r916, 1073741824;
	add.f64 	%fd1917, %fd2301, 0d3FF0000000000000;
	rcp.rn.f64 	%fd393, %fd1917;
	{
	.reg .b32 %temp; 
	mov.b64 	{%temp, %r167}, %fd393;
	}
	abs.f64 	%fd394, %fd393;
	{ // callseq 14, 0
	.param .b64 param0;
	st.param.f64 	[param0], %fd394;
	.param .b64 retval0;
	call.uni (retval0), 
	__internal_accurate_pow, 
	(
	param0
	);
	ld.param.f64 	%fd1918, [retval0];
	} // callseq 14
	setp.lt.s32 	%p267, %r167, 0;
	neg.f64 	%fd1920, %fd1918;
	selp.f64 	%fd1921, %fd1920, %fd1918, %p266;
	selp.f64 	%fd1922, %fd1921, %fd1918, %p267;
	setp.eq.f64 	%p268, %fd393, 0d0000000000000000;
	selp.b32 	%r917, %r167, 0, %p266;
	or.b32  	%r918, %r917, 2146435072;
	selp.b32 	%r919, %r918, %r917, %p215;
	mov.b32 	%r920, 0;
	mov.b64 	%fd1923, {%r920, %r919};
	selp.f64 	%fd2302, %fd1923, %fd1922, %p268;
	add.f64 	%fd1924, %fd393, 0d4008000000000000;
	{
	.reg .b32 %temp; 
	mov.b64 	{%temp, %r921}, %fd1924;
	}
	and.b32  	%r922, %r921, 2146435072;
	setp.ne.s32 	%p269, %r922, 2146435072;
	@%p269 bra 	$L__BB1_231;
	setp.num.f64 	%p270, %fd393, %fd393;
	@%p270 bra 	$L__BB1_229;
	mov.f64 	%fd1925, 0d4008000000000000;
	add.rn.f64 	%fd2302, %fd393, %fd1925;
	bra.uni 	$L__BB1_231;
$L__BB1_229:
	setp.neu.f64 	%p271, %fd394, 0d7FF0000000000000;
	@%p271 bra 	$L__BB1_231;
	setp.lt.s32 	%p273, %r2, 0;
	selp.b32 	%r923, 0, 2146435072, %p273;
	or.b32  	%r924, %r923, -2147483648;
	selp.b32 	%r925, %r924, %r923, %p1;
	selp.b32 	%r926, %r925, %r923, %p267;
	mov.b32 	%r927, 0;
	mov.b64 	%fd2302, {%r927, %r926};
$L__BB1_231:
	ld.param.f64 	%fd2208, [_Z9rk4_threejPddjjS_S_S__param_2];
	setp.eq.f64 	%p274, %fd393, 0d3FF0000000000000;
	selp.f64 	%fd1926, 0d3FF0000000000000, %fd2302, %p274;
	mul.f64 	%fd1927, %fd1926, %fd31;
	fma.rn.f64 	%fd1928, %fd2208, %fd313, %fd2234;
	mul.f64 	%fd1929, %fd1928, %fd1927;
	fma.rn.f64 	%fd1930, %fd2208, %fd308, %fd2233;
	sub.f64 	%fd1931, %fd1930, %fd12;
	mul.f64 	%fd1932, %fd1929, %fd1931;
	fma.rn.f64 	%fd1933, %fd2208, %fd318, %fd2235;
	mul.f64 	%fd1934, %fd14, %fd1933;
	mul.f64 	%fd1935, %fd1933, %fd1934;
	sub.f64 	%fd1936, %fd1930, %fd11;
	mul.f64 	%fd1937, %fd1935, %fd1936;
	sub.f64 	%fd1938, %fd1932, %fd1937;
	sub.f64 	%fd1939, %fd1930, %fd10;
	mul.f64 	%fd1940, %fd13, %fd1939;
	sub.f64 	%fd1941, %fd1938, %fd1940;
	sub.f64 	%fd1942, %fd1941, %fd19;
	add.f64 	%fd399, %fd388, %fd1942;
	add.f64 	%fd1943, %fd1930, 0d3FA0A3D70A3D70A4;
	mul.f64 	%fd1944, %fd1943, 0d407F400000000000;
	fma.rn.f64 	%fd1945, %fd1944, 0d3FF71547652B82FE, 0d4338000000000000;
	{
	.reg .b32 %temp; 
	mov.b64 	{%r168, %temp}, %fd1945;
	}
	mov.f64 	%fd1946, 0dC338000000000000;
	add.rn.f64 	%fd1947, %fd1945, %fd1946;
	fma.rn.f64 	%fd1948, %fd1947, 0dBFE62E42FEFA39EF, %fd1944;
	fma.rn.f64 	%fd1949, %fd1947, 0dBC7ABC9E3B39803F, %fd1948;
	fma.rn.f64 	%fd1950, %fd1949, 0d3E5ADE1569CE2BDF, 0d3E928AF3FCA213EA;
	fma.rn.f64 	%fd1951, %fd1950, %fd1949, 0d3EC71DEE62401315;
	fma.rn.f64 	%fd1952, %fd1951, %fd1949, 0d3EFA01997C89EB71;
	fma.rn.f64 	%fd1953, %fd1952, %fd1949, 0d3F2A01A014761F65;
	fma.rn.f64 	%fd1954, %fd1953, %fd1949, 0d3F56C16C1852B7AF;
	fma.rn.f64 	%fd1955, %fd1954, %fd1949, 0d3F81111111122322;
	fma.rn.f64 	%fd1956, %fd1955, %fd1949, 0d3FA55555555502A1;
	fma.rn.f64 	%fd1957, %fd1956, %fd1949, 0d3FC5555555555511;
	fma.rn.f64 	%fd1958, %fd1957, %fd1949, 0d3FE000000000000B;
	fma.rn.f64 	%fd1959, %fd1958, %fd1949, 0d3FF0000000000000;
	fma.rn.f64 	%fd1960, %fd1959, %fd1949, 0d3FF0000000000000;
	{
	.reg .b32 %temp; 
	mov.b64 	{%r169, %temp}, %fd1960;
	}
	{
	.reg .b32 %temp; 
	mov.b64 	{%temp, %r170}, %fd1960;
	}
	shl.b32 	%r928, %r168, 20;
	add.s32 	%r929, %r928, %r170;
	mov.b64 	%fd2303, {%r169, %r929};
	{
	.reg .b32 %temp; 
	mov.b64 	{%temp, %r930}, %fd1944;
	}
	mov.b32 	%f92, %r930;
	abs.f32 	%f44, %f92;
	setp.lt.f32 	%p275, %f44, 0f4086232B;
	@%p275 bra 	$L__BB1_234;
	ld.param.f64 	%fd2209, [_Z9rk4_threejPddjjS_S_S__param_2];
	fma.rn.f64 	%fd1961, %fd2209, %fd308, %fd2233;
	add.f64 	%fd1962, %fd1961, 0d3FA0A3D70A3D70A4;
	mul.f64 	%fd1963, %fd1962, 0d407F400000000000;
	setp.lt.f64 	%p276, %fd1963, 0d0000000000000000;
	add.f64 	%fd1964, %fd1963, 0d7FF0000000000000;
	selp.f64 	%fd2303, 0d0000000000000000, %fd1964, %p276;
	setp.geu.f32 	%p277, %f44, 0f40874800;
	@%p277 bra 	$L__BB1_234;
	shr.u32 	%r931, %r168, 31;
	add.s32 	%r932, %r168, %r931;
	shr.s32 	%r933, %r932, 1;
	shl.b32 	%r934, %r933, 20;
	add.s32 	%r935, %r170, %r934;
	mov.b64 	%fd1965, {%r169, %r935};
	sub.s32 	%r936, %r168, %r933;
	shl.b32 	%r937, %r936, 20;
	add.s32 	%r938, %r937, 1072693248;
	mov.b32 	%r939, 0;
	mov.b64 	%fd1966, {%r939, %r938};
	mul.f64 	%fd2303, %fd1966, %fd1965;
$L__BB1_234:
	ld.param.f64 	%fd2210, [_Z9rk4_threejPddjjS_S_S__param_2];
	add.f64 	%fd1967, %fd2303, 0d3FF0000000000000;
	rcp.rn.f64 	%fd1968, %fd1967;
	fma.rn.f64 	%fd1969, %fd2210, %fd313, %fd2234;
	sub.f64 	%fd404, %fd1968, %fd1969;
	fma.rn.f64 	%fd1970, %fd2210, %fd308, %fd2233;
	add.f64 	%fd1971, %fd1970, 0d3F926E978D4FDF3B;
	add.f64 	%fd1972, %fd1971, %fd20;
	mul.f64 	%fd1973, %fd1972, 0dC054C00000000000;
	fma.rn.f64 	%fd1974, %fd1973, 0d3FF71547652B82FE, 0d4338000000000000;
	{
	.reg .b32 %temp; 
	mov.b64 	{%r171, %temp}, %fd1974;
	}
	mov.f64 	%fd1975, 0dC338000000000000;
	add.rn.f64 	%fd1976, %fd1974, %fd1975;
	fma.rn.f64 	%fd1977, %fd1976, 0dBFE62E42FEFA39EF, %fd1973;
	fma.rn.f64 	%fd1978, %fd1976, 0dBC7ABC9E3B39803F, %fd1977;
	fma.rn.f64 	%fd1979, %fd1978, 0d3E5ADE1569CE2BDF, 0d3E928AF3FCA213EA;
	fma.rn.f64 	%fd1980, %fd1979, %fd1978, 0d3EC71DEE62401315;
	fma.rn.f64 	%fd1981, %fd1980, %fd1978, 0d3EFA01997C89EB71;
	fma.rn.f64 	%fd1982, %fd1981, %fd1978, 0d3F2A01A014761F65;
	fma.rn.f64 	%fd1983, %fd1982, %fd1978, 0d3F56C16C1852B7AF;
	fma.rn.f64 	%fd1984, %fd1983, %fd1978, 0d3F81111111122322;
	fma.rn.f64 	%fd1985, %fd1984, %fd1978, 0d3FA55555555502A1;
	fma.rn.f64 	%fd1986, %fd1985, %fd1978, 0d3FC5555555555511;
	fma.rn.f64 	%fd1987, %fd1986, %fd1978, 0d3FE000000000000B;
	fma.rn.f64 	%fd1988, %fd1987, %fd1978, 0d3FF0000000000000;
	fma.rn.f64 	%fd1989, %fd1988, %fd1978, 0d3FF0000000000000;
	{
	.reg .b32 %temp; 
	mov.b64 	{%r172, %temp}, %fd1989;
	}
	{
	.reg .b32 %temp; 
	mov.b64 	{%temp, %r173}, %fd1989;
	}
	shl.b32 	%r940, %r171, 20;
	add.s32 	%r941, %r940, %r173;
	mov.b64 	%fd2304, {%r172, %r941};
	{
	.reg .b32 %temp; 
	mov.b64 	{%temp, %r942}, %fd1973;
	}
	mov.b32 	%f93, %r942;
	abs.f32 	%f45, %f93;
	setp.lt.f32 	%p278, %f45, 0f4086232B;
	@%p278 bra 	$L__BB1_237;
	ld.param.f64 	%fd2211, [_Z9rk4_threejPddjjS_S_S__param_2];
	fma.rn.f64 	%fd1990, %fd2211, %fd308, %fd2233;
	add.f64 	%fd1991, %fd1990, 0d3F926E978D4FDF3B;
	add.f64 	%fd1992, %fd1991, %fd20;
	mul.f64 	%fd1993, %fd1992, 0dC054C00000000000;
	setp.lt.f64 	%p279, %fd1993, 0d0000000000000000;
	add.f64 	%fd1994, %fd1993, 0d7FF0000000000000;
	selp.f64 	%fd2304, 0d0000000000000000, %fd1994, %p279;
	setp.geu.f32 	%p280, %f45, 0f40874800;
	@%p280 bra 	$L__BB1_237;
	shr.u32 	%r943, %r171, 31;
	add.s32 	%r944, %r171, %r943;
	shr.s32 	%r945, %r944, 1;
	shl.b32 	%r946, %r945, 20;
	add.s32 	%r947, %r173, %r946;
	mov.b64 	%fd1995, {%r172, %r947};
	sub.s32 	%r948, %r171, %r945;
	shl.b32 	%r949, %r948, 20;
	add.s32 	%r950, %r949, 1072693248;
	mov.b32 	%r951, 0;
	mov.b64 	%fd1996, {%r951, %r950};
	mul.f64 	%fd2304, %fd1996, %fd1995;
$L__BB1_237:
	ld.param.f64 	%fd2212, [_Z9rk4_threejPddjjS_S_S__param_2];
	add.f64 	%fd1997, %fd2304, 0d3FF0000000000000;
	rcp.rn.f64 	%fd1998, %fd1997;
	fma.rn.f64 	%fd1999, %fd2212, %fd318, %fd2235;
	sub.f64 	%fd409, %fd1998, %fd1999;
	@%p256 bra 	$L__BB1_240;
	ld.param.f64 	%fd2213, [_Z9rk4_threejPddjjS_S_S__param_2];
	fma.rn.f64 	%fd2000, %fd2213, %fd276, %fd2230;
	sub.f64 	%fd2001, %fd2000, %fd21;
	mul.f64 	%fd2002, %fd2001, 0dC08F400000000000;
	setp.lt.f64 	%p282, %fd2002, 0d0000000000000000;
	add.f64 	%fd2003, %fd2002, 0d7FF0000000000000;
	selp.f64 	%fd2305, 0d0000000000000000, %fd2003, %p282;
	setp.geu.f32 	%p283, %f42, 0f40874800;
	@%p283 bra 	$L__BB1_240;
	shr.u32 	%r952, %r161, 31;
	add.s32 	%r953, %r161, %r952;
	shr.s32 	%r954, %r953, 1;
	shl.b32 	%r955, %r954, 20;
	add.s32 	%r956, %r163, %r955;
	mov.b64 	%fd2004, {%r162, %r956};
	sub.s32 	%r957, %r161, %r954;
	shl.b32 	%r958, %r957, 20;
	add.s32 	%r959, %r958, 1072693248;
	mov.b32 	%r960, 0;
	mov.b64 	%fd2005, {%r960, %r959};
	mul.f64 	%fd2305, %fd2005, %fd2004;
$L__BB1_240:
	@%p231 bra 	$L__BB1_243;
	ld.param.f64 	%fd2214, [_Z9rk4_threejPddjjS_S_S__param_2];
	fma.rn.f64 	%fd2006, %fd2214, %fd308, %fd2233;
	sub.f64 	%fd2007, %fd2006, %fd21;
	mul.f64 	%fd2008, %fd2007, 0dC08F400000000000;
	setp.lt.f64 	%p285, %fd2008, 0d0000000000000000;
	add.f64 	%fd2009, %fd2008, 0d7FF0000000000000;
	selp.f64 	%fd2306, 0d0000000000000000, %fd2009, %p285;
	setp.geu.f32 	%p286, %f37, 0f40874800;
	@%p286 bra 	$L__BB1_243;
	shr.u32 	%r961, %r145, 31;
	add.s32 	%r962, %r145, %r961;
	shr.s32 	%r963, %r962, 1;
	shl.b32 	%r964, %r963, 20;
	add.s32 	%r965, %r147, %r964;
	mov.b64 	%fd2010, {%r146, %r965};
	sub.s32 	%r966, %r145, %r963;
	shl.b32 	%r967, %r966, 20;
	add.s32 	%r968, %r967, 1072693248;
	mov.b32 	%r969, 0;
	mov.b64 	%fd2011, {%r969, %r968};
	mul.f64 	%fd2306, %fd2011, %fd2010;
$L__BB1_243:
	ld.param.f64 	%fd2215, [_Z9rk4_threejPddjjS_S_S__param_2];
	fma.rn.f64 	%fd2012, %fd2215, %fd337, %fd2236;
	mov.f64 	%fd2013, 0dBFB0000000000000;
	sub.f64 	%fd2014, %fd2013, %fd2012;
	add.f64 	%fd2015, %fd2306, 0d3FF0000000000000;
	mul.f64 	%fd2016, %fd27, %fd2014;
	div.rn.f64 	%fd2017, %fd2016, %fd2015;
	mul.f64 	%fd2018, %fd26, %fd2014;
	add.f64 	%fd2019, %fd2305, 0d3FF0000000000000;
	div.rn.f64 	%fd2020, %fd2018, %fd2019;
	add.f64 	%fd2021, %fd2020, %fd2017;
	fma.rn.f64 	%fd2022, %fd2215, %fd276, %fd2230;
	sub.f64 	%fd2023, %fd2022, %fd2012;
	fma.rn.f64 	%fd2024, %fd29, %fd2023, %fd2021;
	fma.rn.f64 	%fd2025, %fd2215, %fd308, %fd2233;
	sub.f64 	%fd2026, %fd2025, %fd2012;
	fma.rn.f64 	%fd416, %fd30, %fd2026, %fd2024;
	add.f64 	%fd2027, %fd2012, 0d3F9F3B645A1CAC08;
	mul.f64 	%fd2028, %fd2027, 0dC062C00000000000;
	fma.rn.f64 	%fd2029, %fd2028, 0d3FF71547652B82FE, 0d4338000000000000;
	{
	.reg .b32 %temp; 
	mov.b64 	{%r174, %temp}, %fd2029;
	}
	mov.f64 	%fd2030, 0dC338000000000000;
	add.rn.f64 	%fd2031, %fd2029, %fd2030;
	fma.rn.f64 	%fd2032, %fd2031, 0dBFE62E42FEFA39EF, %fd2028;
	fma.rn.f64 	%fd2033, %fd2031, 0dBC7ABC9E3B39803F, %fd2032;
	fma.rn.f64 	%fd2034, %fd2033, 0d3E5ADE1569CE2BDF, 0d3E928AF3FCA213EA;
	fma.rn.f64 	%fd2035, %fd2034, %fd2033, 0d3EC71DEE62401315;
	fma.rn.f64 	%fd2036, %fd2035, %fd2033, 0d3EFA01997C89EB71;
	fma.rn.f64 	%fd2037, %fd2036, %fd2033, 0d3F2A01A014761F65;
	fma.rn.f64 	%fd2038, %fd2037, %fd2033, 0d3F56C16C1852B7AF;
	fma.rn.f64 	%fd2039, %fd2038, %fd2033, 0d3F81111111122322;
	fma.rn.f64 	%fd2040, %fd2039, %fd2033, 0d3FA55555555502A1;
	fma.rn.f64 	%fd2041, %fd2040, %fd2033, 0d3FC5555555555511;
	fma.rn.f64 	%fd2042, %fd2041, %fd2033, 0d3FE000000000000B;
	fma.rn.f64 	%fd2043, %fd2042, %fd2033, 0d3FF0000000000000;
	fma.rn.f64 	%fd2044, %fd2043, %fd2033, 0d3FF0000000000000;
	{
	.reg .b32 %temp; 
	mov.b64 	{%r175, %temp}, %fd2044;
	}
	{
	.reg .b32 %temp; 
	mov.b64 	{%temp, %r176}, %fd2044;
	}
	shl.b32 	%r970, %r174, 20;
	add.s32 	%r971, %r970, %r176;
	mov.b64 	%fd2307, {%r175, %r971};
	{
	.reg .b32 %temp; 
	mov.b64 	{%temp, %r972}, %fd2028;
	}
	mov.b32 	%f94, %r972;
	abs.f32 	%f46, %f94;
	setp.lt.f32 	%p287, %f46, 0f4086232B;
	@%p287 bra 	$L__BB1_246;
	ld.param.f64 	%fd2216, [_Z9rk4_threejPddjjS_S_S__param_2];
	fma.rn.f64 	%fd2045, %fd2216, %fd337, %fd2236;
	add.f64 	%fd2046, %fd2045, 0d3F9F3B645A1CAC08;
	mul.f64 	%fd2047, %fd2046, 0dC062C00000000000;
	setp.lt.f64 	%p288, %fd2047, 0d0000000000000000;
	add.f64 	%fd2048, %fd2047, 0d7FF0000000000000;
	selp.f64 	%fd2307, 0d0000000000000000, %fd2048, %p288;
	setp.geu.f32 	%p289, %f46, 0f40874800;
	@%p289 bra 	$L__BB1_246;
	shr.u32 	%r973, %r174, 31;
	add.s32 	%r974, %r174, %r973;
	shr.s32 	%r975, %r974, 1;
	shl.b32 	%r976, %r975, 20;
	add.s32 	%r977, %r176, %r976;
	mov.b64 	%fd2049, {%r175, %r977};
	sub.s32 	%r978, %r174, %r975;
	shl.b32 	%r979, %r978, 20;
	add.s32 	%r980, %r979, 1072693248;
	mov.b32 	%r981, 0;
	mov.b64 	%fd2050, {%r981, %r980};
	mul.f64 	%fd2307, %fd2050, %fd2049;
$L__BB1_246:
	setp.lt.s32 	%p290, %r2, 0;
	and.b32  	%r982, %r2, 2146435072;
	setp.eq.s32 	%p291, %r982, 1073741824;
	add.f64 	%fd2051, %fd2307, 0d3FF0000000000000;
	rcp.rn.f64 	%fd421, %fd2051;
	{
	.reg .b32 %temp; 
	mov.b64 	{%temp, %r177}, %fd421;
	}
	abs.f64 	%fd422, %fd421;
	{ // callseq 15, 0
	.param .b64 param0;
	st.param.f64 	[param0], %fd422;
	.param .b64 retval0;
	call.uni (retval0), 
	__internal_accurate_pow, 
	(
	param0
	);
	ld.param.f64 	%fd2052, [retval0];
	} // callseq 15
	setp.lt.s32 	%p292, %r177, 0;
	neg.f64 	%fd2054, %fd2052;
	selp.f64 	%fd2055, %fd2054, %fd2052, %p291;
	selp.f64 	%fd2056, %fd2055, %fd2052, %p292;
	setp.eq.f64 	%p293, %fd421, 0d0000000000000000;
	selp.b32 	%r983, %r177, 0, %p291;
	or.b32  	%r984, %r983, 2146435072;
	selp.b32 	%r985, %r984, %r983, %p290;
	mov.b32 	%r986, 0;
	mov.b64 	%fd2057, {%r986, %r985};
	selp.f64 	%fd2308, %fd2057, %fd2056, %p293;
	add.f64 	%fd2058, %fd421, 0d4008000000000000;
	{
	.reg .b32 %temp; 
	mov.b64 	{%temp, %r987}, %fd2058;
	}
	and.b32  	%r988, %r987, 2146435072;
	setp.ne.s32 	%p294, %r988, 2146435072;
	@%p294 bra 	$L__BB1_251;
	setp.num.f64 	%p295, %fd421, %fd421;
	@%p295 bra 	$L__BB1_249;
	mov.f64 	%fd2059, 0d4008000000000000;
	add.rn.f64 	%fd2308, %fd421, %fd2059;
	bra.uni 	$L__BB1_251;
$L__BB1_249:
	setp.neu.f64 	%p296, %fd422, 0d7FF0000000000000;
	@%p296 bra 	$L__BB1_251;
	selp.b32 	%r989, 0, 2146435072, %p290;
	or.b32  	%r990, %r989, -2147483648;
	selp.b32 	%r991, %r990, %r989, %p1;
	selp.b32 	%r992, %r991, %r989, %p292;
	mov.b32 	%r993, 0;
	mov.b64 	%fd2308, {%r993, %r992};
$L__BB1_251:
	ld.param.f64 	%fd2217, [_Z9rk4_threejPddjjS_S_S__param_2];
	setp.eq.f64 	%p299, %fd421, 0d3FF0000000000000;
	selp.f64 	%fd2060, 0d3FF0000000000000, %fd2308, %p299;
	mul.f64 	%fd2061, %fd2060, %fd31;
	fma.rn.f64 	%fd2062, %fd2217, %fd343, %fd2237;
	mul.f64 	%fd2063, %fd2062, %fd2061;
	fma.rn.f64 	%fd2064, %fd2217, %fd337, %fd2236;
	sub.f64 	%fd2065, %fd2064, %fd12;
	mul.f64 	%fd2066, %fd2063, %fd2065;
	fma.rn.f64 	%fd2067, %fd2217, %fd349, %fd2238;
	mul.f64 	%fd2068, %fd14, %fd2067;
	mul.f64 	%fd2069, %fd2067, %fd2068;
	sub.f64 	%fd2070, %fd2064, %fd11;
	mul.f64 	%fd2071, %fd2069, %fd2070;
	sub.f64 	%fd2072, %fd2066, %fd2071;
	sub.f64 	%fd2073, %fd2064, %fd10;
	mul.f64 	%fd2074, %fd13, %fd2073;
	sub.f64 	%fd2075, %fd2072, %fd2074;
	sub.f64 	%fd2076, %fd2075, %fd19;
	add.f64 	%fd427, %fd416, %fd2076;
	add.f64 	%fd2077, %fd2064, 0d3FA0A3D70A3D70A4;
	mul.f64 	%fd2078, %fd2077, 0d407F400000000000;
	fma.rn.f64 	%fd2079, %fd2078, 0d3FF71547652B82FE, 0d4338000000000000;
	{
	.reg .b32 %temp; 
	mov.b64 	{%r178, %temp}, %fd2079;
	}
	mov.f64 	%fd2080, 0dC338000000000000;
	add.rn.f64 	%fd2081, %fd2079, %fd2080;
	fma.rn.f64 	%fd2082, %fd2081, 0dBFE62E42FEFA39EF, %fd2078;
	fma.rn.f64 	%fd2083, %fd2081, 0dBC7ABC9E3B39803F, %fd2082;
	fma.rn.f64 	%fd2084, %fd2083, 0d3E5ADE1569CE2BDF, 0d3E928AF3FCA213EA;
	fma.rn.f64 	%fd2085, %fd2084, %fd2083, 0d3EC71DEE62401315;
	fma.rn.f64 	%fd2086, %fd2085, %fd2083, 0d3EFA01997C89EB71;
	fma.rn.f64 	%fd2087, %fd2086, %fd2083, 0d3F2A01A014761F65;
	fma.rn.f64 	%fd2088, %fd2087, %fd2083, 0d3F56C16C1852B7AF;
	fma.rn.f64 	%fd2089, %fd2088, %fd2083, 0d3F81111111122322;
	fma.rn.f64 	%fd2090, %fd2089, %fd2083, 0d3FA55555555502A1;
	fma.rn.f64 	%fd2091, %fd2090, %fd2083, 0d3FC5555555555511;
	fma.rn.f64 	%fd2092, %fd2091, %fd2083, 0d3FE000000000000B;
	fma.rn.f64 	%fd2093, %fd2092, %fd2083, 0d3FF0000000000000;
	fma.rn.f64 	%fd2094, %fd2093, %fd2083, 0d3FF0000000000000;
	{
	.reg .b32 %temp; 
	mov.b64 	{%r179, %temp}, %fd2094;
	}
	{
	.reg .b32 %temp; 
	mov.b64 	{%temp, %r180}, %fd2094;
	}
	shl.b32 	%r994, %r178, 20;
	add.s32 	%r995, %r994, %r180;
	mov.b64 	%fd2309, {%r179, %r995};
	{
	.reg .b32 %temp; 
	mov.b64 	{%temp, %r996}, %fd2078;
	}
	mov.b32 	%f95, %r996;
	abs.f32 	%f47, %f95;
	setp.lt.f32 	%p300, %f47, 0f4086232B;
	@%p300 bra 	$L__BB1_254;
	ld.param.f64 	%fd2218, [_Z9rk4_threejPddjjS_S_S__param_2];
	fma.rn.f64 	%fd2095, %fd2218, %fd337, %fd2236;
	add.f64 	%fd2096, %fd2095, 0d3FA0A3D70A3D70A4;
	mul.f64 	%fd2097, %fd2096, 0d407F400000000000;
	setp.lt.f64 	%p301, %fd2097, 0d0000000000000000;
	add.f64 	%fd2098, %fd2097, 0d7FF0000000000000;
	selp.f64 	%fd2309, 0d0000000000000000, %fd2098, %p301;
	setp.geu.f32 	%p302, %f47, 0f40874800;
	@%p302 bra 	$L__BB1_254;
	shr.u32 	%r997, %r178, 31;
	add.s32 	%r998, %r178, %r997;
	shr.s32 	%r999, %r998, 1;
	shl.b32 	%r1000, %r999, 20;
	add.s32 	%r1001, %r180, %r1000;
	mov.b64 	%fd2099, {%r179, %r1001};
	sub.s32 	%r1002, %r178, %r999;
	shl.b32 	%r1003, %r1002, 20;
	add.s32 	%r1004, %r1003, 1072693248;
	mov.b32 	%r1005, 0;
	mov.b64 	%fd2100, {%r1005, %r1004};
	mul.f64 	%fd2309, %fd2100, %fd2099;
$L__BB1_254:
	ld.param.f64 	%fd2219, [_Z9rk4_threejPddjjS_S_S__param_2];
	add.f64 	%fd2101, %fd2309, 0d3FF0000000000000;
	rcp.rn.f64 	%fd2102, %fd2101;
	fma.rn.f64 	%fd2103, %fd2219, %fd343, %fd2237;
	sub.f64 	%fd432, %fd2102, %fd2103;
	fma.rn.f64 	%fd2104, %fd2219, %fd337, %fd2236;
	add.f64 	%fd2105, %fd2104, 0d3F926E978D4FDF3B;
	add.f64 	%fd2106, %fd2105, %fd20;
	mul.f64 	%fd433, %fd2106, 0dC054C00000000000;
	fma.rn.f64 	%fd2107, %fd433, 0d3FF71547652B82FE, 0d4338000000000000;
	{
	.reg .b32 %temp; 
	mov.b64 	{%r181, %temp}, %fd2107;
	}
	mov.f64 	%fd2108, 0dC338000000000000;
	add.rn.f64 	%fd2109, %fd2107, %fd2108;
	fma.rn.f64 	%fd2110, %fd2109, 0dBFE62E42FEFA39EF, %fd433;
	fma.rn.f64 	%fd2111, %fd2109, 0dBC7ABC9E3B39803F, %fd2110;
	fma.rn.f64 	%fd2112, %fd2111, 0d3E5ADE1569CE2BDF, 0d3E928AF3FCA213EA;
	fma.rn.f64 	%fd2113, %fd2112, %fd2111, 0d3EC71DEE62401315;
	fma.rn.f64 	%fd2114, %fd2113, %fd2111, 0d3EFA01997C89EB71;
	fma.rn.f64 	%fd2115, %fd2114, %fd2111, 0d3F2A01A014761F65;
	fma.rn.f64 	%fd2116, %fd2115, %fd2111, 0d3F56C16C1852B7AF;
	fma.rn.f64 	%fd2117, %fd2116, %fd2111, 0d3F81111111122322;
	fma.rn.f64 	%fd2118, %fd2117, %fd2111, 0d3FA55555555502A1;
	fma.rn.f64 	%fd2119, %fd2118, %fd2111, 0d3FC5555555555511;
	fma.rn.f64 	%fd2120, %fd2119, %fd2111, 0d3FE000000000000B;
	fma.rn.f64 	%fd2121, %fd2120, %fd2111, 0d3FF0000000000000;
	fma.rn.f64 	%fd2122, %fd2121, %fd2111, 0d3FF0000000000000;
	{
	.reg .b32 %temp; 
	mov.b64 	{%r182, %temp}, %fd2122;
	}
	{
	.reg .b32 %temp; 
	mov.b64 	{%temp, %r183}, %fd2122;
	}
	shl.b32 	%r1006, %r181, 20;
	add.s32 	%r1007, %r1006, %r183;
	mov.b64 	%fd2310, {%r182, %r1007};
	{
	.reg .b32 %temp; 
	mov.b64 	{%temp, %r1008}, %fd433;
	}
	mov.b32 	%f96, %r1008;
	abs.f32 	%f48, %f96;
	setp.lt.f32 	%p303, %f48, 0f4086232B;
	@%p303 bra 	$L__BB1_257;
	setp.lt.f64 	%p304, %fd433, 0d0000000000000000;
	add.f64 	%fd2123, %fd433, 0d7FF0000000000000;
	selp.f64 	%fd2310, 0d0000000000000000, %fd2123, %p304;
	setp.geu.f32 	%p305, %f48, 0f40874800;
	@%p305 bra 	$L__BB1_257;
	shr.u32 	%r1009, %r181, 31;
	add.s32 	%r1010, %r181, %r1009;
	shr.s32 	%r1011, %r1010, 1;
	shl.b32 	%r1012, %r1011, 20;
	add.s32 	%r1013, %r183, %r1012;
	mov.b64 	%fd2124, {%r182, %r1013};
	sub.s32 	%r1014, %r181, %r1011;
	shl.b32 	%r1015, %r1014, 20;
	add.s32 	%r1016, %r1015, 1072693248;
	mov.b32 	%r1017, 0;
	mov.b64 	%fd2125, {%r1017, %r1016};
	mul.f64 	%fd2310, %fd2125, %fd2124;
$L__BB1_257:
	ld.param.f64 	%fd2220, [_Z9rk4_threejPddjjS_S_S__param_2];
	add.f64 	%fd2126, %fd2310, 0d3FF0000000000000;
	rcp.rn.f64 	%fd2127, %fd2126;
	fma.rn.f64 	%fd2128, %fd2220, %fd349, %fd2238;
	sub.f64 	%fd2129, %fd2127, %fd2128;
	div.rn.f64 	%fd2130, %fd2129, %fd18;
	add.f64 	%fd2131, %fd175, %fd276;
	fma.rn.f64 	%fd2132, %fd2131, 0d4000000000000000, %fd73;
	div.rn.f64 	%fd2133, %fd369, %fd16;
	add.f64 	%fd2134, %fd2133, %fd2132;
	fma.rn.f64 	%fd2230, %fd32, %fd2134, %fd2230;
	add.f64 	%fd2135, %fd181, %fd282;
	fma.rn.f64 	%fd2136, %fd2135, 0d4000000000000000, %fd79;
	div.rn.f64 	%fd2137, %fd374, %fd17;
	add.f64 	%fd2138, %fd2137, %fd2136;
	fma.rn.f64 	%fd2231, %fd32, %fd2138, %fd2231;
	add.f64 	%fd2139, %fd187, %fd288;
	fma.rn.f64 	%fd2140, %fd2139, 0d4000000000000000, %fd85;
	div.rn.f64 	%fd2141, %fd380, %fd18;
	add.f64 	%fd2142, %fd2141, %fd2140;
	fma.rn.f64 	%fd2232, %fd32, %fd2142, %fd2232;
	add.f64 	%fd2143, %fd208, %fd308;
	fma.rn.f64 	%fd2144, %fd2143, 0d4000000000000000, %fd106;
	div.rn.f64 	%fd2145, %fd399, %fd16;
	add.f64 	%fd2146, %fd2145, %fd2144;
	fma.rn.f64 	%fd2233, %fd32, %fd2146, %fd2233;
	add.f64 	%fd2147, %fd214, %fd313;
	fma.rn.f64 	%fd2148, %fd2147, 0d4000000000000000, %fd112;
	div.rn.f64 	%fd2149, %fd404, %fd17;
	add.f64 	%fd2150, %fd2149, %fd2148;
	fma.rn.f64 	%fd2234, %fd32, %fd2150, %fd2234;
	add.f64 	%fd2151, %fd220, %fd318;
	fma.rn.f64 	%fd2152, %fd2151, 0d4000000000000000, %fd118;
	div.rn.f64 	%fd2153, %fd409, %fd18;
	add.f64 	%fd2154, %fd2153, %fd2152;
	fma.rn.f64 	%fd2235, %fd32, %fd2154, %fd2235;
	add.f64 	%fd2155, %fd241, %fd337;
	fma.rn.f64 	%fd2156, %fd2155, 0d4000000000000000, %fd137;
	div.rn.f64 	%fd2157, %fd427, %fd16;
	add.f64 	%fd2158, %fd2157, %fd2156;
	fma.rn.f64 	%fd2236, %fd32, %fd2158, %fd2236;
	add.f64 	%fd2159, %fd247, %fd343;
	fma.rn.f64 	%fd2160, %fd2159, 0d4000000000000000, %fd143;
	div.rn.f64 	%fd2161, %fd432, %fd17;
	add.f64 	%fd2162, %fd2161, %fd2160;
	fma.rn.f64 	%fd2237, %fd32, %fd2162, %fd2237;
	add.f64 	%fd2163, %fd253, %fd349;
	fma.rn.f64 	%fd2164, %fd2163, 0d4000000000000000, %fd149;
	add.f64 	%fd2165, %fd2130, %fd2164;
	fma.rn.f64 	%fd2238, %fd32, %fd2165, %fd2238;
	add.s32 	%r1091, %r1091, 1;
	setp.eq.s32 	%p306, %r1091, 0;
	@%p306 bra 	$L__BB1_258;
	bra.uni 	$L__BB1_5;
$L__BB1_258:
	ld.param.u64 	%rd114, [_Z9rk4_threejPddjjS_S_S__param_7];
	ld.param.u32 	%r1080, [_Z9rk4_threejPddjjS_S_S__param_3];
	mov.u32 	%r1018, %ntid.x;
	mov.u32 	%r1019, %ctaid.x;
	mov.u32 	%r1020, %tid.x;
	mad.lo.s32 	%r1021, %r1018, %r1019, %r1020;
	mad.lo.s32 	%r1022, %r1080, %r1021, %r1090;
	mul.lo.s32 	%r1023, %r1022, 3;
	cvta.to.global.u64 	%rd17, %rd114;
	mul.wide.u32 	%rd18, %r1023, 8;
	add.s64 	%rd19, %rd17, %rd18;
	st.global.f64 	[%rd19], %fd2230;
	add.s32 	%r1024, %r1023, 1;
	mul.wide.u32 	%rd20, %r1024, 8;
	add.s64 	%rd21, %rd17, %rd20;
	st.global.f64 	[%rd21], %fd2233;
	add.s32 	%r1025, %r1023, 2;
	mul.wide.u32 	%rd22, %r1025, 8;
	add.s64 	%rd23, %rd17, %rd22;
	st.global.f64 	[%rd23], %fd2236;
	add.s32 	%r1090, %r1090, 1;
	setp.eq.s32 	%p307, %r1090, %r1080;
	@%p307 bra 	$L__BB1_259;
	bra.uni 	$L__BB1_4;
$L__BB1_259:
	ret;

}
.func  (.param .b64 func_retval0) __internal_accurate_pow(
	.param .b64 __internal_accurate_pow_param_0
)
{
	.reg .pred 	%p<8>;
	.reg .b32 	%r<49>;
	.reg .b32 	%f<3>;
	.reg .b64 	%fd<109>;

	ld.param.f64 	%fd10, [__internal_accurate_pow_param_0];
	{
	.reg .b32 %temp; 
	mov.b64 	{%temp, %r46}, %fd10;
	}
	{
	.reg .b32 %temp; 
	mov.b64 	{%r45, %temp}, %fd10;
	}
	shr.u32 	%r47, %r46, 20;
	setp.gt.u32 	%p1, %r46, 1048575;
	@%p1 bra 	$L__BB2_2;
	mul.f64 	%fd11, %fd10, 0d4350000000000000;
	{
	.reg .b32 %temp; 
	mov.b64 	{%temp, %r46}, %fd11;
	}
	{
	.reg .b32 %temp; 
	mov.b64 	{%r45, %temp}, %fd11;
	}
	shr.u32 	%r16, %r46, 20;
	add.s32 	%r47, %r16, -54;
$L__BB2_2:
	add.s32 	%r48, %r47, -1023;
	and.b32  	%r17, %r46, -2146435073;
	or.b32  	%r18, %r17, 1072693248;
	mov.b64 	%fd107, {%r45, %r18};
	setp.lt.u32 	%p2, %r18, 1073127583;
	@%p2 bra 	$L__BB2_4;
	{
	.reg .b32 %temp; 
	mov.b64 	{%r19, %temp}, %fd107;
	}
	{
	.reg .b32 %temp; 
	mov.b64 	{%temp, %r20}, %fd107;
	}
	add.s32 	%r21, %r20, -1048576;
	mov.b64 	%fd107, {%r19, %r21};
	add.s32 	%r48, %r47, -1022;
$L__BB2_4:
	add.f64 	%fd12, %fd107, 0dBFF0000000000000;
	add.f64 	%fd13, %fd107, 0d3FF0000000000000;
	rcp.approx.ftz.f64 	%fd14, %fd13;
	neg.f64 	%fd15, %fd13;
	fma.rn.f64 	%fd16, %fd15, %fd14, 0d3FF0000000000000;
	fma.rn.f64 	%fd17, %fd16, %fd16, %fd16;
	fma.rn.f64 	%fd18, %fd17, %fd14, %fd14;
	mul.f64 	%fd19, %fd12, %fd18;
	fma.rn.f64 	%fd20, %fd12, %fd18, %fd19;
	mul.f64 	%fd21, %fd20, %fd20;
	fma.rn.f64 	%fd22, %fd21, 0d3EB0F5FF7D2CAFE2, 0d3ED0F5D241AD3B5A;
	fma.rn.f64 	%fd23, %fd22, %fd21, 0d3EF3B20A75488A3F;
	fma.rn.f64 	%fd24, %fd23, %fd21, 0d3F1745CDE4FAECD5;
	fma.rn.f64 	%fd25, %fd24, %fd21, 0d3F3C71C7258A578B;
	fma.rn.f64 	%fd26, %fd25, %fd21, 0d3F6249249242B910;
	fma.rn.f64 	%fd27, %fd26, %fd21, 0d3F89999999999DFB;
	sub.f64 	%fd28, %fd12, %fd20;
	add.f64 	%fd29, %fd28, %fd28;
	neg.f64 	%fd30, %fd20;
	fma.rn.f64 	%fd31, %fd30, %fd12, %fd29;
	mul.f64 	%fd32, %fd18, %fd31;
	fma.rn.f64 	%fd33, %fd21, %fd27, 0d3FB5555555555555;
	mov.f64 	%fd34, 0d3FB5555555555555;
	sub.f64 	%fd35, %fd34, %fd33;
	fma.rn.f64 	%fd36, %fd21, %fd27, %fd35;
	add.f64 	%fd37, %fd36, 0dBC46A4CB00B9E7B0;
	add.f64 	%fd38, %fd33, %fd37;
	sub.f64 	%fd39, %fd33, %fd38;
	add.f64 	%fd40, %fd37, %fd39;
	mul.rn.f64 	%fd41, %fd20, %fd20;
	neg.f64 	%fd42, %fd41;
	fma.rn.f64 	%fd43, %fd20, %fd20, %fd42;
	{
	.reg .b32 %temp; 
	mov.b64 	{%r22, %temp}, %fd32;
	}
	{
	.reg .b32 %temp; 
	mov.b64 	{%temp, %r23}, %fd32;
	}
	add.s32 	%r24, %r23, 1048576;
	mov.b64 	%fd44, {%r22, %r24};
	fma.rn.f64 	%fd45, %fd20, %fd44, %fd43;
	mul.rn.f64 	%fd46, %fd41, %fd20;
	neg.f64 	%fd47, %fd46;
	fma.rn.f64 	%fd48, %fd41, %fd20, %fd47;
	fma.rn.f64 	%fd49, %fd41, %fd32, %fd48;
	fma.rn.f64 	%fd50, %fd45, %fd20, %fd49;
	mul.rn.f64 	%fd51, %fd38, %fd46;
	neg.f64 	%fd52, %fd51;
	fma.rn.f64 	%fd53, %fd38, %fd46, %fd52;
	fma.rn.f64 	%fd54, %fd38, %fd50, %fd53;
	fma.rn.f64 	%fd55, %fd40, %fd46, %fd54;
	add.f64 	%fd56, %fd51, %fd55;
	sub.f64 	%fd57, %fd51, %fd56;
	add.f64 	%fd58, %fd55, %fd57;
	add.f64 	%fd59, %fd20, %fd56;
	sub.f64 	%fd60, %fd20, %fd59;
	add.f64 	%fd61, %fd56, %fd60;
	add.f64 	%fd62, %fd58, %fd61;
	add.f64 	%fd63, %fd32, %fd62;
	add.f64 	%fd64, %fd59, %fd63;
	sub.f64 	%fd65, %fd59, %fd64;
	add.f64 	%fd66, %fd63, %fd65;
	xor.b32  	%r25, %r48, -2147483648;
	mov.b32 	%r26, 1127219200;
	mov.b64 	%fd67, {%r25, %r26};
	mov.b32 	%r27, -2147483648;
	mov.b64 	%fd68, {%r27, %r26};
	sub.f64 	%fd69, %fd67, %fd68;
	fma.rn.f64 	%fd70, %fd69, 0d3FE62E42FEFA39EF, %fd64;
	fma.rn.f64 	%fd71, %fd69, 0dBFE62E42FEFA39EF, %fd70;
	sub.f64 	%fd72, %fd71, %fd64;
	sub.f64 	%fd73, %fd66, %fd72;
	fma.rn.f64 	%fd74, %fd69, 0d3C7ABC9E3B39803F, %fd73;
	add.f64 	%fd75, %fd70, %fd74;
	sub.f64 	%fd76, %fd70, %fd75;
	add.f64 	%fd77, %fd74, %fd76;
	mov.f64 	%fd78, 0d4008000000000000;
	{
	.reg .b32 %temp; 
	mov.b64 	{%temp, %r28}, %fd78;
	}
	{
	.reg .b32 %temp; 
	mov.b64 	{%r29, %temp}, %fd78;
	}
	shl.b32 	%r30, %r28, 1;
	setp.gt.u32 	%p3, %r30, -33554433;
	and.b32  	%r31, %r28, -15728641;
	selp.b32 	%r32, %r31, %r28, %p3;
	mov.b64 	%fd79, {%r29, %r32};
	mul.rn.f64 	%fd80, %fd75, %fd79;
	neg.f64 	%fd81, %fd80;
	fma.rn.f64 	%fd82, %fd75, %fd79, %fd81;
	fma.rn.f64 	%fd83, %fd77, %fd79, %fd82;
	add.f64 	%fd4, %fd80, %fd83;
	sub.f64 	%fd84, %fd80, %fd4;
	add.f64 	%fd5, %fd83, %fd84;
	fma.rn.f64 	%fd85, %fd4, 0d3FF71547652B82FE, 0d4338000000000000;
	{
	.reg .b32 %temp; 
	mov.b64 	{%r13, %temp}, %fd85;
	}
	mov.f64 	%fd86, 0dC338000000000000;
	add.rn.f64 	%fd87, %fd85, %fd86;
	fma.rn.f64 	%fd88, %fd87, 0dBFE62E42FEFA39EF, %fd4;
	fma.rn.f64 	%fd89, %fd87, 0dBC7ABC9E3B39803F, %fd88;
	fma.rn.f64 	%fd90, %fd89, 0d3E5ADE1569CE2BDF, 0d3E928AF3FCA213EA;
	fma.rn.f64 	%fd91, %fd90, %fd89, 0d3EC71DEE62401315;
	fma.rn.f64 	%fd92, %fd91, %fd89, 0d3EFA01997C89EB71;
	fma.rn.f64 	%fd93, %fd92, %fd89, 0d3F2A01A014761F65;
	fma.rn.f64 	%fd94, %fd93, %fd89, 0d3F56C16C1852B7AF;
	fma.rn.f64 	%fd95, %fd94, %fd89, 0d3F81111111122322;
	fma.rn.f64 	%fd96, %fd95, %fd89, 0d3FA55555555502A1;
	fma.rn.f64 	%fd97, %fd96, %fd89, 0d3FC5555555555511;
	fma.rn.f64 	%fd98, %fd97, %fd89, 0d3FE000000000000B;
	fma.rn.f64 	%fd99, %fd98, %fd89, 0d3FF0000000000000;
	fma.rn.f64 	%fd100, %fd99, %fd89, 0d3FF0000000000000;
	{
	.reg .b32 %temp; 
	mov.b64 	{%r14, %temp}, %fd100;
	}
	{
	.reg .b32 %temp; 
	mov.b64 	{%temp, %r15}, %fd100;
	}
	shl.b32 	%r33, %r13, 20;
	add.s32 	%r34, %r33, %r15;
	mov.b64 	%fd108, {%r14, %r34};
	{
	.reg .b32 %temp; 
	mov.b64 	{%temp, %r35}, %fd4;
	}
	mov.b32 	%f2, %r35;
	abs.f32 	%f1, %f2;
	setp.lt.f32 	%p4, %f1, 0f4086232B;
	@%p4 bra 	$L__BB2_7;
	setp.lt.f64 	%p5, %fd4, 0d0000000000000000;
	add.f64 	%fd101, %fd4, 0d7FF0000000000000;
	selp.f64 	%fd108, 0d0000000000000000, %fd101, %p5;
	setp.geu.f32 	%p6, %f1, 0f40874800;
	@%p6 bra 	$L__BB2_7;
	shr.u32 	%r36, %r13, 31;
	add.s32 	%r37, %r13, %r36;
	shr.s32 	%r38, %r37, 1;
	shl.b32 	%r39, %r38, 20;
	add.s32 	%r40, %r15, %r39;
	mov.b64 	%fd102, {%r14, %r40};
	sub.s32 	%r41, %r13, %r38;
	shl.b32 	%r42, %r41, 20;
	add.s32 	%r43, %r42, 1072693248;
	mov.b32 	%r44, 0;
	mov.b64 	%fd103, {%r44, %r43};
	mul.f64 	%fd108, %fd103, %fd102;
$L__BB2_7:
	abs.f64 	%fd104, %fd108;
	setp.eq.f64 	%p7, %fd104, 0d7FF0000000000000;
	fma.rn.f64 	%fd105, %fd108, %fd5, %fd108;
	selp.f64 	%fd106, %fd108, %fd105, %p7;
	st.param.f64 	[func_retval0], %fd106;
	ret;

}


// ===== COMPILED SASS (sm_100) =====

	.target	sm_100

	.elftype	@"ET_EXEC"


//--------------------- .note.nv.tkinfo           --------------------------
	.section	.note.nv.tkinfo,"",@"SHT_NOTE"
	.sectionflags	@"SHF_NOTE_NV_TKINFO"
	.tkinfo
        /*0018*/ 	.word	0x00000002
        /*0030*/ 	.string	""
        /*0030*/ 	.string	"ptxas"
        /*0030*/ 	.string	"Cuda compilation tools, release 13.0, V13.0.88"
        /*0030*/ 	.string	"Build cuda_13.0.r13.0/compiler.36424714_0"
        /*0030*/ 	.string	"-arch sm_100 -m 64 "



//--------------------- .note.nv.cuinfo           --------------------------
	.section	.note.nv.cuinfo,"",@"SHT_NOTE"
	.sectionflags	@"SHF_NOTE_NV_CUINFO"
        /*0018*/ 	.short	0x0002
        /*001a*/ 	.short	0x0064
        /*001c*/ 	.short	0x0082
	.zero		2


//--------------------- .nv.info                  --------------------------
	.section	.nv.info,"",@"SHT_CUDA_INFO"
	.align	4


	//----- nvinfo : EIATTR_REGCOUNT
	.align		4
        /*0000*/ 	.byte	0x04, 0x2f
        /*0002*/ 	.short	(.L_1 - .L_0)
	.align		4
.L_0:
        /*0004*/ 	.word	index@(_Z13rk4_one_relaxjPddjS_)
        /*0008*/ 	.word	0x00000048


	//----- nvinfo : EIATTR_FRAME_SIZE
	.align		4
.L_1:
        /*000c*/ 	.byte	0x04, 0x11
        /*000e*/ 	.short	(.L_3 - .L_2)
	.align		4
.L_2:
        /*0010*/ 	.word	index@($_Z13rk4_one_relaxjPddjS_$__internal_accurate_pow)
        /*0014*/ 	.word	0x00000000


	//----- nvinfo : EIATTR_FRAME_SIZE
	.align		4
.L_3:
        /*0018*/ 	.byte	0x04, 0x11
        /*001a*/ 	.short	(.L_5 - .L_4)
	.align		4
.L_4:
        /*001c*/ 	.word	index@($__internal_3_$__cuda_sm20_div_rn_f64_full)
        /*0020*/ 	.word	0x00000000


	//----- nvinfo : EIATTR_FRAME_SIZE
	.align		4
.L_5:
        /*0024*/ 	.byte	0x04, 0x11
        /*0026*/ 	.short	(.L_7 - .L_6)
	.align		4
.L_6:
        /*0028*/ 	.word	index@($__internal_2_$__cuda_sm20_dblrcp_rn_slowpath_v3)
        /*002c*/ 	.word	0x00000000


	//----- nvinfo : EIATTR_FRAME_SIZE
	.align		4
.L_7:
        /*0030*/ 	.byte	0x04, 0x11
        /*0032*/ 	.short	(.L_9 - .L_8)
	.align		4
.L_8:
        /*0034*/ 	.word	index@(_Z13rk4_one_relaxjPddjS_)
        /*0038*/ 	.word	0x00000000


	//----- nvinfo : EIATTR_REGCOUNT
	.align		4
.L_9:
        /*003c*/ 	.byte	0x04, 0x2f
        /*003e*/ 	.short	(.L_11 - .L_10)
	.align		4
.L_10:
        /*0040*/ 	.word	index@(_Z9rk4_threejPddjjS_S_S_)
        /*0044*/ 	.word	0x00000094


	//----- nvinfo : EIATTR_FRAME_SIZE
	.align		4
.L_11:
        /*0048*/ 	.byte	0x04, 0x11
        /*004a*/ 	.short	(.L_13 - .L_12)
	.align		4
.L_12:
        /*004c*/ 	.word	index@($_Z9rk4_threejPddjjS_S_S_$__internal_accurate_pow)
        /*0050*/ 	.word	0x00000000


	//----- nvinfo : EIATTR_FRAME_SIZE
	.align		4
.L_13:
        /*0054*/ 	.byte	0x04, 0x11
        /*0056*/ 	.short	(.L_15 - .L_14)
	.align		4
.L_14:
        /*0058*/ 	.word	index@($__internal_1_$__cuda_sm20_div_rn_f64_full)
        /*005c*/ 	.word	0x00000000


	//----- nvinfo : EIATTR_FRAME_SIZE
	.align		4
.L_15:
        /*0060*/ 	.byte	0x04, 0x11
        /*0062*/ 	.short	(.L_17 - .L_16)
	.align		4
.L_16:
        /*0064*/ 	.word	index@($__internal_0_$__cuda_sm20_dblrcp_rn_slowpath_v3)
        /*0068*/ 	.word	0x00000000


	//----- nvinfo : EIATTR_FRAME_SIZE
	.align		4
.L_17:
        /*006c*/ 	.byte	0x04, 0x11
        /*006e*/ 	.short	(.L_19 - .L_18)
	.align		4
.L_18:
        /*0070*/ 	.word	index@(_Z9rk4_threejPddjjS_S_S_)
        /*0074*/ 	.word	0x00000000


	//----- nvinfo : EIATTR_MIN_STACK_SIZE
	.align		4
.L_19:
        /*0078*/ 	.byte	0x04, 0x12
        /*007a*/ 	.short	(.L_21 - .L_20)
	.align		4
.L_20:
        /*007c*/ 	.word	index@(_Z9rk4_threejPddjjS_S_S_)
        /*0080*/ 	.word	0x00000000


	//----- nvinfo : EIATTR_MIN_STACK_SIZE
	.align		4
.L_21:
        /*0084*/ 	.byte	0x04, 0x12
        /*0086*/ 	.short	(.L_23 - .L_22)
	.align		4
.L_22:
        /*0088*/ 	.word	index@(_Z13rk4_one_relaxjPddjS_)
        /*008c*/ 	.word	0x00000000
.L_23:


//--------------------- .nv.compat                --------------------------
	.section	.nv.compat,"",@"SHT_CUDA_COMPAT_INFO"
	.align	4
        /*0000*/ 	.byte	0x02, 0x09, 0x00, 0x00, 0x02, 0x02, 0x01, 0x00, 0x02, 0x05, 0x05, 0x00, 0x03, 0x07, 0x01, 0x01
        /*0010*/ 	.byte	0x02, 0x03, 0x00, 0x00, 0x02, 0x06, 0x01, 0x00, 0x04, 0x0b, 0x08, 0x00, 0x01, 0x00, 0x00, 0x00
        /*0020*/ 	.byte	0x00, 0x00, 0x00, 0x00


//--------------------- .nv.info._Z9rk4_threejPddjjS_S_S_ --------------------------
	.section	.nv.info._Z9rk4_threejPddjjS_S_S_,"",@"SHT_CUDA_INFO"
	.sectionflags	@""
	.align	4


	//----- nvinfo : EIATTR_CUDA_API_VERSION
	.align		4
        /*0000*/ 	.byte	0x04, 0x37
        /*0002*/ 	.short	(.L_25 - .L_24)
.L_24:
        /*0004*/ 	.word	0x00000082


	//----- nvinfo : EIATTR_KPARAM_INFO
	.align		4
.L_25:
        /*0008*/ 	.byte	0x04, 0x17
        /*000a*/ 	.short	(.L_27 - .L_26)
.L_26:
        /*000c*/ 	.word	0x00000000
        /*0010*/ 	.short	0x0007
        /*0012*/ 	.short	0x0030
        /*0014*/ 	.byte	0x00, 0xf5, 0x21, 0x00


	//----- nvinfo : EIATTR_KPARAM_INFO
	.align		4
.L_27:
        /*0018*/ 	.byte	0x04, 0x17
        /*001a*/ 	.short	(.L_29 - .L_28)
.L_28:
        /*001c*/ 	.word	0x00000000
        /*0020*/ 	.short	0x0006
        /*0022*/ 	.short	0x0028
        /*0024*/ 	.byte	0x00, 0xf5, 0x21, 0x00


	//----- nvinfo : EIATTR_KPARAM_INFO
	.align		4
.L_29:
        /*0028*/ 	.byte	0x04, 0x17
        /*002a*/ 	.short	(.L_31 - .L_30)
.L_30:
        /*002c*/ 	.word	0x00000000
        /*0030*/ 	.short	0x0005
        /*0032*/ 	.short	0x0020
        /*0034*/ 	.byte	0x00, 0xf5, 0x21, 0x00


	//----- nvinfo : EIATTR_KPARAM_INFO
	.align		4
.L_31:
        /*0038*/ 	.byte	0x04, 0x17
        /*003a*/ 	.short	(.L_33 - .L_32)
.L_32:
        /*003c*/ 	.word	0x00000000
        /*0040*/ 	.short	0x0004
        /*0042*/ 	.short	0x001c
        /*0044*/ 	.byte	0x00, 0xf0, 0x11, 0x00


	//----- nvinfo : EIATTR_KPARAM_INFO
	.align		4
.L_33:
        /*0048*/ 	.byte	0x04, 0x17
        /*004a*/ 	.short	(.L_35 - .L_34)
.L_34:
        /*004c*/ 	.word	0x00000000
        /*0050*/ 	.short	0x0003
        /*0052*/ 	.short	0x0018
        /*0054*/ 	.byte	0x00, 0xf0, 0x11, 0x00


	//----- nvinfo : EIATTR_KPARAM_INFO
	.align		4
.L_35:
        /*0058*/ 	.byte	0x04, 0x17
        /*005a*/ 	.short	(.L_37 - .L_36)
.L_36:
        /*005c*/ 	.word	0x00000000
        /*0060*/ 	.short	0x0002
        /*0062*/ 	.short	0x0010
        /*0064*/ 	.byte	0x00, 0xf0, 0x21, 0x00


	//----- nvinfo : EIATTR_KPARAM_INFO
	.align		4
.L_37:
        /*0068*/ 	.byte	0x04, 0x17
        /*006a*/ 	.short	(.L_39 - .L_38)
.L_38:
        /*006c*/ 	.word	0x00000000
        /*0070*/ 	.short	0x0001
        /*0072*/ 	.short	0x0008
        /*0074*/ 	.byte	0x00, 0xf5, 0x21, 0x00


	//----- nvinfo : EIATTR_KPARAM_INFO
	.align		4
.L_39:
        /*0078*/ 	.byte	0x04, 0x17
        /*007a*/ 	.short	(.L_41 - .L_40)
.L_40:
        /*007c*/ 	.word	0x00000000
        /*0080*/ 	.short	0x0000
        /*0082*/ 	.short	0x0000
        /*0084*/ 	.byte	0x00, 0xf0, 0x11, 0x00


	//----- nvinfo : EIATTR_SPARSE_MMA_MASK
	.align		4
.L_41:
        /*0088*/ 	.byte	0x03, 0x50
        /*008a*/ 	.short	0x0000


	//----- nvinfo : EIATTR_MAXREG_COUNT
	.align		4
        /*008c*/ 	.byte	0x03, 0x1b
        /*008e*/ 	.short	0x00ff


	//----- nvinfo : EIATTR_MERCURY_ISA_VERSION
	.align		4
        /*0090*/ 	.byte	0x03, 0x5f
        /*0092*/ 	.short	0x0101


	//----- nvinfo : EIATTR_VRC_CTA_INIT_COUNT
	.align		4
        /*0094*/ 	.byte	0x02, 0x4a
	.zero		1
	.zero		1


	//----- nvinfo : EIATTR_EXIT_INSTR_OFFSETS
	.align		4
        /*0098*/ 	.byte	0x04, 0x1c
        /*009a*/ 	.short	(.L_43 - .L_42)


	//   ....[0]....
.L_42:
        /*009c*/ 	.word	0x00000070


	//   ....[1]....
        /*00a0*/ 	.word	0x00000390


	//   ....[2]....
        /*00a4*/ 	.word	0x00017af0


	//   ....[3]....
        /*00a8*/ 	.word	0x000180b0


	//   ....[4]....
        /*00ac*/ 	.word	0x00018360


	//   ....[5]....
        /*00b0*/ 	.word	0x000184f0


	//   ....[6]....
        /*00b4*/ 	.word	0x000185a0


	//----- nvinfo : EIATTR_CRS_STACK_SIZE
	.align		4
.L_43:
        /*00b8*/ 	.byte	0x04, 0x1e
        /*00ba*/ 	.short	(.L_45 - .L_44)
.L_44:
        /*00bc*/ 	.word	0x00000000


	//----- nvinfo : EIATTR_CBANK_PARAM_SIZE
	.align		4
.L_45:
        /*00c0*/ 	.byte	0x03, 0x19
        /*00c2*/ 	.short	0x0038


	//----- nvinfo : EIATTR_PARAM_CBANK
	.align		4
        /*00c4*/ 	.byte	0x04, 0x0a
        /*00c6*/ 	.short	(.L_47 - .L_46)
	.align		4
.L_46:
        /*00c8*/ 	.word	index@(.nv.constant0._Z9rk4_threejPddjjS_S_S_)
        /*00cc*/ 	.short	0x0380
        /*00ce*/ 	.short	0x0038


	//----- nvinfo : EIATTR_SW_WAR
	.align		4
.L_47:
        /*00d0*/ 	.byte	0x04, 0x36
        /*00d2*/ 	.short	(.L_49 - .L_48)
.L_48:
        /*00d4*/ 	.word	0x00000008
.L_49:


//--------------------- .nv.info._Z13rk4_one_relaxjPddjS_ --------------------------
	.section	.nv.info._Z13rk4_one_relaxjPddjS_,"",@"SHT_CUDA_INFO"
	.sectionflags	@""
	.align	4


	//----- nvinfo : EIATTR_CUDA_API_VERSION
	.align		4
        /*0000*/ 	.byte	0x04, 0x37
        /*0002*/ 	.short	(.L_51 - .L_50)
.L_50:
        /*0004*/ 	.word	0x00000082


	//----- nvinfo : EIATTR_KPARAM_INFO
	.align		4
.L_51:
        /*0008*/ 	.byte	0x04, 0x17
        /*000a*/ 	.short	(.L_53 - .L_52)
.L_52:
        /*000c*/ 	.word	0x00000000
        /*0010*/ 	.short	0x0004
        /*0012*/ 	.short	0x0020
        /*0014*/ 	.byte	0x00, 0xf5, 0x21, 0x00


	//----- nvinfo : EIATTR_KPARAM_INFO
	.align		4
.L_53:
        /*0018*/ 	.byte	0x04, 0x17
        /*001a*/ 	.short	(.L_55 - .L_54)
.L_54:
        /*001c*/ 	.word	0x00000000
        /*0020*/ 	.short	0x0003
        /*0022*/ 	.short	0x0018
        /*0024*/ 	.byte	0x00, 0xf0, 0x11, 0x00


	//----- nvinfo : EIATTR_KPARAM_INFO
	.align		4
.L_55:
        /*0028*/ 	.byte	0x04, 0x17
        /*002a*/ 	.short	(.L_57 - .L_56)
.L_56:
        /*002c*/ 	.word	0x00000000
        /*0030*/ 	.short	0x0002
        /*0032*/ 	.short	0x0010
        /*0034*/ 	.byte	0x00, 0xf0, 0x21, 0x00


	//----- nvinfo : EIATTR_KPARAM_INFO
	.align		4
.L_57:
        /*0038*/ 	.byte	0x04, 0x17
        /*003a*/ 	.short	(.L_59 - .L_58)
.L_58:
        /*003c*/ 	.word	0x00000000
        /*0040*/ 	.short	0x0001
        /*0042*/ 	.short	0x0008
        /*0044*/ 	.byte	0x00, 0xf5, 0x21, 0x00


	//----- nvinfo : EIATTR_KPARAM_INFO
	.align		4
.L_59:
        /*0048*/ 	.byte	0x04, 0x17
        /*004a*/ 	.short	(.L_61 - .L_60)
.L_60:
        /*004c*/ 	.word	0x00000000
        /*0050*/ 	.short	0x0000
        /*0052*/ 	.short	0x0000
        /*0054*/ 	.byte	0x00, 0xf0, 0x11, 0x00


	//----- nvinfo : EIATTR_SPARSE_MMA_MASK
	.align		4
.L_61:
        /*0058*/ 	.byte	0x03, 0x50
        /*005a*/ 	.short	0x0000


	//----- nvinfo : EIATTR_MAXREG_COUNT
	.align		4
        /*005c*/ 	.byte	0x03, 0x1b
        /*005e*/ 	.short	0x00ff


	//----- nvinfo : EIATTR_MERCURY_ISA_VERSION
	.align		4
        /*0060*/ 	.byte	0x03, 0x5f
        /*0062*/ 	.short	0x0101


	//----- nvinfo : EIATTR_VRC_CTA_INIT_COUNT
	.align		4
        /*0064*/ 	.byte	0x02, 0x4a
	.zero		1
	.zero		1


	//----- nvinfo : EIATTR_EXIT_INSTR_OFFSETS
	.align		4
        /*0068*/ 	.byte	0x04, 0x1c
        /*006a*/ 	.short	(.L_63 - .L_62)


	//   ....[0]....
.L_62:
        /*006c*/ 	.word	0x00000070


	//   ....[1]....
        /*0070*/ 	.word	0x00006570


	//----- nvinfo : EIATTR_CRS_STACK_SIZE
	.align		4
.L_63:
        /*0074*/ 	.byte	0x04, 0x1e
        /*0076*/ 	.short	(.L_65 - .L_64)
.L_64:
        /*0078*/ 	.word	0x00000000


	//----- nvinfo : EIATTR_CBANK_PARAM_SIZE
	.align		4
.L_65:
        /*007c*/ 	.byte	0x03, 0x19
        /*007e*/ 	.short	0x0028


	//----- nvinfo : EIATTR_PARAM_CBANK
	.align		4
        /*0080*/ 	.byte	0x04, 0x0a
        /*0082*/ 	.short	(.L_67 - .L_66)
	.align		4
.L_66:
        /*0084*/ 	.word	index@(.nv.constant0._Z13rk4_one_relaxjPddjS_)
        /*0088*/ 	.short	0x0380
        /*008a*/ 	.short	0x0028


	//----- nvinfo : EIATTR_SW_WAR
	.align		4
.L_67:
        /*008c*/ 	.byte	0x04, 0x36
        /*008e*/ 	.short	(.L_69 - .L_68)
.L_68:
        /*0090*/ 	.word	0x00000008
.L_69:


//--------------------- .nv.callgraph             --------------------------
	.section	.nv.callgraph,"",@"SHT_CUDA_CALLGRAPH"
	.align	4
	.sectionentsize	8
	.align		4
        /*0000*/ 	.word	0x00000000
	.align		4
        /*0004*/ 	.word	0xffffffff
	.align		4
        /*0008*/ 	.word	0x00000000
	.align		4
        /*000c*/ 	.word	0xfffffffe
	.align		4
        /*0010*/ 	.word	0x00000000
	.align		4
        /*0014*/ 	.word	0xfffffffd
	.align		4
        /*0018*/ 	.word	0x00000000
	.align		4
        /*001c*/ 	.word	0xfffffffc


//--------------------- .text._Z9rk4_threejPddjjS_S_S_ --------------------------
	.section	.text._Z9rk4_threejPddjjS_S_S_,"ax",@progbits
	.align	128
        .global         _Z9rk4_threejPddjjS_S_S_
        .type           _Z9rk4_threejPddjjS_S_S_,@function
        .size           _Z9rk4_threejPddjjS_S_S_,(.L_x_467 - _Z9rk4_threejPddjjS_S_S_)
        .other          _Z9rk4_threejPddjjS_S_S_,@"STO_CUDA_ENTRY STV_DEFAULT"
_Z9rk4_threejPddjjS_S_S_:
.text._Z9rk4_threejPddjjS_S_S_:
[----:B------:R-:W-:Y:S01]  /*0000*/  LDC R1, c[0x0][0x37c] ;  /* 0x0000df00ff017b82 */ /* 0x000fe20000000800 */
[----:B------:R-:W0:Y:S01]  /*0010*/  S2R R0, SR_CTAID.X ;  /* 0x0000000000007919 */ /* 0x000e220000002500 */
[----:B------:R-:W0:Y:S01]  /*0020*/  LDCU UR4, c[0x0][0x360] ;  /* 0x00006c00ff0477ac */ /* 0x000e220008000800 */
[----:B------:R-:W0:Y:S01]  /*0030*/  S2R R3, SR_TID.X ;  /* 0x0000000000037919 */ /* 0x000e220000002100 */
[----:B------:R-:W1:Y:S01]  /*0040*/  LDCU UR5, c[0x0][0x380] ;  /* 0x00007000ff0577ac */ /* 0x000e620008000800 */
[----:B0-----:R-:W-:-:S05]  /*0050*/  IMAD R0, R0, UR4, R3 ;  /* 0x0000000400007c24 */ /* 0x001fca000f8e0203 */
[----:B-1----:R-:W-:-:S13]  /*0060*/  ISETP.GE.U32.AND P0, PT, R0, UR5, PT ;  /* 0x0000000500007c0c */ /* 0x002fda000bf06070 */
[----:B------:R-:W-:Y:S05]  /*0070*/  @P0 EXIT ;  /* 0x000000000000094d */ /* 0x000fea0003800000 */
[----:B------:R-:W0:Y:S01]  /*0080*/  LDC.64 R4, c[0x0][0x388] ;  /* 0x0000e200ff047b82 */ /* 0x000e220000000a00 */
[----:B------:R-:W1:Y:S01]  /*0090*/  LDCU.64 UR8, c[0x0][0x358] ;  /* 0x00006b00ff0877ac */ /* 0x000e620008000a00 */
[----:B------:R-:W-:-:S06]  /*00a0*/  IMAD R7, R0, 0x9, RZ ;  /* 0x0000000900077824 */ /* 0x000fcc00078e02ff */
[----:B------:R-:W2:Y:S08]  /*00b0*/  LDC.64 R2, c[0x0][0x3a0] ;  /* 0x0000e800ff027b82 */ /* 0x000eb00000000a00 */
[----:B------:R-:W3:Y:S01]  /*00c0*/  LDC R39, c[0x0][0x398] ;  /* 0x0000e600ff277b82 */ /* 0x000ee20000000800 */
[----:B0-----:R-:W-:-:S07]  /*00d0*/  IMAD.WIDE R4, R7, 0x8, R4 ;  /* 0x0000000807047825 */ /* 0x001fce00078e0204 */
[----:B------:R-:W0:Y:S01]  /*00e0*/  LDC.64 R6, c[0x0][0x3a8] ;  /* 0x0000ea00ff067b82 */ /* 0x000e220000000a00 */
[----:B-1----:R-:W4:Y:S04]  /*00f0*/  LDG.E.64 R80, desc[UR8][R4.64] ;  /* 0x0000000804507981 */ /* 0x002f28000c1e1b00 */
[----:B------:R-:W4:Y:S04]  /*0100*/  LDG.E.64 R78, desc[UR8][R4.64+0x18] ;  /* 0x00001808044e7981 */ /* 0x000f28000c1e1b00 */
[----:B------:R-:W4:Y:S04]  /*0110*/  LDG.E.64 R76, desc[UR8][R4.64+0x30] ;  /* 0x00003008044c7981 */ /* 0x000f28000c1e1b00 */
[----:B--2---:R-:W5:Y:S04]  /*0120*/  LDG.E.64 R12, desc[UR8][R2.64] ;  /* 0x00000008020c7981 */ /* 0x004f68000c1e1b00 */
[----:B------:R-:W5:Y:S04]  /*0130*/  LDG.E.64 R14, desc[UR8][R2.64+0x8] ;  /* 0x00000808020e7981 */ /* 0x000f68000c1e1b00 */
        /* <DEDUP_REMOVED lines=9> */
[----:B------:R1:W5:Y:S01]  /*01d0*/  LDG.E.64 R94, desc[UR8][R2.64+0x40] ;  /* 0x00004008025e7981 */ /* 0x000362000c1e1b00 */
[----:B---3--:R-:W-:Y:S01]  /*01e0*/  IMAD R0, R0, R39, RZ ;  /* 0x0000002700007224 */ /* 0x008fe200078e02ff */
[----:B------:R-:W-:-:S02]  /*01f0*/  ISETP.GE.U32.AND P0, PT, R39, 0x2, PT ;  /* 0x000000022700780c */ /* 0x000fc40003f06070 */
[----:B0-----:R-:W5:Y:S04]  /*0200*/  LDG.E.64 R30, desc[UR8][R6.64+0x30] ;  /* 0x00003008061e7981 */ /* 0x001f68000c1e1b00 */
[----:B------:R-:W5:Y:S01]  /*0210*/  LDG.E.64 R32, desc[UR8][R6.64+0x38] ;  /* 0x0000380806207981 */ /* 0x000f62000c1e1b00 */
[----:B-1----:R-:W0:Y:S01]  /*0220*/  LDC.64 R2, c[0x0][0x3b0] ;  /* 0x0000ec00ff027b82 */ /* 0x002e220000000a00 */
[----:B------:R-:W-:Y:S02]  /*0230*/  IMAD R9, R0, 0x3, RZ ;  /* 0x0000000300097824 */ /* 0x000fe400078e02ff */
[----:B------:R-:W5:Y:S02]  /*0240*/  LDG.E.64 R34, desc[UR8][R6.64+0x40] ;  /* 0x0000400806227981 */ /* 0x000f64000c1e1b00 */
[----:B------:R-:W-:-:S02]  /*0250*/  VIADD R11, R9, 0x1 ;  /* 0x00000001090b7836 */ /* 0x000fc40000000000 */
[----:B------:R-:W5:Y:S01]  /*0260*/  LDG.E.64 R92, desc[UR8][R6.64] ;  /* 0x00000008065c7981 */ /* 0x000f62000c1e1b00 */
[----:B------:R-:W-:-:S03]  /*0270*/  VIADD R37, R9, 0x2 ;  /* 0x0000000209257836 */ /* 0x000fc60000000000 */
[----:B------:R-:W5:Y:S04]  /*0280*/  LDG.E.64 R90, desc[UR8][R6.64+0x8] ;  /* 0x00000808065a7981 */ /* 0x000f68000c1e1b00 */
[----:B------:R-:W5:Y:S04]  /*0290*/  LDG.E.64 R88, desc[UR8][R6.64+0x10] ;  /* 0x0000100806587981 */ /* 0x000f68000c1e1b00 */
[----:B------:R-:W5:Y:S04]  /*02a0*/  LDG.E.64 R86, desc[UR8][R6.64+0x18] ;  /* 0x0000180806567981 */ /* 0x000f68000c1e1b00 */
[----:B------:R-:W5:Y:S04]  /*02b0*/  LDG.E.64 R84, desc[UR8][R6.64+0x20] ;  /* 0x0000200806547981 */ /* 0x000f68000c1e1b00 */
[----:B------:R0:W5:Y:S04]  /*02c0*/  LDG.E.64 R82, desc[UR8][R6.64+0x28] ;  /* 0x0000280806527981 */ /* 0x000168000c1e1b00 */
[----:B------:R1:W5:Y:S04]  /*02d0*/  LDG.E.64 R74, desc[UR8][R4.64+0x8] ;  /* 0x00000808044a7981 */ /* 0x000368000c1e1b00 */
[----:B------:R1:W5:Y:S01]  /*02e0*/  LDG.E.64 R72, desc[UR8][R4.64+0x10] ;  /* 0x0000100804487981 */ /* 0x000362000c1e1b00 */
[----:B0-----:R-:W-:-:S03]  /*02f0*/  IMAD.WIDE.U32 R6, R9, 0x8, R2 ;  /* 0x0000000809067825 */ /* 0x001fc600078e0002 */
[----:B------:R1:W5:Y:S01]  /*0300*/  LDG.E.64 R70, desc[UR8][R4.64+0x20] ;  /* 0x0000200804467981 */ /* 0x000362000c1e1b00 */
[----:B------:R-:W-:-:S03]  /*0310*/  IMAD.WIDE.U32 R8, R11, 0x8, R2 ;  /* 0x000000080b087825 */ /* 0x000fc600078e0002 */
[----:B------:R1:W5:Y:S01]  /*0320*/  LDG.E.64 R68, desc[UR8][R4.64+0x28] ;  /* 0x0000280804447981 */ /* 0x000362000c1e1b00 */
[----:B------:R-:W-:-:S03]  /*0330*/  IMAD.WIDE.U32 R10, R37, 0x8, R2 ;  /* 0x00000008250a7825 */ /* 0x000fc600078e0002 */
[----:B------:R1:W5:Y:S04]  /*0340*/  LDG.E.64 R66, desc[UR8][R4.64+0x38] ;  /* 0x0000380804427981 */ /* 0x000368000c1e1b00 */
[----:B------:R1:W5:Y:S04]  /*0350*/  LDG.E.64 R64, desc[UR8][R4.64+0x40] ;  /* 0x0000400804407981 */ /* 0x000368000c1e1b00 */
[----:B----4-:R1:W-:Y:S04]  /*0360*/  STG.E.64 desc[UR8][R6.64], R80 ;  /* 0x0000005006007986 */ /* 0x0103e8000c101b08 */
[----:B------:R1:W-:Y:S04]  /*0370*/  STG.E.64 desc[UR8][R8.64], R78 ;  /* 0x0000004e08007986 */ /* 0x0003e8000c101b08 */
[----:B------:R1:W-:Y:S01]  /*0380*/  STG.E.64 desc[UR8][R10.64], R76 ;  /* 0x0000004c0a007986 */ /* 0x0003e2000c101b08 */
[----:B------:R-:W-:Y:S05]  /*0390*/  @!P0 EXIT ;  /* 0x000000000000894d */ /* 0x000fea0003800000 */
[----:B------:R-:W0:Y:S01]  /*03a0*/  LDCU UR4, c[0x0][0x39c] ;  /* 0x00007380ff0477ac */ /* 0x000e220008000800 */
[----:B-----5:R-:W-:Y:S02]  /*03b0*/  R2UR UR10, R12 ;  /* 0x000000000c0a72ca */ /* 0x020fe400000e0000 */
[----:B------:R-:W-:Y:S02]  /*03c0*/  R2UR UR11, R13 ;  /* 0x000000000d0b72ca */ /* 0x000fe400000e0000 */
[----:B------:R-:W-:Y:S02]  /*03d0*/  R2UR UR12, R14 ;  /* 0x000000000e0c72ca */ /* 0x000fe400000e0000 */
[----:B------:R-:W-:Y:S02]  /*03e0*/  R2UR UR13, R15 ;  /* 0x000000000f0d72ca */ /* 0x000fe400000e0000 */
[----:B------:R-:W-:Y:S02]  /*03f0*/  R2UR UR14, R16 ;  /* 0x00000000100e72ca */ /* 0x000fe400000e0000 */
[----:B------:R-:W-:-:S02]  /*0400*/  R2UR UR15, R17 ;  /* 0x00000000110f72ca */ /* 0x000fc400000e0000 */
[----:B------:R-:W-:Y:S02]  /*0410*/  R2UR UR16, R18 ;  /* 0x00000000121072ca */ /* 0x000fe400000e0000 */
[----:B------:R-:W-:Y:S02]  /*0420*/  R2UR UR17, R19 ;  /* 0x00000000131172ca */ /* 0x000fe400000e0000 */
[----:B------:R-:W-:Y:S01]  /*0430*/  R2UR UR18, R20 ;  /* 0x00000000141272ca */ /* 0x000fe200000e0000 */
[----:B0-----:R-:W-:Y:S01]  /*0440*/  UISETP.NE.AND UP0, UPT, UR4, URZ, UPT ;  /* 0x000000ff0400728c */ /* 0x001fe2000bf05270 */
[----:B------:R-:W-:Y:S02]  /*0450*/  R2UR UR19, R21 ;  /* 0x00000000151372ca */ /* 0x000fe400000e0000 */
[----:B------:R-:W-:Y:S02]  /*0460*/  R2UR UR20, R22 ;  /* 0x00000000161472ca */ /* 0x000fe400000e0000 */
[----:B------:R-:W-:-:S02]  /*0470*/  R2UR UR21, R23 ;  /* 0x00000000171572ca */ /* 0x000fc400000e0000 */
[----:B------:R-:W-:Y:S02]  /*0480*/  R2UR UR22, R24 ;  /* 0x00000000181672ca */ /* 0x000fe400000e0000 */
[----:B------:R-:W-:Y:S02]  /*0490*/  R2UR UR23, R25 ;  /* 0x00000000191772ca */ /* 0x000fe400000e0000 */
[----:B------:R-:W-:Y:S02]  /*04a0*/  R2UR UR24, R26 ;  /* 0x000000001a1872ca */ /* 0x000fe400000e0000 */
        /* <DEDUP_REMOVED lines=8> */
[----:B------:R-:W-:Y:S01]  /*0530*/  R2UR UR33, R35 ;  /* 0x00000000232172ca */ /* 0x000fe200000e0000 */
[----:B------:R-:W-:-:S14]  /*0540*/  BRA.U !UP0, `(.L_x_0) ;  /* 0x0000017508747547 */ /* 0x000fdc000b800000 */
[----:B------:R-:W0:Y:S01]  /*0550*/  MUFU.RCP64H R3, 6 ;  /* 0x4018000000037908 */ /* 0x000e220000001800 */
[----:B-1----:R-:W-:Y:S01]  /*0560*/  IMAD.MOV.U32 R6, RZ, RZ, 0x0 ;  /* 0x00000000ff067424 */ /* 0x002fe200078e00ff */
[----:B------:R-:W1:Y:S01]  /*0570*/  LDC.64 R8, c[0x0][0x390] ;  /* 0x0000e400ff087b82 */ /* 0x000e620000000a00 */
[----:B------:R-:W-:Y:S02]  /*0580*/  IMAD.MOV.U32 R7, RZ, RZ, 0x40180000 ;  /* 0x40180000ff077424 */ /* 0x000fe400078e00ff */
[----:B------:R-:W-:-:S05]  /*0590*/  IMAD.MOV.U32 R2, RZ, RZ, 0x1 ;  /* 0x00000001ff027424 */ /* 0x000fca00078e00ff */
[----:B------:R-:W2:Y:S01]  /*05a0*/  LDC R10, c[0x0][0x394] ;  /* 0x0000e500ff0a7b82 */ /* 0x000ea20000000800 */
[----:B0-----:R-:W-:-:S08]  /*05b0*/  DFMA R4, R2, -R6, 1 ;  /* 0x3ff000000204742b */ /* 0x001fd00000000806 */
[----:B------:R-:W-:-:S08]  /*05c0*/  DFMA R4, R4, R4, R4 ;  /* 0x000000040404722b */ /* 0x000fd00000000004 */
[----:B------:R-:W-:Y:S01]  /*05d0*/  DFMA R4, R2, R4, R2 ;  /* 0x000000040204722b */ /* 0x000fe20000000002 */
[----:B--2---:R-:W-:-:S07]  /*05e0*/  FSETP.GEU.AND P1, PT, |R10|, 6.5827683646048100446e-37, PT ;  /* 0x036000000a00780b */ /* 0x004fce0003f2e200 */
[----:B------:R-:W-:-:S08]  /*05f0*/  DFMA R2, R4, -R6, 1 ;  /* 0x3ff000000402742b */ /* 0x000fd00000000806 */
[----:B------:R-:W-:-:S08]  /*0600*/  DFMA R2, R4, R2, R4 ;  /* 0x000000020402722b */ /* 0x000fd00000000004 */
[----:B-1----:R-:W-:-:S08]  /*0610*/  DMUL R4, R2, R8 ;  /* 0x0000000802047228 */ /* 0x002fd00000000000 */
[----:B------:R-:W-:-:S08]  /*0620*/  DFMA R6, R4, -6, R8 ;  /* 0xc01800000406782b */ /* 0x000fd00000000008 */
[----:B------:R-:W-:-:S10]  /*0630*/  DFMA R2, R2, R6, R4 ;  /* 0x000000060202722b */ /* 0x000fd40000000004 */
[----:B------:R-:W-:-:S05]  /*0640*/  FFMA R0, RZ, 2.375, R3 ;  /* 0x40180000ff007823 */ /* 0x000fca0000000003 */
[----:B------:R-:W-:-:S13]  /*0650*/  FSETP.GT.AND P0, PT, |R0|, 1.469367938527859385e-39, PT ;  /* 0x001000000000780b */ /* 0x000fda0003f04200 */
[----:B------:R-:W-:Y:S05]  /*0660*/  @P0 BRA P1, `(.L_x_1) ;  /* 0x0000000000240947 */ /* 0x000fea0000800000 */
[----:B------:R-:W0:Y:S01]  /*0670*/  LDCU.64 UR4, c[0x0][0x390] ;  /* 0x00007200ff0477ac */ /* 0x000e220008000a00 */
[----:B------:R-:W-:Y:S01]  /*0680*/  IMAD.MOV.U32 R58, RZ, RZ, RZ ;  /* 0x000000ffff3a7224 */ /* 0x000fe200078e00ff */
[----:B------:R-:W-:Y:S01]  /*0690*/  MOV R0, 0x6e0 ;  /* 0x000006e000007802 */ /* 0x000fe20000000f00 */
[----:B------:R-:W-:Y:S02]  /*06a0*/  IMAD.MOV.U32 R59, RZ, RZ, 0x40180000 ;  /* 0x40180000ff3b7424 */ /* 0x000fe400078e00ff */
[----:B0-----:R-:W-:Y:S01]  /*06b0*/  IMAD.U32 R60, RZ, RZ, UR4 ;  /* 0x00000004ff3c7e24 */ /* 0x001fe2000f8e00ff */
[----:B------:R-:W-:-:S07]  /*06c0*/  MOV R61, UR5 ;  /* 0x00000005003d7c02 */ /* 0x000fce0008000f00 */
[----:B------:R-:W-:Y:S05]  /*06d0*/  CALL.REL.NOINC `($__internal_1_$__cuda_sm20_div_rn_f64_full) ;  /* 0x0000018000607944 */ /* 0x000fea0003c00000 */
[----:B------:R-:W-:Y:S02]  /*06e0*/  IMAD.MOV.U32 R2, RZ, RZ, R58 ;  /* 0x000000ffff027224 */ /* 0x000fe400078e003a */
[----:B------:R-:W-:-:S07]  /*06f0*/  IMAD.MOV.U32 R3, RZ, RZ, R59 ;  /* 0x000000ffff037224 */ /* 0x000fce00078e003b */
.L_x_1:
[----:B------:R-:W-:-:S05]  /*0700*/  UMOV UR4, 0x1 ;  /* 0x0000000100047882 */ /* 0x000fca0000000000 */
.L_x_351:
[----:B0-----:R-:W0:Y:S01]  /*0710*/  LDCU UR5, c[0x0][0x39c] ;  /* 0x00007380ff0577ac */ /* 0x001e220008000800 */
[----:B------:R-:W1:Y:S01]  /*0720*/  LDCU.64 UR34, c[0x0][0x390] ;  /* 0x00007200ff2277ac */ /* 0x000e620008000a00 */
[----:B0-----:R-:W-:-:S12]  /*0730*/  UIADD3 UR5, UPT, UPT, -UR5, URZ, URZ ;  /* 0x000000ff05057290 */ /* 0x001fd8000fffe1ff */
.L_x_350:
[----:B------:R-:W-:Y:S01]  /*0740*/  DADD R26, R78, -UR26 ;  /* 0x8000001a4e1a7e29 */ /* 0x000fe20008000000 */
[----:B------:R-:W-:Y:S01]  /*0750*/  IMAD.MOV.U32 R12, RZ, RZ, 0x652b82fe ;  /* 0x652b82feff0c7424 */ /* 0x000fe200078e00ff */
[----:B------:R-:W-:Y:S01]  /*0760*/  DADD R14, R76, -UR26 ;  /* 0x8000001a4c0e7e29 */ /* 0x000fe20008000000 */
[----:B------:R-:W-:Y:S01]  /*0770*/  IMAD.MOV.U32 R13, RZ, RZ, 0x3ff71547 ;  /* 0x3ff71547ff0d7424 */ /* 0x000fe200078e00ff */
[----:B------:R-:W-:Y:S01]  /*0780*/  UMOV UR6, 0xfefa39ef ;  /* 0xfefa39ef00067882 */ /* 0x000fe20000000000 */
[----:B------:R-:W-:Y:S01]  /*0790*/  UMOV UR7, 0x3fe62e42 ;  /* 0x3fe62e4200077882 */ /* 0x000fe20000000000 */
[----:B------:R-:W-:Y:S01]  /*07a0*/  UMOV UR36, 0x3b39803f ;  /* 0x3b39803f00247882 */ /* 0x000fe20000000000 */
[----:B------:R-:W-:Y:S01]  /*07b0*/  UMOV UR37, 0x3c7abc9e ;  /* 0x3c7abc9e00257882 */ /* 0x000fe20000000000 */
[----:B------:R-:W-:Y:S01]  /*07c0*/  DMUL R26, R26, -1000 ;  /* 0xc08f40001a1a7828 */ /* 0x000fe20000000000 */
[----:B------:R-:W-:Y:S01]  /*07d0*/  UMOV UR38, 0x69ce2bdf ;  /* 0x69ce2bdf00267882 */ /* 0x000fe20000000000 */
[----:B------:R-:W-:Y:S01]  /*07e0*/  DMUL R14, R14, -1000 ;  /* 0xc08f40000e0e7828 */ /* 0x000fe20000000000 */
[----:B------:R-:W-:Y:S01]  /*07f0*/  UMOV UR39, 0x3e5ade15 ;  /* 0x3e5ade1500277882 */ /* 0x000fe20000000000 */
[----:B------:R-:W-:Y:S01]  /*0800*/  UMOV UR40, 0x62401315 ;  /* 0x6240131500287882 */ /* 0x000fe20000000000 */
[----:B------:R-:W-:Y:S01]  /*0810*/  UMOV UR41, 0x3ec71dee ;  /* 0x3ec71dee00297882 */ /* 0x000fe20000000000 */
[----:B------:R-:W-:Y:S01]  /*0820*/  UMOV UR42, 0x7c89eb71 ;  /* 0x7c89eb71002a7882 */ /* 0x000fe20000000000 */
[----:B------:R-:W-:Y:S01]  /*0830*/  UMOV UR43, 0x3efa0199 ;  /* 0x3efa0199002b7882 */ /* 0x000fe20000000000 */
[-C--:B------:R-:W-:Y:S01]  /*0840*/  DFMA R24, R26, R12.reuse, 6.75539944105574400000e+15 ;  /* 0x433800001a18742b */ /* 0x080fe2000000000c */
[----:B------:R-:W-:Y:S01]  /*0850*/  UMOV UR44, 0x14761f65 ;  /* 0x14761f65002c7882 */ /* 0x000fe20000000000 */
[----:B------:R-:W-:Y:S01]  /*0860*/  DFMA R12, R14, R12, 6.75539944105574400000e+15 ;  /* 0x433800000e0c742b */ /* 0x000fe2000000000c */
[----:B------:R-:W-:Y:S01]  /*0870*/  UMOV UR45, 0x3f2a01a0 ;  /* 0x3f2a01a0002d7882 */ /* 0x000fe20000000000 */
[----:B------:R-:W-:Y:S01]  /*0880*/  UMOV UR46, 0x1852b7af ;  /* 0x1852b7af002e7882 */ /* 0x000fe20000000000 */
[----:B------:R-:W-:Y:S01]  /*0890*/  UMOV UR47, 0x3f56c16c ;  /* 0x3f56c16c002f7882 */ /* 0x000fe20000000000 */
[----:B------:R-:W-:Y:S01]  /*08a0*/  UMOV UR48, 0x11122322 ;  /* 0x1112232200307882 */ /* 0x000fe20000000000 */
[----:B------:R-:W-:Y:S01]  /*08b0*/  UMOV UR49, 0x3f811111 ;  /* 0x3f81111100317882 */ /* 0x000fe20000000000 */
[----:B------:R-:W-:Y:S01]  /*08c0*/  DADD R4, R24, -6.75539944105574400000e+15 ;  /* 0xc338000018047429 */ /* 0x000fe20000000000 */
[----:B------:R-:W-:Y:S01]  /*08d0*/  UMOV UR50, 0x555502a1 ;  /* 0x555502a100327882 */ /* 0x000fe20000000000 */
[----:B------:R-:W-:Y:S01]  /*08e0*/  DADD R8, R12, -6.75539944105574400000e+15 ;  /* 0xc33800000c087429 */ /* 0x000fe20000000000 */
[----:B------:R-:W-:Y:S01]  /*08f0*/  UMOV UR51, 0x3fa55555 ;  /* 0x3fa5555500337882 */ /* 0x000fe20000000000 */
[----:B------:R-:W-:Y:S01]  /*0900*/  UMOV UR52, 0x55555511 ;  /* 0x5555551100347882 */ /* 0x000fe20000000000 */
[----:B------:R-:W-:Y:S01]  /*0910*/  UMOV UR53, 0x3fc55555 ;  /* 0x3fc5555500357882 */ /* 0x000fe20000000000 */
[----:B------:R-:W-:Y:S01]  /*0920*/  UMOV UR54, 0xb ;  /* 0x0000000b00367882 */ /* 0x000fe20000000000 */
[----:B------:R-:W-:Y:S01]  /*0930*/  UMOV UR55, 0x3fe00000 ;  /* 0x3fe0000000377882 */ /* 0x000fe20000000000 */
[----:B------:R-:W-:Y:S01]  /*0940*/  DFMA R6, R4, -UR6, R26 ;  /* 0x8000000604067c2b */ /* 0x000fe2000800001a */
[----:B------:R-:W-:Y:S01]  /*0950*/  FSETP.GEU.AND P0, PT, |R27|, 4.1917929649353027344, PT ;  /* 0x4086232b1b00780b */ /* 0x000fe20003f0e200 */
[----:B------:R-:W-:Y:S01]  /*0960*/  DFMA R10, R8, -UR6, R14 ;  /* 0x80000006080a7c2b */ /* 0x000fe2000800000e */
[----:B------:R-:W-:Y:S01]  /*0970*/  BSSY.RECONVERGENT B0, `(.L_x_2) ;  /* 0x0000032000007945 */ /* 0x000fe20003800200 */
[----:B------:R-:W-:-:S04]  /*0980*/  FSETP.GEU.AND P2, PT, |R15|, 4.1917929649353027344, PT ;  /* 0x4086232b0f00780b */ /* 0x000fc80003f4e200 */
[----:B------:R-:W-:Y:S02]  /*0990*/  DFMA R6, R4, -UR36, R6 ;  /* 0x8000002404067c2b */ /* 0x000fe40008000006 */
[----:B------:R-:W-:Y:S01]  /*09a0*/  DFMA R10, R8, -UR36, R10 ;  /* 0x80000024080a7c2b */ /* 0x000fe2000800000a */
[----:B------:R-:W-:Y:S02]  /*09b0*/  IMAD.MOV.U32 R8, RZ, RZ, -0x35dec16 ;  /* 0xfca213eaff087424 */ /* 0x000fe400078e00ff */
[----:B------:R-:W-:-:S06]  /*09c0*/  IMAD.MOV.U32 R9, RZ, RZ, 0x3e928af3 ;  /* 0x3e928af3ff097424 */ /* 0x000fcc00078e00ff */
[--C-:B------:R-:W-:Y:S02]  /*09d0*/  DFMA R4, R6, UR38, R8.reuse ;  /* 0x0000002606047c2b */ /* 0x100fe40008000008 */
[----:B------:R-:W-:-:S06]  /*09e0*/  DFMA R8, R10, UR38, R8 ;  /* 0x000000260a087c2b */ /* 0x000fcc0008000008 */
[----:B------:R-:W-:Y:S02]  /*09f0*/  DFMA R4, R6, R4, UR40 ;  /* 0x0000002806047e2b */ /* 0x000fe40008000004 */
[----:B------:R-:W-:-:S06]  /*0a00*/  DFMA R8, R10, R8, UR40 ;  /* 0x000000280a087e2b */ /* 0x000fcc0008000008 */
        /* <DEDUP_REMOVED lines=14> */
[----:B------:R-:W-:Y:S02]  /*0af0*/  DFMA R4, R6, R4, 1 ;  /* 0x3ff000000604742b */ /* 0x000fe40000000004 */
[----:B------:R-:W-:-:S06]  /*0b00*/  DFMA R8, R10, R8, 1 ;  /* 0x3ff000000a08742b */ /* 0x000fcc0000000008 */
[----:B------:R-:W-:Y:S02]  /*0b10*/  DFMA R22, R6, R4, 1 ;  /* 0x3ff000000616742b */ /* 0x000fe40000000004 */
[----:B------:R-:W-:-:S08]  /*0b20*/  DFMA R10, R10, R8, 1 ;  /* 0x3ff000000a0a742b */ /* 0x000fd00000000008 */
[----:B------:R-:W-:Y:S01]  /*0b30*/  LEA R31, R24, R23, 0x14 ;  /* 0x00000017181f7211 */ /* 0x000fe200078ea0ff */
[----:B------:R-:W-:Y:S02]  /*0b40*/  IMAD.MOV.U32 R30, RZ, RZ, R22 ;  /* 0x000000ffff1e7224 */ /* 0x000fe400078e0016 */
[----:B------:R-:W-:Y:S02]  /*0b50*/  IMAD R33, R12, 0x100000, R11 ;  /* 0x001000000c217824 */ /* 0x000fe400078e020b */
[----:B------:R-:W-:Y:S02]  /*0b60*/  IMAD.MOV.U32 R32, RZ, RZ, R10 ;  /* 0x000000ffff207224 */ /* 0x000fe400078e000a */
[----:B------:R-:W-:Y:S02]  /*0b70*/  IMAD.MOV.U32 R17, RZ, RZ, R33 ;  /* 0x000000ffff117224 */ /* 0x000fe400078e0021 */
[----:B------:R-:W-:Y:S02]  /*0b80*/  IMAD.MOV.U32 R16, RZ, RZ, R32 ;  /* 0x000000ffff107224 */ /* 0x000fe400078e0020 */
[----:B------:R-:W-:-:S02]  /*0b90*/  IMAD.MOV.U32 R8, RZ, RZ, R30 ;  /* 0x000000ffff087224 */ /* 0x000fc400078e001e */
[----:B------:R-:W-:Y:S01]  /*0ba0*/  IMAD.MOV.U32 R9, RZ, RZ, R31 ;  /* 0x000000ffff097224 */ /* 0x000fe200078e001f */
[----:B------:R-:W-:Y:S06]  /*0bb0*/  @!P0 BRA `(.L_x_3) ;  /* 0x0000000000348947 */ /* 0x000fec0003800000 */
[----:B------:R-:W-:Y:S01]  /*0bc0*/  FSETP.GEU.AND P1, PT, |R27|, 4.2275390625, PT ;  /* 0x408748001b00780b */ /* 0x000fe20003f2e200 */
[C---:B------:R-:W-:Y:S02]  /*0bd0*/  DADD R8, R26.reuse, +INF ;  /* 0x7ff000001a087429 */ /* 0x040fe40000000000 */
[----:B------:R-:W-:-:S08]  /*0be0*/  DSETP.GEU.AND P0, PT, R26, RZ, PT ;  /* 0x000000ff1a00722a */ /* 0x000fd00003f0e000 */
[----:B------:R-:W-:Y:S02]  /*0bf0*/  FSEL R8, R8, RZ, P0 ;  /* 0x000000ff08087208 */ /* 0x000fe40000000000 */
[----:B------:R-:W-:Y:S01]  /*0c00*/  @!P1 LEA.HI R0, R24, R24, RZ, 0x1 ;  /* 0x0000001818009211 */ /* 0x000fe200078f08ff */
[----:B------:R-:W-:Y:S01]  /*0c10*/  @!P1 IMAD.MOV.U32 R4, RZ, RZ, R22 ;  /* 0x000000ffff049224 */ /* 0x000fe200078e0016 */
[----:B------:R-:W-:Y:S02]  /*0c20*/  FSEL R9, R9, RZ, P0 ;  /* 0x000000ff09097208 */ /* 0x000fe40000000000 */
[----:B------:R-:W-:-:S04]  /*0c30*/  @!P1 SHF.R.S32.HI R5, RZ, 0x1, R0 ;  /* 0x00000001ff059819 */ /* 0x000fc80000011400 */
[----:B------:R-:W-:Y:S01]  /*0c40*/  @!P1 IADD3 R6, PT, PT, R24, -R5, RZ ;  /* 0x8000000518069210 */ /* 0x000fe20007ffe0ff */
[----:B------:R-:W-:-:S03]  /*0c50*/  @!P1 IMAD R5, R5, 0x100000, R23 ;  /* 0x0010000005059824 */ /* 0x000fc600078e0217 */
[----:B------:R-:W-:Y:S01]  /*0c60*/  @!P1 LEA R7, R6, 0x3ff00000, 0x14 ;  /* 0x3ff0000006079811 */ /* 0x000fe200078ea0ff */
[----:B------:R-:W-:-:S06]  /*0c70*/  @!P1 IMAD.MOV.U32 R6, RZ, RZ, RZ ;  /* 0x000000ffff069224 */ /* 0x000fcc00078e00ff */
[----:B------:R-:W-:-:S11]  /*0c80*/  @!P1 DMUL R8, R4, R6 ;  /* 0x0000000604089228 */ /* 0x000fd60000000000 */
.L_x_3:
[----:B-1----:R-:W-:Y:S05]  /*0c90*/  BSYNC.RECONVERGENT B0 ;  /* 0x0000000000007941 */ /* 0x002fea0003800200 */
.L_x_2:
[----:B------:R-:W-:Y:S04]  /*0ca0*/  BSSY.RECONVERGENT B0, `(.L_x_4) ;  /* 0x000000f000007945 */ /* 0x000fe80003800200 */
[----:B------:R-:W-:Y:S05]  /*0cb0*/  @!P2 BRA `(.L_x_5) ;  /* 0x000000000034a947 */ /* 0x000fea0003800000 */
[----:B------:R-:W-:Y:S01]  /*0cc0*/  FSETP.GEU.AND P1, PT, |R15|, 4.2275390625, PT ;  /* 0x408748000f00780b */ /* 0x000fe20003f2e200 */
[C---:B------:R-:W-:Y:S02]  /*0cd0*/  DADD R16, R14.reuse, +INF ;  /* 0x7ff000000e107429 */ /* 0x040fe40000000000 */
[----:B------:R-:W-:-:S08]  /*0ce0*/  DSETP.GEU.AND P0, PT, R14, RZ, PT ;  /* 0x000000ff0e00722a */ /* 0x000fd00003f0e000 */
[----:B------:R-:W-:Y:S02]  /*0cf0*/  FSEL R16, R16, RZ, P0 ;  /* 0x000000ff10107208 */ /* 0x000fe40000000000 */
[----:B------:R-:W-:Y:S01]  /*0d00*/  @!P1 LEA.HI R0, R12, R12, RZ, 0x1 ;  /* 0x0000000c0c009211 */ /* 0x000fe200078f08ff */
[----:B------:R-:W-:Y:S01]  /*0d10*/  @!P1 IMAD.MOV.U32 R4, RZ, RZ, R10 ;  /* 0x000000ffff049224 */ /* 0x000fe200078e000a */
[----:B------:R-:W-:Y:S02]  /*0d20*/  FSEL R17, R17, RZ, P0 ;  /* 0x000000ff11117208 */ /* 0x000fe40000000000 */
[----:B------:R-:W-:-:S05]  /*0d30*/  @!P1 SHF.R.S32.HI R5, RZ, 0x1, R0 ;  /* 0x00000001ff059819 */ /* 0x000fca0000011400 */
[----:B------:R-:W-:Y:S02]  /*0d40*/  @!P1 IMAD.IADD R6, R12, 0x1, -R5 ;  /* 0x000000010c069824 */ /* 0x000fe400078e0a05 */
[----:B------:R-:W-:-:S03]  /*0d50*/  @!P1 IMAD R5, R5, 0x100000, R11 ;  /* 0x0010000005059824 */ /* 0x000fc600078e020b */
[----:B------:R-:W-:Y:S01]  /*0d60*/  @!P1 LEA R7, R6, 0x3ff00000, 0x14 ;  /* 0x3ff0000006079811 */ /* 0x000fe200078ea0ff */
[----:B------:R-:W-:-:S06]  /*0d70*/  @!P1 IMAD.MOV.U32 R6, RZ, RZ, RZ ;  /* 0x000000ffff069224 */ /* 0x000fcc00078e00ff */
[----:B------:R-:W-:-:S11]  /*0d80*/  @!P1 DMUL R16, R4, R6 ;  /* 0x0000000604109228 */ /* 0x000fd60000000000 */
.L_x_5:
[----:B------:R-:W-:Y:S05]  /*0d90*/  BSYNC.RECONVERGENT B0 ;  /* 0x0000000000007941 */ /* 0x000fea0003800200 */
.L_x_4:
[----:B------:R-:W-:Y:S01]  /*0da0*/  DADD R58, R16, 1 ;  /* 0x3ff00000103a7429 */ /* 0x000fe20000000000 */
[----:B------:R-:W-:Y:S01]  /*0db0*/  MOV R4, 0x1 ;  /* 0x0000000100047802 */ /* 0x000fe20000000f00 */
[----:B------:R-:W-:Y:S04]  /*0dc0*/  BSSY.RECONVERGENT B1, `(.L_x_6) ;  /* 0x0000014000017945 */ /* 0x000fe80003800200 */
[----:B------:R-:W0:Y:S02]  /*0dd0*/  MUFU.RCP64H R5, R59 ;  /* 0x0000003b00057308 */ /* 0x000e240000001800 */
[----:B0-----:R-:W-:-:S08]  /*0de0*/  DFMA R6, -R58, R4, 1 ;  /* 0x3ff000003a06742b */ /* 0x001fd00000000104 */
[----:B------:R-:W-:-:S08]  /*0df0*/  DFMA R6, R6, R6, R6 ;  /* 0x000000060606722b */ /* 0x000fd00000000006 */
[----:B------:R-:W-:Y:S02]  /*0e00*/  DFMA R6, R4, R6, R4 ;  /* 0x000000060406722b */ /* 0x000fe40000000004 */
[----:B------:R-:W-:-:S06]  /*0e10*/  DADD R4, -R80, -0.0625 ;  /* 0xbfb0000050047429 */ /* 0x000fcc0000000100 */
[----:B------:R-:W-:Y:S02]  /*0e20*/  DFMA R16, -R58, R6, 1 ;  /* 0x3ff000003a10742b */ /* 0x000fe40000000106 */
[----:B------:R-:W-:-:S06]  /*0e30*/  DMUL R60, R90, R4 ;  /* 0x000000045a3c7228 */ /* 0x000fcc0000000000 */
[----:B------:R-:W-:-:S04]  /*0e40*/  DFMA R6, R6, R16, R6 ;  /* 0x000000100606722b */ /* 0x000fc80000000006 */
[----:B------:R-:W-:-:S04]  /*0e50*/  FSETP.GEU.AND P1, PT, |R61|, 6.5827683646048100446e-37, PT ;  /* 0x036000003d00780b */ /* 0x000fc80003f2e200 */
[----:B------:R-:W-:-:S08]  /*0e60*/  DMUL R16, R60, R6 ;  /* 0x000000063c107228 */ /* 0x000fd00000000000 */
[----:B------:R-:W-:-:S08]  /*0e70*/  DFMA R18, -R58, R16, R60 ;  /* 0x000000103a12722b */ /* 0x000fd0000000013c */
[----:B------:R-:W-:-:S10]  /*0e80*/  DFMA R6, R6, R18, R16 ;  /* 0x000000120606722b */ /* 0x000fd40000000010 */
[----:B------:R-:W-:-:S05]  /*0e90*/  FFMA R0, RZ, R59, R7 ;  /* 0x0000003bff007223 */ /* 0x000fca0000000007 */
[----:B------:R-:W-:-:S13]  /*0ea0*/  FSETP.GT.AND P0, PT, |R0|, 1.469367938527859385e-39, PT ;  /* 0x001000000000780b */ /* 0x000fda0003f04200 */
[----:B------:R-:W-:Y:S05]  /*0eb0*/  @P0 BRA P1, `(.L_x_7) ;  /* 0x0000000000100947 */ /* 0x000fea0000800000 */
[----:B------:R-:W-:-:S07]  /*0ec0*/  MOV R0, 0xee0 ;  /* 0x00000ee000007802 */ /* 0x000fce0000000f00 */
[----:B------:R-:W-:Y:S05]  /*0ed0*/  CALL.REL.NOINC `($__internal_1_$__cuda_sm20_div_rn_f64_full) ;  /* 0x0000017800607944 */ /* 0x000fea0003c00000 */
[----:B------:R-:W-:Y:S02]  /*0ee0*/  IMAD.MOV.U32 R6, RZ, RZ, R58 ;  /* 0x000000ffff067224 */ /* 0x000fe400078e003a */
[----:B------:R-:W-:-:S07]  /*0ef0*/  IMAD.MOV.U32 R7, RZ, RZ, R59 ;  /* 0x000000ffff077224 */ /* 0x000fce00078e003b */
.L_x_7:
[----:B------:R-:W-:Y:S05]  /*0f00*/  BSYNC.RECONVERGENT B1 ;  /* 0x0000000000017941 */ /* 0x000fea0003800200 */
.L_x_6:
[----:B------:R-:W-:Y:S01]  /*0f10*/  DADD R18, R8, 1 ;  /* 0x3ff0000008127429 */ /* 0x000fe20000000000 */
[----:B------:R-:W-:Y:S01]  /*0f20*/  BSSY.RECONVERGENT B1, `(.L_x_8) ;  /* 0x0000014000017945 */ /* 0x000fe20003800200 */
[----:B------:R-:W-:Y:S01]  /*0f30*/  IMAD.MOV.U32 R8, RZ, RZ, 0x1 ;  /* 0x00000001ff087424 */ /* 0x000fe200078e00ff */
[----:B------:R-:W-:-:S03]  /*0f40*/  DMUL R60, R92, R4 ;  /* 0x000000045c3c7228 */ /* 0x000fc60000000000 */
[----:B------:R-:W0:Y:S07]  /*0f50*/  MUFU.RCP64H R9, R19 ;  /* 0x0000001300097308 */ /* 0x000e2e0000001800 */
[----:B------:R-:W-:Y:S01]  /*0f60*/  FSETP.GEU.AND P1, PT, |R61|, 6.5827683646048100446e-37, PT ;  /* 0x036000003d00780b */ /* 0x000fe20003f2e200 */
[----:B0-----:R-:W-:-:S08]  /*0f70*/  DFMA R16, -R18, R8, 1 ;  /* 0x3ff000001210742b */ /* 0x001fd00000000108 */
[----:B------:R-:W-:-:S08]  /*0f80*/  DFMA R16, R16, R16, R16 ;  /* 0x000000101010722b */ /* 0x000fd00000000010 */
[----:B------:R-:W-:-:S08]  /*0f90*/  DFMA R16, R8, R16, R8 ;  /* 0x000000100810722b */ /* 0x000fd00000000008 */
[----:B------:R-:W-:-:S08]  /*0fa0*/  DFMA R8, -R18, R16, 1 ;  /* 0x3ff000001208742b */ /* 0x000fd00000000110 */
[----:B------:R-:W-:-:S08]  /*0fb0*/  DFMA R8, R16, R8, R16 ;  /* 0x000000081008722b */ /* 0x000fd00000000010 */
[----:B------:R-:W-:-:S08]  /*0fc0*/  DMUL R58, R60, R8 ;  /* 0x000000083c3a7228 */ /* 0x000fd00000000000 */
[----:B------:R-:W-:-:S08]  /*0fd0*/  DFMA R4, -R18, R58, R60 ;  /* 0x0000003a1204722b */ /* 0x000fd0000000013c */
[----:B------:R-:W-:-:S10]  /*0fe0*/  DFMA R58, R8, R4, R58 ;  /* 0x00000004083a722b */ /* 0x000fd4000000003a */
[----:B------:R-:W-:-:S05]  /*0ff0*/  FFMA R0, RZ, R19, R59 ;  /* 0x00000013ff007223 */ /* 0x000fca000000003b */
[----:B------:R-:W-:-:S13]  /*1000*/  FSETP.GT.AND P0, PT, |R0|, 1.469367938527859385e-39, PT ;  /* 0x001000000000780b */ /* 0x000fda0003f04200 */
[----:B------:R-:W-:Y:S05]  /*1010*/  @P0 BRA P1, `(.L_x_9) ;  /* 0x0000000000100947 */ /* 0x000fea0000800000 */
[----:B------:R-:W-:Y:S01]  /*1020*/  IMAD.MOV.U32 R58, RZ, RZ, R18 ;  /* 0x000000ffff3a7224 */ /* 0x000fe200078e0012 */
[----:B------:R-:W-:Y:S01]  /*1030*/  MOV R0, 0x1060 ;  /* 0x0000106000007802 */ /* 0x000fe20000000f00 */
[----:B------:R-:W-:-:S07]  /*1040*/  IMAD.MOV.U32 R59, RZ, RZ, R19 ;  /* 0x000000ffff3b7224 */ /* 0x000fce00078e0013 */
[----:B------:R-:W-:Y:S05]  /*1050*/  CALL.REL.NOINC `($__internal_1_$__cuda_sm20_div_rn_f64_full) ;  /* 0x0000017800007944 */ /* 0x000fea0003c00000 */
.L_x_9:
[----:B------:R-:W-:Y:S05]  /*1060*/  BSYNC.RECONVERGENT B1 ;  /* 0x0000000000017941 */ /* 0x000fea0003800200 */
.L_x_8:
[----:B------:R-:W-:Y:S01]  /*1070*/  UMOV UR6, 0x5a1cac08 ;  /* 0x5a1cac0800067882 */ /* 0x000fe20000000000 */
[----:B------:R-:W-:Y:S01]  /*1080*/  UMOV UR7, 0x3f9f3b64 ;  /* 0x3f9f3b6400077882 */ /* 0x000fe20000000000 */
[----:B------:R-:W-:Y:S01]  /*1090*/  IMAD.MOV.U32 R18, RZ, RZ, 0x652b82fe ;  /* 0x652b82feff127424 */ /* 0x000fe200078e00ff */
[----:B------:R-:W-:Y:S01]  /*10a0*/  DADD R4, R80, UR6 ;  /* 0x0000000650047e29 */ /* 0x000fe20008000000 */
[----:B------:R-:W-:Y:S01]  /*10b0*/  IMAD.MOV.U32 R19, RZ, RZ, 0x3ff71547 ;  /* 0x3ff71547ff137424 */ /* 0x000fe200078e00ff */
[----:B------:R-:W-:Y:S01]  /*10c0*/  UMOV UR6, 0xfefa39ef ;  /* 0xfefa39ef00067882 */ /* 0x000fe20000000000 */
[----:B------:R-:W-:Y:S01]  /*10d0*/  UMOV UR7, 0x3fe62e42 ;  /* 0x3fe62e4200077882 */ /* 0x000fe20000000000 */
[----:B------:R-:W-:Y:S04]  /*10e0*/  BSSY.RECONVERGENT B0, `(.L_x_10) ;  /* 0x0000037000007945 */ /* 0x000fe80003800200 */
[----:B------:R-:W-:-:S08]  /*10f0*/  DMUL R16, R4, -150 ;  /* 0xc062c00004107828 */ /* 0x000fd00000000000 */
[----:B------:R-:W-:Y:S02]  /*1100*/  DFMA R18, R16, R18, 6.75539944105574400000e+15 ;  /* 0x433800001012742b */ /* 0x000fe40000000012 */
[----:B------:R-:W-:-:S06]  /*1110*/  FSETP.GEU.AND P0, PT, |R17|, 4.1917929649353027344, PT ;  /* 0x4086232b1100780b */ /* 0x000fcc0003f0e200 */
[----:B------:R-:W-:-:S08]  /*1120*/  DADD R4, R18, -6.75539944105574400000e+15 ;  /* 0xc338000012047429 */ /* 0x000fd00000000000 */
[----:B------:R-:W-:Y:S01]  /*1130*/  DFMA R8, R4, -UR6, R16 ;  /* 0x8000000604087c2b */ /* 0x000fe20008000010 */
[----:B------:R-:W-:Y:S01]  /*1140*/  UMOV UR6, 0x3b39803f ;  /* 0x3b39803f00067882 */ /* 0x000fe20000000000 */
[----:B------:R-:W-:-:S06]  /*1150*/  UMOV UR7, 0x3c7abc9e ;  /* 0x3c7abc9e00077882 */ /* 0x000fcc0000000000 */
[----:B------:R-:W-:Y:S01]  /*1160*/  DFMA R8, R4, -UR6, R8 ;  /* 0x8000000604087c2b */ /* 0x000fe20008000008 */
[----:B------:R-:W-:Y:S01]  /*1170*/  UMOV UR6, 0x69ce2bdf ;  /* 0x69ce2bdf00067882 */ /* 0x000fe20000000000 */
[----:B------:R-:W-:Y:S01]  /*1180*/  MOV R4, 0xfca213ea ;  /* 0xfca213ea00047802 */ /* 0x000fe20000000f00 */
[----:B------:R-:W-:Y:S01]  /*1190*/  IMAD.MOV.U32 R5, RZ, RZ, 0x3e928af3 ;  /* 0x3e928af3ff057424 */ /* 0x000fe200078e00ff */
[----:B------:R-:W-:-:S05]  /*11a0*/  UMOV UR7, 0x3e5ade15 ;  /* 0x3e5ade1500077882 */ /* 0x000fca0000000000 */
[----:B------:R-:W-:Y:S01]  /*11b0*/  DFMA R4, R8, UR6, R4 ;  /* 0x0000000608047c2b */ /* 0x000fe20008000004 */
[----:B------:R-:W-:Y:S01]  /*11c0*/  UMOV UR6, 0x62401315 ;  /* 0x6240131500067882 */ /* 0x000fe20000000000 */
[----:B------:R-:W-:-:S06]  /*11d0*/  UMOV UR7, 0x3ec71dee ;  /* 0x3ec71dee00077882 */ /* 0x000fcc0000000000 */
[----:B------:R-:W-:Y:S01]  /*11e0*/  DFMA R4, R8, R4, UR6 ;  /* 0x0000000608047e2b */ /* 0x000fe20008000004 */
        /* <DEDUP_REMOVED lines=20> */
[----:B------:R-:W-:-:S08]  /*1330*/  DFMA R4, R8, R4, UR6 ;  /* 0x0000000608047e2b */ /* 0x000fd00008000004 */
[----:B------:R-:W-:-:S08]  /*1340*/  DFMA R4, R8, R4, 1 ;  /* 0x3ff000000804742b */ /* 0x000fd00000000004 */
[----:B------:R-:W-:-:S10]  /*1350*/  DFMA R8, R8, R4, 1 ;  /* 0x3ff000000808742b */ /* 0x000fd40000000004 */
[----:B------:R-:W-:Y:S02]  /*1360*/  IMAD R5, R18, 0x100000, R9 ;  /* 0x0010000012057824 */ /* 0x000fe400078e0209 */
[----:B------:R-:W-:Y:S01]  /*1370*/  IMAD.MOV.U32 R4, RZ, RZ, R8 ;  /* 0x000000ffff047224 */ /* 0x000fe200078e0008 */
[----:B------:R-:W-:Y:S06]  /*1380*/  @!P0 BRA `(.L_x_11) ;  /* 0x0000000000308947 */ /* 0x000fec0003800000 */
[----:B------:R-:W-:Y:S01]  /*1390*/  FSETP.GEU.AND P1, PT, |R17|, 4.2275390625, PT ;  /* 0x408748001100780b */ /* 0x000fe20003f2e200 */
[C---:B------:R-:W-:Y:S02]  /*13a0*/  DADD R4, R16.reuse, +INF ;  /* 0x7ff0000010047429 */ /* 0x040fe40000000000 */
[----:B------:R-:W-:-:S08]  /*13b0*/  DSETP.GEU.AND P0, PT, R16, RZ, PT ;  /* 0x000000ff1000722a */ /* 0x000fd00003f0e000 */
[----:B------:R-:W-:Y:S02]  /*13c0*/  FSEL R4, R4, RZ, P0 ;  /* 0x000000ff04047208 */ /* 0x000fe40000000000 */
[----:B------:R-:W-:Y:S02]  /*13d0*/  @!P1 LEA.HI R0, R18, R18, RZ, 0x1 ;  /* 0x0000001212009211 */ /* 0x000fe400078f08ff */
[----:B------:R-:W-:Y:S02]  /*13e0*/  FSEL R5, R5, RZ, P0 ;  /* 0x000000ff05057208 */ /* 0x000fe40000000000 */
[----:B------:R-:W-:-:S05]  /*13f0*/  @!P1 SHF.R.S32.HI R17, RZ, 0x1, R0 ;  /* 0x00000001ff119819 */ /* 0x000fca0000011400 */
[----:B------:R-:W-:Y:S02]  /*1400*/  @!P1 IMAD.IADD R16, R18, 0x1, -R17 ;  /* 0x0000000112109824 */ /* 0x000fe400078e0a11 */
[----:B------:R-:W-:-:S03]  /*1410*/  @!P1 IMAD R9, R17, 0x100000, R9 ;  /* 0x0010000011099824 */ /* 0x000fc600078e0209 */
[----:B------:R-:W-:Y:S01]  /*1420*/  @!P1 LEA R17, R16, 0x3ff00000, 0x14 ;  /* 0x3ff0000010119811 */ /* 0x000fe200078ea0ff */
[----:B------:R-:W-:-:S06]  /*1430*/  @!P1 IMAD.MOV.U32 R16, RZ, RZ, RZ ;  /* 0x000000ffff109224 */ /* 0x000fcc00078e00ff */
[----:B------:R-:W-:-:S11]  /*1440*/  @!P1 DMUL R4, R8, R16 ;  /* 0x0000001008049228 */ /* 0x000fd60000000000 */
.L_x_11:
[----:B------:R-:W-:Y:S05]  /*1450*/  BSYNC.RECONVERGENT B0 ;  /* 0x0000000000007941 */ /* 0x000fea0003800200 */
.L_x_10:
[----:B------:R-:W-:Y:S01]  /*1460*/  DADD R60, R4, 1 ;  /* 0x3ff00000043c7429 */ /* 0x000fe20000000000 */
[----:B------:R-:W-:Y:S01]  /*1470*/  BSSY.RECONVERGENT B1, `(.L_x_12) ;  /* 0x0000016000017945 */ /* 0x000fe20003800200 */
[----:B------:R-:W-:-:S04]  /*1480*/  DADD R6, R58, R6 ;  /* 0x000000003a067229 */ /* 0x000fc80000000006 */
[----:B------:R-:W0:Y:S04]  /*1490*/  MUFU.RCP64H R17, R61 ;  /* 0x0000003d00117308 */ /* 0x000e280000001800 */
[----:B------:R-:W-:-:S05]  /*14a0*/  VIADD R16, R61, 0x300402 ;  /* 0x003004023d107836 */ /* 0x000fca0000000000 */
[----:B------:R-:W-:Y:S01]  /*14b0*/  FSETP.GEU.AND P0, PT, |R16|, 5.8789094863358348022e-39, PT ;  /* 0x004004021000780b */ /* 0x000fe20003f0e200 */
[----:B0-----:R-:W-:-:S08]  /*14c0*/  DFMA R4, -R60, R16, 1 ;  /* 0x3ff000003c04742b */ /* 0x001fd00000000110 */
[----:B------:R-:W-:Y:S02]  /*14d0*/  DFMA R8, R4, R4, R4 ;  /* 0x000000040408722b */ /* 0x000fe40000000004 */
[----:B------:R-:W-:-:S06]  /*14e0*/  DADD R4, R78, -R80 ;  /* 0x000000004e047229 */ /* 0x000fcc0000000850 */
[----:B------:R-:W-:Y:S02]  /*14f0*/  DFMA R18, R16, R8, R16 ;  /* 0x000000081012722b */ /* 0x000fe40000000010 */
[----:B------:R-:W-:Y:S02]  /*1500*/  DFMA R4, R4, UR28, R6 ;  /* 0x0000001c04047c2b */ /* 0x000fe40008000006 */
[----:B------:R-:W-:-:S04]  /*1510*/  DADD R8, R76, -R80 ;  /* 0x000000004c087229 */ /* 0x000fc80000000850 */
[----:B------:R-:W-:-:S04]  /*1520*/  DFMA R6, -R60, R18, 1 ;  /* 0x3ff000003c06742b */ /* 0x000fc80000000112 */
[----:B------:R-:W-:-:S04]  /*1530*/  DFMA R4, R8, UR30, R4 ;  /* 0x0000001e08047c2b */ /* 0x000fc80008000004 */
[----:B------:R-:W-:Y:S01]  /*1540*/  DFMA R6, R18, R6, R18 ;  /* 0x000000061206722b */ /* 0x000fe20000000012 */
[----:B------:R-:W-:Y:S10]  /*1550*/  @P0 BRA `(.L_x_13) ;  /* 0x00000000001c0947 */ /* 0x000ff40003800000 */
[----:B------:R-:W-:Y:S02]  /*1560*/  LOP3.LUT R58, R61, 0x7fffffff, RZ, 0xc0, !PT ;  /* 0x7fffffff3d3a7812 */ /* 0x000fe400078ec0ff */
[----:B------:R-:W-:Y:S02]  /*1570*/  MOV R59, R61 ;  /* 0x0000003d003b7202 */ /* 0x000fe40000000f00 */
[----:B------:R-:W-:Y:S01]  /*1580*/  MOV R0, 0x15b0 ;  /* 0x000015b000007802 */ /* 0x000fe20000000f00 */
[----:B------:R-:W-:-:S07]  /*1590*/  VIADD R58, R58, 0xfff00000 ;  /* 0xfff000003a3a7836 */ /* 0x000fce0000000000 */
[----:B------:R-:W-:Y:S05]  /*15a0*/  CALL.REL.NOINC `($__internal_0_$__cuda_sm20_dblrcp_rn_slowpath_v3) ;  /* 0x0000017000007944 */ /* 0x000fea0003c00000 */
[----:B------:R-:W-:Y:S02]  /*15b0*/  IMAD.MOV.U32 R6, RZ, RZ, R58 ;  /* 0x000000ffff067224 */ /* 0x000fe400078e003a */
[----:B------:R-:W-:-:S07]  /*15c0*/  IMAD.MOV.U32 R7, RZ, RZ, R59 ;  /* 0x000000ffff077224 */ /* 0x000fce00078e003b */
.L_x_13:
[----:B------:R-:W-:Y:S05]  /*15d0*/  BSYNC.RECONVERGENT B1 ;  /* 0x0000000000017941 */ /* 0x000fea0003800200 */
.L_x_12:
[----:B------:R-:W-:Y:S01]  /*15e0*/  DADD R58, -RZ, |R6| ;  /* 0x00000000ff3a7229 */ /* 0x000fe20000000506 */
[----:B------:R-:W-:Y:S01]  /*15f0*/  BSSY.RECONVERGENT B0, `(.L_x_14) ;  /* 0x0000003000007945 */ /* 0x000fe20003800200 */
[----:B------:R-:W-:-:S09]  /*1600*/  MOV R0, 0x1620 ;  /* 0x0000162000007802 */ /* 0x000fd20000000f00 */
[----:B------:R-:W-:Y:S05]  /*1610*/  CALL.REL.NOINC `($_Z9rk4_threejPddjjS_S_S_$__internal_accurate_pow) ;  /* 0x0000017800287944 */ /* 0x000fea0003c00000 */
[----:B------:R-:W-:Y:S05]  /*1620*/  BSYNC.RECONVERGENT B0 ;  /* 0x0000000000007941 */ /* 0x000fea0003800200 */
.L_x_14:
[C---:B------:R-:W-:Y:S01]  /*1630*/  DADD R8, R6.reuse, 3 ;  /* 0x4008000006087429 */ /* 0x040fe20000000000 */
[----:B------:R0:W1:Y:S01]  /*1640*/  MUFU.RCP64H R21, R99 ;  /* 0x0000006300157308 */ /* 0x0000620000001800 */
[----:B------:R-:W-:Y:S01]  /*1650*/  DADD R16, -RZ, -R58 ;  /* 0x00000000ff107229 */ /* 0x000fe2000000093a */
[----:B------:R-:W-:Y:S01]  /*1660*/  ISETP.GE.AND P0, PT, R7, RZ, PT ;  /* 0x000000ff0700720c */ /* 0x000fe20003f06270 */
[C---:B------:R-:W-:Y:S01]  /*1670*/  DSETP.NEU.AND P1, PT, R6.reuse, RZ, PT ;  /* 0x000000ff0600722a */ /* 0x040fe20003f2d000 */
[----:B------:R-:W-:Y:S01]  /*1680*/  BSSY.RECONVERGENT B0, `(.L_x_15) ;  /* 0x0000011000007945 */ /* 0x000fe20003800200 */
[----:B------:R-:W-:-:S04]  /*1690*/  DSETP.NEU.AND P3, PT, R6, 1, PT ;  /* 0x3ff000000600742a */ /* 0x000fc80003f6d000 */
[----:B------:R-:W-:Y:S02]  /*16a0*/  LOP3.LUT R8, R9, 0x7ff00000, RZ, 0xc0, !PT ;  /* 0x7ff0000009087812 */ /* 0x000fe400078ec0ff */
[----:B------:R-:W-:Y:S02]  /*16b0*/  FSEL R9, R16, R58, !P0 ;  /* 0x0000003a10097208 */ /* 0x000fe40004000000 */
[----:B------:R-:W-:Y:S02]  /*16c0*/  ISETP.NE.AND P2, PT, R8, 0x7ff00000, PT ;  /* 0x7ff000000800780c */ /* 0x000fe40003f45270 */
[----:B------:R-:W-:Y:S01]  /*16d0*/  FSEL R59, R17, R59, !P0 ;  /* 0x0000003b113b7208 */ /* 0x000fe20004000000 */
[----:B------:R-:W-:Y:S01]  /*16e0*/  DMUL R16, R72, UR18 ;  /* 0x0000001248107c28 */ /* 0x000fe20008000000 */
[----:B------:R-:W-:Y:S02]  /*16f0*/  FSEL R8, R9, RZ, P1 ;  /* 0x000000ff09087208 */ /* 0x000fe40000800000 */
[----:B------:R-:W-:-:S07]  /*1700*/  FSEL R9, R7, R59, !P1 ;  /* 0x0000003b07097208 */ /* 0x000fce0004800000 */
[----:B01----:R-:W-:Y:S05]  /*1710*/  @P2 BRA `(.L_x_16) ;  /* 0x00000000001c2947 */ /* 0x003fea0003800000 */
[----:B------:R-:W-:-:S14]  /*1720*/  DSETP.NAN.AND P1, PT, R6, R6, PT ;  /* 0x000000060600722a */ /* 0x000fdc0003f28000 */
[----:B------:R-:W-:Y:S01]  /*1730*/  @P1 DADD R8, R6, 3 ;  /* 0x4008000006081429 */ /* 0x000fe20000000000 */
[----:B------:R-:W-:Y:S10]  /*1740*/  @P1 BRA `(.L_x_16) ;  /* 0x0000000000101947 */ /* 0x000ff40003800000 */
[----:B------:R-:W-:-:S14]  /*1750*/  DSETP.NEU.AND P1, PT, |R6|, +INF , PT ;  /* 0x7ff000000600742a */ /* 0x000fdc0003f2d200 */
[----:B------:R-:W-:Y:S02]  /*1760*/  @!P1 IMAD.MOV.U32 R0, RZ, RZ, -0x100000 ;  /* 0xfff00000ff009424 */ /* 0x000fe400078e00ff */
[----:B------:R-:W-:-:S03]  /*1770*/  @!P1 IMAD.MOV.U32 R8, RZ, RZ, RZ ;  /* 0x000000ffff089224 */ /* 0x000fc600078e00ff */
[----:B------:R-:W-:-:S07]  /*1780*/  @!P1 SEL R9, R0, 0x7ff00000, !P0 ;  /* 0x7ff0000000099807 */ /* 0x000fce0004000000 */
.L_x_16:
[----:B------:R-:W-:Y:S05]  /*1790*/  BSYNC.RECONVERGENT B0 ;  /* 0x0000000000007941 */ /* 0x000fea0003800200 */
.L_x_15:
[----:B------:R-:W-:Y:S01]  /*17a0*/  FSEL R6, R8, RZ, P3 ;  /* 0x000000ff08067208 */ /* 0x000fe20001800000 */
[----:B------:R-:W-:Y:S01]  /*17b0*/  DMUL R16, R16, R72 ;  /* 0x0000004810107228 */ /* 0x000fe20000000000 */
[----:B------:R-:W-:Y:S01]  /*17c0*/  FSEL R7, R9, 1.875, P3 ;  /* 0x3ff0000009077808 */ /* 0x000fe20001800000 */
[C---:B------:R-:W-:Y:S01]  /*17d0*/  DADD R8, R80.reuse, -UR12 ;  /* 0x8000000c50087e29 */ /* 0x040fe20008000000 */
[----:B------:R-:W-:Y:S01]  /*17e0*/  IMAD.MOV.U32 R20, RZ, RZ, 0x1 ;  /* 0x00000001ff147424 */ /* 0x000fe200078e00ff */
[----:B------:R-:W-:Y:S01]  /*17f0*/  DADD R18, R80, -UR10 ;  /* 0x8000000a50127e29 */ /* 0x000fe20008000000 */
[----:B------:R-:W-:Y:S02]  /*1800*/  BSSY.RECONVERGENT B1, `(.L_x_17) ;  /* 0x000001b000017945 */ /* 0x000fe40003800200 */
[----:B------:R-:W-:Y:S02]  /*1810*/  DMUL R6, R6, -UR20 ;  /* 0x8000001406067c28 */ /* 0x000fe40008000000 */
[----:B------:R-:W-:-:S02]  /*1820*/  DFMA R28, -R98, R20, 1 ;  /* 0x3ff00000621c742b */ /* 0x000fc40000000114 */
[----:B------:R-:W-:Y:S02]  /*1830*/  DMUL R16, R16, R8 ;  /* 0x0000000810107228 */ /* 0x000fe40000000000 */
[----:B------:R-:W-:Y:S02]  /*1840*/  DADD R8, R80, -UR14 ;  /* 0x8000000e50087e29 */ /* 0x000fe40008000000 */
[----:B------:R-:W-:Y:S02]  /*1850*/  DMUL R6, R6, R74 ;  /* 0x0000004a06067228 */ /* 0x000fe40000000000 */
[----:B------:R-:W-:-:S06]  /*1860*/  DFMA R28, R28, R28, R28 ;  /* 0x0000001c1c1c722b */ /* 0x000fcc000000001c */
[----:B------:R-:W-:Y:S02]  /*1870*/  DFMA R6, R6, R8, -R16 ;  /* 0x000000080606722b */ /* 0x000fe40000000810 */
[----:B------:R-:W-:-:S06]  /*1880*/  DFMA R28, R20, R28, R20 ;  /* 0x0000001c141c722b */ /* 0x000fcc0000000014 */
[----:B------:R-:W-:Y:S02]  /*1890*/  DFMA R6, R18, -UR16, R6 ;  /* 0x8000001012067c2b */ /* 0x000fe40008000006 */
[----:B------:R-:W-:-:S06]  /*18a0*/  DFMA R8, -R98, R28, 1 ;  /* 0x3ff000006208742b */ /* 0x000fcc000000011c */
[----:B------:R-:W-:Y:S02]  /*18b0*/  DADD R6, R6, -UR22 ;  /* 0x8000001606067e29 */ /* 0x000fe40008000000 */
[----:B------:R-:W-:-:S06]  /*18c0*/  DFMA R8, R28, R8, R28 ;  /* 0x000000081c08722b */ /* 0x000fcc000000001c */
[----:B------:R-:W-:-:S08]  /*18d0*/  DADD R60, R4, R6 ;  /* 0x00000000043c7229 */ /* 0x000fd00000000006 */
[----:B------:R-:W-:Y:S02]  /*18e0*/  DMUL R4, R60, R8 ;  /* 0x000000083c047228 */ /* 0x000fe40000000000 */
[----:B------:R-:W-:-:S06]  /*18f0*/  FSETP.GEU.AND P1, PT, |R61|, 6.5827683646048100446e-37, PT ;  /* 0x036000003d00780b */ /* 0x000fcc0003f2e200 */
[----:B------:R-:W-:-:S08]  /*1900*/  DFMA R6, -R98, R4, R60 ;  /* 0x000000046206722b */ /* 0x000fd0000000013c */
[----:B------:R-:W-:-:S10]  /*1910*/  DFMA R4, R8, R6, R4 ;  /* 0x000000060804722b */ /* 0x000fd40000000004 */
[----:B------:R-:W-:-:S05]  /*1920*/  FFMA R0, RZ, R99, R5 ;  /* 0x00000063ff007223 */ /* 0x000fca0000000005 */
[----:B------:R-:W-:-:S13]  /*1930*/  FSETP.GT.AND P0, PT, |R0|, 1.469367938527859385e-39, PT ;  /* 0x001000000000780b */ /* 0x000fda0003f04200 */
[----:B------:R-:W-:Y:S05]  /*1940*/  @P0 BRA P1, `(.L_x_18) ;  /* 0x0000000000180947 */ /* 0x000fea0000800000 */
[----:B------:R-:W-:Y:S01]  /*1950*/  IMAD.MOV.U32 R58, RZ, RZ, R98 ;  /* 0x000000ffff3a7224 */ /* 0x000fe200078e0062 */
[----:B------:R-:W-:Y:S02]  /*1960*/  MOV R59, R99 ;  /* 0x00000063003b7202 */ /* 0x000fe40000000f00 */
[----:B------:R-:W-:-:S07]  /*1970*/  MOV R0, 0x1990 ;  /* 0x0000199000007802 */ /* 0x000fce0000000f00 */
[----:B------:R-:W-:Y:S05]  /*1980*/  CALL.REL.NOINC `($__internal_1_$__cuda_sm20_div_rn_f64_full) ;  /* 0x0000016c00b47944 */ /* 0x000fea0003c00000 */
[----:B------:R-:W-:Y:S02]  /*1990*/  IMAD.MOV.U32 R4, RZ, RZ, R58 ;  /* 0x000000ffff047224 */ /* 0x000fe400078e003a */
[----:B------:R-:W-:-:S07]  /*19a0*/  IMAD.MOV.U32 R5, RZ, RZ, R59 ;  /* 0x000000ffff057224 */ /* 0x000fce00078e003b */
.L_x_18:
[----:B------:R-:W-:Y:S05]  /*19b0*/  BSYNC.RECONVERGENT B1 ;  /* 0x0000000000017941 */ /* 0x000fea0003800200 */
.L_x_17:
        /* <DEDUP_REMOVED lines=8> */
[----:B------:R-:W-:-:S08]  /*1a40*/  DMUL R16, R6, 500 ;  /* 0x407f400006107828 */ /* 0x000fd00000000000 */
        /* <DEDUP_REMOVED lines=8> */
[----:B------:R-:W-:Y:S01]  /*1ad0*/  IMAD.MOV.U32 R6, RZ, RZ, -0x35dec16 ;  /* 0xfca213eaff067424 */ /* 0x000fe200078e00ff */
[----:B------:R-:W-:Y:S01]  /*1ae0*/  UMOV UR7, 0x3e5ade15 ;  /* 0x3e5ade1500077882 */ /* 0x000fe20000000000 */
[----:B------:R-:W-:-:S06]  /*1af0*/  IMAD.MOV.U32 R7, RZ, RZ, 0x3e928af3 ;  /* 0x3e928af3ff077424 */ /* 0x000fcc00078e00ff */
        /* <DEDUP_REMOVED lines=27> */
[----:B------:R-:W-:Y:S01]  /*1cb0*/  IMAD R7, R18, 0x100000, R9 ;  /* 0x0010000012077824 */ /* 0x000fe200078e0209 */
[----:B------:R-:W-:Y:S01]  /*1cc0*/  MOV R6, R8 ;  /* 0x0000000800067202 */ /* 0x000fe20000000f00 */
        /* <DEDUP_REMOVED lines=13> */
.L_x_20:
[----:B------:R-:W-:Y:S05]  /*1da0*/  BSYNC.RECONVERGENT B0 ;  /* 0x0000000000007941 */ /* 0x000fea0003800200 */
.L_x_19:
[----:B------:R-:W-:Y:S01]  /*1db0*/  DADD R60, R6, 1 ;  /* 0x3ff00000063c7429 */ /* 0x000fe20000000000 */
[----:B------:R-:W-:Y:S05]  /*1dc0*/  BSSY.RECONVERGENT B1, `(.L_x_21) ;  /* 0x000000f000017945 */ /* 0x000fea0003800200 */
[----:B------:R-:W0:Y:S04]  /*1dd0*/  MUFU.RCP64H R7, R61 ;  /* 0x0000003d00077308 */ /* 0x000e280000001800 */
[----:B------:R-:W-:-:S05]  /*1de0*/  VIADD R6, R61, 0x300402 ;  /* 0x003004023d067836 */ /* 0x000fca0000000000 */
[----:B------:R-:W-:Y:S01]  /*1df0*/  FSETP.GEU.AND P0, PT, |R6|, 5.8789094863358348022e-39, PT ;  /* 0x004004020600780b */ /* 0x000fe20003f0e200 */
[----:B0-----:R-:W-:-:S08]  /*1e00*/  DFMA R8, -R60, R6, 1 ;  /* 0x3ff000003c08742b */ /* 0x001fd00000000106 */
[----:B------:R-:W-:-:S08]  /*1e10*/  DFMA R8, R8, R8, R8 ;  /* 0x000000080808722b */ /* 0x000fd00000000008 */
[----:B------:R-:W-:-:S08]  /*1e20*/  DFMA R8, R6, R8, R6 ;  /* 0x000000080608722b */ /* 0x000fd00000000006 */
[----:B------:R-:W-:-:S08]  /*1e30*/  DFMA R16, -R60, R8, 1 ;  /* 0x3ff000003c10742b */ /* 0x000fd00000000108 */
[----:B------:R-:W-:Y:S01]  /*1e40*/  DFMA R58, R8, R16, R8 ;  /* 0x00000010083a722b */ /* 0x000fe20000000008 */
[----:B------:R-:W-:Y:S10]  /*1e50*/  @P0 BRA `(.L_x_22) ;  /* 0x0000000000140947 */ /* 0x000ff40003800000 */
[----:B------:R-:W-:Y:S01]  /*1e60*/  LOP3.LUT R58, R61, 0x7fffffff, RZ, 0xc0, !PT ;  /* 0x7fffffff3d3a7812 */ /* 0x000fe200078ec0ff */
[----:B------:R-:W-:Y:S01]  /*1e70*/  IMAD.MOV.U32 R59, RZ, RZ, R61 ;  /* 0x000000ffff3b7224 */ /* 0x000fe200078e003d */
[----:B------:R-:W-:-:S03]  /*1e80*/  MOV R0, 0x1eb0 ;  /* 0x00001eb000007802 */ /* 0x000fc60000000f00 */
[----:B------:R-:W-:-:S07]  /*1e90*/  VIADD R58, R58, 0xfff00000 ;  /* 0xfff000003a3a7836 */ /* 0x000fce0000000000 */
[----:B------:R-:W-:Y:S05]  /*1ea0*/  CALL.REL.NOINC `($__internal_0_$__cuda_sm20_dblrcp_rn_slowpath_v3) ;  /* 0x0000016400c07944 */ /* 0x000fea0003c00000 */
.L_x_22:
[----:B------:R-:W-:Y:S05]  /*1eb0*/  BSYNC.RECONVERGENT B1 ;  /* 0x0000000000017941 */ /* 0x000fea0003800200 */
.L_x_21:
[----:B------:R-:W0:Y:S01]  /*1ec0*/  MUFU.RCP64H R7, R97 ;  /* 0x0000006100077308 */ /* 0x000e220000001800 */
[----:B------:R-:W-:Y:S01]  /*1ed0*/  IMAD.MOV.U32 R6, RZ, RZ, 0x1 ;  /* 0x00000001ff067424 */ /* 0x000fe200078e00ff */
[----:B------:R-:W-:Y:S01]  /*1ee0*/  DADD R60, R58, -R74 ;  /* 0x000000003a3c7229 */ /* 0x000fe2000000084a */
[----:B------:R-:W-:Y:S09]  /*1ef0*/  BSSY.RECONVERGENT B1, `(.L_x_23) ;  /* 0x0000013000017945 */ /* 0x000ff20003800200 */
        /* <DEDUP_REMOVED lines=12> */
[----:B------:R-:W-:Y:S01]  /*1fc0*/  MOV R58, R96 ;  /* 0x00000060003a7202 */ /* 0x000fe20000000f00 */
[----:B------:R-:W-:Y:S01]  /*1fd0*/  IMAD.MOV.U32 R59, RZ, RZ, R97 ;  /* 0x000000ffff3b7224 */ /* 0x000fe200078e0061 */
[----:B------:R-:W-:-:S07]  /*1fe0*/  MOV R0, 0x2000 ;  /* 0x0000200000007802 */ /* 0x000fce0000000f00 */
[----:B------:R-:W-:Y:S05]  /*1ff0*/  CALL.REL.NOINC `($__internal_1_$__cuda_sm20_div_rn_f64_full) ;  /* 0x0000016800187944 */ /* 0x000fea0003c00000 */
[----:B------:R-:W-:Y:S02]  /*2000*/  IMAD.MOV.U32 R6, RZ, RZ, R58 ;  /* 0x000000ffff067224 */ /* 0x000fe400078e003a */
[----:B------:R-:W-:-:S07]  /*2010*/  IMAD.MOV.U32 R7, RZ, RZ, R59 ;  /* 0x000000ffff077224 */ /* 0x000fce00078e003b */
.L_x_24:
[----:B------:R-:W-:Y:S05]  /*2020*/  BSYNC.RECONVERGENT B1 ;  /* 0x0000000000017941 */ /* 0x000fea0003800200 */
.L_x_23:
        /* <DEDUP_REMOVED lines=8> */
[----:B------:R-:W-:-:S08]  /*20b0*/  DADD R8, R8, UR24 ;  /* 0x0000001808087e29 */ /* 0x000fd00008000000 */
        /* <DEDUP_REMOVED lines=39> */
[----:B------:R-:W-:Y:S01]  /*2330*/  LEA R9, R20, R17, 0x14 ;  /* 0x0000001114097211 */ /* 0x000fe200078ea0ff */
        /* <DEDUP_REMOVED lines=14> */
.L_x_26:
[----:B------:R-:W-:Y:S05]  /*2420*/  BSYNC.RECONVERGENT B0 ;  /* 0x0000000000007941 */ /* 0x000fea0003800200 */
.L_x_25:
        /* <DEDUP_REMOVED lines=16> */
.L_x_28:
[----:B------:R-:W-:Y:S05]  /*2530*/  BSYNC.RECONVERGENT B1 ;  /* 0x0000000000017941 */ /* 0x000fea0003800200 */
.L_x_27:
[----:B------:R-:W0:Y:S01]  /*2540*/  MUFU.RCP64H R9, R95 ;  /* 0x0000005f00097308 */ /* 0x000e220000001800 */
[----:B------:R-:W-:Y:S01]  /*2550*/  MOV R8, 0x1 ;  /* 0x0000000100087802 */ /* 0x000fe20000000f00 */
        /* <DEDUP_REMOVED lines=18> */
[----:B------:R-:W-:Y:S02]  /*2680*/  IMAD.MOV.U32 R8, RZ, RZ, R58 ;  /* 0x000000ffff087224 */ /* 0x000fe400078e003a */
[----:B------:R-:W-:-:S07]  /*2690*/  IMAD.MOV.U32 R9, RZ, RZ, R59 ;  /* 0x000000ffff097224 */ /* 0x000fce00078e003b */
.L_x_30:
[----:B------:R-:W-:Y:S05]  /*26a0*/  BSYNC.RECONVERGENT B1 ;  /* 0x0000000000017941 */ /* 0x000fea0003800200 */
.L_x_29:
[----:B------:R-:W-:Y:S01]  /*26b0*/  DADD R20, R80, -UR26 ;  /* 0x8000001a50147e29 */ /* 0x000fe20008000000 */
[----:B------:R-:W-:Y:S01]  /*26c0*/  IMAD.MOV.U32 R18, RZ, RZ, 0x652b82fe ;  /* 0x652b82feff127424 */ /* 0x000fe200078e00ff */
[----:B------:R-:W-:Y:S01]  /*26d0*/  UMOV UR6, 0xfefa39ef ;  /* 0xfefa39ef00067882 */ /* 0x000fe20000000000 */
[----:B------:R-:W-:Y:S01]  /*26e0*/  IMAD.MOV.U32 R19, RZ, RZ, 0x3ff71547 ;  /* 0x3ff71547ff137424 */ /* 0x000fe200078e00ff */
[----:B------:R-:W-:Y:S01]  /*26f0*/  UMOV UR7, 0x3fe62e42 ;  /* 0x3fe62e4200077882 */ /* 0x000fe20000000000 */
[----:B------:R-:W-:Y:S01]  /*2700*/  BSSY.RECONVERGENT B0, `(.L_x_31) ;  /* 0x000003b000007945 */ /* 0x000fe20003800200 */
[----:B------:R-:W-:Y:S02]  /*2710*/  FSETP.GEU.AND P2, PT, |R15|, 4.1917929649353027344, PT ;  /* 0x4086232b0f00780b */ /* 0x000fe40003f4e200 */
        /* <DEDUP_REMOVED lines=10> */
[----:B------:R-:W-:Y:S01]  /*27c0*/  MOV R29, 0x3e928af3 ;  /* 0x3e928af3001d7802 */ /* 0x000fe20000000f00 */
        /* <DEDUP_REMOVED lines=29> */
[----:B------:R-:W-:Y:S02]  /*29a0*/  IMAD.MOV.U32 R28, RZ, RZ, R16 ;  /* 0x000000ffff1c7224 */ /* 0x000fe400078e0010 */
[----:B------:R-:W-:Y:S02]  /*29b0*/  IMAD.MOV.U32 R35, RZ, RZ, R29 ;  /* 0x000000ffff237224 */ /* 0x000fe400078e001d */
        /* <DEDUP_REMOVED lines=12> */
[----:B------:R-:W-:Y:S02]  /*2a80*/  @!P1 LEA R39, R38, 0x3ff00000, 0x14 ;  /* 0x3ff0000026279811 */ /* 0x000fe400078ea0ff */
[----:B------:R-:W-:-:S06]  /*2a90*/  @!P1 MOV R38, RZ ;  /* 0x000000ff00269202 */ /* 0x000fcc0000000f00 */
[----:B------:R-:W-:-:S11]  /*2aa0*/  @!P1 DMUL R34, R36, R38 ;  /* 0x0000002624229228 */ /* 0x000fd60000000000 */
.L_x_32:
[----:B------:R-:W-:Y:S05]  /*2ab0*/  BSYNC.RECONVERGENT B0 ;  /* 0x0000000000007941 */ /* 0x000fea0003800200 */
.L_x_31:
[----:B------:R-:W-:Y:S04]  /*2ac0*/  BSSY.RECONVERGENT B0, `(.L_x_33) ;  /* 0x000000e000007945 */ /* 0x000fe80003800200 */
[----:B------:R-:W-:Y:S05]  /*2ad0*/  @!P2 BRA `(.L_x_34) ;  /* 0x000000000030a947 */ /* 0x000fea0003800000 */
        /* <DEDUP_REMOVED lines=12> */
.L_x_34:
[----:B------:R-:W-:Y:S05]  /*2ba0*/  BSYNC.RECONVERGENT B0 ;  /* 0x0000000000007941 */ /* 0x000fea0003800200 */
.L_x_33:
[----:B------:R-:W-:Y:S01]  /*2bb0*/  DADD R58, R32, 1 ;  /* 0x3ff00000203a7429 */ /* 0x000fe20000000000 */
[----:B------:R-:W-:Y:S01]  /*2bc0*/  IMAD.MOV.U32 R10, RZ, RZ, 0x1 ;  /* 0x00000001ff0a7424 */ /* 0x000fe200078e00ff */
        /* <DEDUP_REMOVED lines=20> */
.L_x_36:
[----:B------:R-:W-:Y:S05]  /*2d10*/  BSYNC.RECONVERGENT B1 ;  /* 0x0000000000017941 */ /* 0x000fea0003800200 */
.L_x_35:
[----:B------:R-:W-:Y:S01]  /*2d20*/  DADD R34, R34, 1 ;  /* 0x3ff0000022227429 */ /* 0x000fe20000000000 */
[----:B------:R-:W-:Y:S01]  /*2d30*/  IMAD.MOV.U32 R14, RZ, RZ, 0x1 ;  /* 0x00000001ff0e7424 */ /* 0x000fe200078e00ff */
[----:B------:R-:W-:Y:S01]  /*2d40*/  DMUL R60, R88, R10 ;  /* 0x0000000a583c7228 */ /* 0x000fe20000000000 */
[----:B------:R-:W-:Y:S03]  /*2d50*/  BSSY.RECONVERGENT B1, `(.L_x_37) ;  /* 0x0000012000017945 */ /* 0x000fe60003800200 */
[----:B------:R-:W0:Y:S06]  /*2d60*/  MUFU.RCP64H R15, R35 ;  /* 0x00000023000f7308 */ /* 0x000e2c0000001800 */
        /* <DEDUP_REMOVED lines=16> */
.L_x_38:
[----:B------:R-:W-:Y:S05]  /*2e70*/  BSYNC.RECONVERGENT B1 ;  /* 0x0000000000017941 */ /* 0x000fea0003800200 */
.L_x_37:
        /* <DEDUP_REMOVED lines=56> */
[----:B------:R-:W-:-:S04]  /*3200*/  @!P1 SHF.R.S32.HI R33, RZ, 0x1, R0 ;  /* 0x00000001ff219819 */ /* 0x000fc80000011400 */
[----:B------:R-:W-:Y:S01]  /*3210*/  @!P1 IADD3 R32, PT, PT, R34, -R33, RZ ;  /* 0x8000002122209210 */ /* 0x000fe20007ffe0ff */
[----:B------:R-:W-:-:S03]  /*3220*/  @!P1 IMAD R15, R33, 0x100000, R15 ;  /* 0x00100000210f9824 */ /* 0x000fc600078e020f */
[----:B------:R-:W-:Y:S01]  /*3230*/  @!P1 LEA R33, R32, 0x3ff00000, 0x14 ;  /* 0x3ff0000020219811 */ /* 0x000fe200078ea0ff */
[----:B------:R-:W-:-:S06]  /*3240*/  @!P1 IMAD.MOV.U32 R32, RZ, RZ, RZ ;  /* 0x000000ffff209224 */ /* 0x000fcc00078e00ff */
[----:B------:R-:W-:-:S11]  /*3250*/  @!P1 DMUL R10, R14, R32 ;  /* 0x000000200e0a9228 */ /* 0x000fd60000000000 */
.L_x_40:
[----:B------:R-:W-:Y:S05]  /*3260*/  BSYNC.RECONVERGENT B0 ;  /* 0x0000000000007941 */ /* 0x000fea0003800200 */
.L_x_39:
        /* <DEDUP_REMOVED lines=8> */
[----:B------:R-:W-:-:S06]  /*32f0*/  DADD R10, -R78, R80 ;  /* 0x000000004e0a7229 */ /* 0x000fcc0000000150 */
[----:B------:R-:W-:Y:S02]  /*3300*/  DFMA R34, R32, R14, R32 ;  /* 0x0000000e2022722b */ /* 0x000fe40000000020 */
[----:B------:R-:W-:Y:S02]  /*3310*/  DFMA R10, R10, UR28, R12 ;  /* 0x0000001c0a0a7c2b */ /* 0x000fe4000800000c */
[----:B------:R-:W-:-:S04]  /*3320*/  DADD R14, R76, -R78 ;  /* 0x000000004c0e7229 */ /* 0x000fc8000000084e */
[----:B------:R-:W-:-:S04]  /*3330*/  DFMA R12, -R60, R34, 1 ;  /* 0x3ff000003c0c742b */ /* 0x000fc80000000122 */
[----:B------:R-:W-:-:S04]  /*3340*/  DFMA R10, R14, UR32, R10 ;  /* 0x000000200e0a7c2b */ /* 0x000fc8000800000a */
[----:B------:R-:W-:Y:S01]  /*3350*/  DFMA R12, R34, R12, R34 ;  /* 0x0000000c220c722b */ /* 0x000fe20000000022 */
[----:B------:R-:W-:Y:S10]  /*3360*/  @P0 BRA `(.L_x_42) ;  /* 0x00000000001c0947 */ /* 0x000ff40003800000 */
[----:B------:R-:W-:Y:S01]  /*3370*/  LOP3.LUT R58, R61, 0x7fffffff, RZ, 0xc0, !PT ;  /* 0x7fffffff3d3a7812 */ /* 0x000fe200078ec0ff */
[----:B------:R-:W-:Y:S01]  /*3380*/  IMAD.MOV.U32 R59, RZ, RZ, R61 ;  /* 0x000000ffff3b7224 */ /* 0x000fe200078e003d */
[----:B------:R-:W-:-:S03]  /*3390*/  MOV R0, 0x33c0 ;  /* 0x000033c000007802 */ /* 0x000fc60000000f00 */
[----:B------:R-:W-:-:S07]  /*33a0*/  VIADD R58, R58, 0xfff00000 ;  /* 0xfff000003a3a7836 */ /* 0x000fce0000000000 */
[----:B------:R-:W-:Y:S05]  /*33b0*/  CALL.REL.NOINC `($__internal_0_$__cuda_sm20_dblrcp_rn_slowpath_v3) ;  /* 0x00000150007c7944 */ /* 0x000fea0003c00000 */
[----:B------:R-:W-:Y:S02]  /*33c0*/  IMAD.MOV.U32 R12, RZ, RZ, R58 ;  /* 0x000000ffff0c7224 */ /* 0x000fe400078e003a */
[----:B------:R-:W-:-:S07]  /*33d0*/  IMAD.MOV.U32 R13, RZ, RZ, R59 ;  /* 0x000000ffff0d7224 */ /* 0x000fce00078e003b */
.L_x_42:
[----:B------:R-:W-:Y:S05]  /*33e0*/  BSYNC.RECONVERGENT B1 ;  /* 0x0000000000017941 */ /* 0x000fea0003800200 */
.L_x_41:
[----:B------:R-:W-:Y:S01]  /*33f0*/  DADD R58, -RZ, |R12| ;  /* 0x00000000ff3a7229 */ /* 0x000fe2000000050c */
[----:B------:R-:W-:Y:S01]  /*3400*/  BSSY.RECONVERGENT B0, `(.L_x_43) ;  /* 0x0000003000007945 */ /* 0x000fe20003800200 */
[----:B------:R-:W-:-:S09]  /*3410*/  MOV R0, 0x3430 ;  /* 0x0000343000007802 */ /* 0x000fd20000000f00 */
[----:B------:R-:W-:Y:S05]  /*3420*/  CALL.REL.NOINC `($_Z9rk4_threejPddjjS_S_S_$__internal_accurate_pow) ;  /* 0x0000015800a47944 */ /* 0x000fea0003c00000 */
[----:B------:R-:W-:Y:S05]  /*3430*/  BSYNC.RECONVERGENT B0 ;  /* 0x0000000000007941 */ /* 0x000fea0003800200 */
.L_x_43:
        /* <DEDUP_REMOVED lines=19> */
[----:B------:R-:W-:Y:S01]  /*3570*/  @!P1 MOV R0, 0xfff00000 ;  /* 0xfff0000000009802 */ /* 0x000fe20000000f00 */
[----:B------:R-:W-:-:S03]  /*3580*/  @!P1 IMAD.MOV.U32 R14, RZ, RZ, RZ ;  /* 0x000000ffff0e9224 */ /* 0x000fc600078e00ff */
[----:B------:R-:W-:-:S07]  /*3590*/  @!P1 SEL R15, R0, 0x7ff00000, !P0 ;  /* 0x7ff00000000f9807 */ /* 0x000fce0004000000 */
.L_x_45:
[----:B------:R-:W-:Y:S05]  /*35a0*/  BSYNC.RECONVERGENT B0 ;  /* 0x0000000000007941 */ /* 0x000fea0003800200 */
.L_x_44:
        /* <DEDUP_REMOVED lines=33> */
.L_x_47:
[----:B------:R-:W-:Y:S05]  /*37c0*/  BSYNC.RECONVERGENT B1 ;  /* 0x0000000000017941 */ /* 0x000fea0003800200 */
.L_x_46:
[----:B------:R-:W-:Y:S01]  /*37d0*/  UMOV UR6, 0xa3d70a4 ;  /* 0x0a3d70a400067882 */ /* 0x000fe20000000000 */
[----:B------:R-:W-:Y:S01]  /*37e0*/  UMOV UR7, 0x3fa0a3d7 ;  /* 0x3fa0a3d700077882 */ /* 0x000fe20000000000 */
[----:B------:R-:W-:Y:S01]  /*37f0*/  IMAD.MOV.U32 R34, RZ, RZ, 0x652b82fe ;  /* 0x652b82feff227424 */ /* 0x000fe200078e00ff */
[----:B------:R-:W-:Y:S01]  /*3800*/  DADD R12, R78, UR6 ;  /* 0x000000064e0c7e29 */ /* 0x000fe20008000000 */
[----:B------:R-:W-:Y:S01]  /*3810*/  MOV R35, 0x3ff71547 ;  /* 0x3ff7154700237802 */ /* 0x000fe20000000f00 */
        /* <DEDUP_REMOVED lines=57> */
.L_x_49:
[----:B------:R-:W-:Y:S05]  /*3bb0*/  BSYNC.RECONVERGENT B0 ;  /* 0x0000000000007941 */ /* 0x000fea0003800200 */
.L_x_48:
[----:B------:R-:W-:Y:S01]  /*3bc0*/  DADD R60, R12, 1 ;  /* 0x3ff000000c3c7429 */ /* 0x000fe20000000000 */
[----:B------:R-:W-:Y:S05]  /*3bd0*/  BSSY.RECONVERGENT B1, `(.L_x_50) ;  /* 0x000000f000017945 */ /* 0x000fea0003800200 */
[----:B------:R-:W0:Y:S04]  /*3be0*/  MUFU.RCP64H R13, R61 ;  /* 0x0000003d000d7308 */ /* 0x000e280000001800 */
[----:B------:R-:W-:-:S04]  /*3bf0*/  IADD3 R12, PT, PT, R61, 0x300402, RZ ;  /* 0x003004023d0c7810 */ /* 0x000fc80007ffe0ff */
[----:B------:R-:W-:Y:S02]  /*3c00*/  FSETP.GEU.AND P0, PT, |R12|, 5.8789094863358348022e-39, PT ;  /* 0x004004020c00780b */ /* 0x000fe40003f0e200 */
        /* <DEDUP_REMOVED lines=11> */
.L_x_51:
[----:B------:R-:W-:Y:S05]  /*3cc0*/  BSYNC.RECONVERGENT B1 ;  /* 0x0000000000017941 */ /* 0x000fea0003800200 */
.L_x_50:
        /* <DEDUP_REMOVED lines=22> */
.L_x_53:
[----:B------:R-:W-:Y:S05]  /*3e30*/  BSYNC.RECONVERGENT B1 ;  /* 0x0000000000017941 */ /* 0x000fea0003800200 */
.L_x_52:
[----:B------:R-:W-:Y:S01]  /*3e40*/  UMOV UR6, 0x8d4fdf3b ;  /* 0x8d4fdf3b00067882 */ /* 0x000fe20000000000 */
[----:B------:R-:W-:Y:S01]  /*3e50*/  UMOV UR7, 0x3f926e97 ;  /* 0x3f926e9700077882 */ /* 0x000fe20000000000 */
[----:B------:R-:W-:Y:S01]  /*3e60*/  MOV R36, 0x652b82fe ;  /* 0x652b82fe00247802 */ /* 0x000fe20000000f00 */
        /* <DEDUP_REMOVED lines=57> */
[----:B------:R-:W-:Y:S02]  /*4200*/  @!P1 LEA R35, R34, 0x3ff00000, 0x14 ;  /* 0x3ff0000022239811 */ /* 0x000fe400078ea0ff */
[----:B------:R-:W-:-:S06]  /*4210*/  @!P1 MOV R34, RZ ;  /* 0x000000ff00229202 */ /* 0x000fcc0000000f00 */
[----:B------:R-:W-:-:S11]  /*4220*/  @!P1 DMUL R14, R32, R34 ;  /* 0x00000022200e9228 */ /* 0x000fd60000000000 */
.L_x_55:
[----:B------:R-:W-:Y:S05]  /*4230*/  BSYNC.RECONVERGENT B0 ;  /* 0x0000000000007941 */ /* 0x000fea0003800200 */
.L_x_54:
[----:B------:R-:W-:Y:S01]  /*4240*/  DADD R60, R14, 1 ;  /* 0x3ff000000e3c7429 */ /* 0x000fe20000000000 */
[----:B------:R-:W-:Y:S01]  /*4250*/  BSSY.RECONVERGENT B1, `(.L_x_56) ;  /* 0x0000010000017945 */ /* 0x000fe20003800200 */
[----:B------:R-:W-:-:S04]  /*4260*/  FSETP.GEU.AND P2, PT, |R21|, 4.1917929649353027344, PT ;  /* 0x4086232b1500780b */ /* 0x000fc80003f4e200 */
        /* <DEDUP_REMOVED lines=14> */
.L_x_57:
[----:B------:R-:W-:Y:S05]  /*4350*/  BSYNC.RECONVERGENT B1 ;  /* 0x0000000000017941 */ /* 0x000fea0003800200 */
.L_x_56:
        /* <DEDUP_REMOVED lines=20> */
[----:B------:R-:W-:Y:S01]  /*44a0*/  IMAD.MOV.U32 R14, RZ, RZ, R58 ;  /* 0x000000ffff0e7224 */ /* 0x000fe200078e003a */
[----:B------:R-:W-:-:S07]  /*44b0*/  MOV R15, R59 ;  /* 0x0000003b000f7202 */ /* 0x000fce0000000f00 */
.L_x_59:
[----:B------:R-:W-:Y:S05]  /*44c0*/  BSYNC.RECONVERGENT B1 ;  /* 0x0000000000017941 */ /* 0x000fea0003800200 */
.L_x_58:
[----:B------:R-:W-:Y:S01]  /*44d0*/  BSSY.RECONVERGENT B0, `(.L_x_60) ;  /* 0x000000f000007945 */ /* 0x000fe20003800200 */
[----:B------:R-:W-:-:S03]  /*44e0*/  FSETP.GEU.AND P3, PT, |R27|, 4.1917929649353027344, PT ;  /* 0x4086232b1b00780b */ /* 0x000fc60003f6e200 */
[----:B------:R-:W-:Y:S10]  /*44f0*/  @!P2 BRA `(.L_x_61) ;  /* 0x000000000030a947 */ /* 0x000ff40003800000 */
        /* <DEDUP_REMOVED lines=12> */
.L_x_61:
[----:B------:R-:W-:Y:S05]  /*45c0*/  BSYNC.RECONVERGENT B0 ;  /* 0x0000000000007941 */ /* 0x000fea0003800200 */
.L_x_60:
        /* <DEDUP_REMOVED lines=14> */
.L_x_63:
[----:B------:R-:W-:Y:S05]  /*46b0*/  BSYNC.RECONVERGENT B0 ;  /* 0x0000000000007941 */ /* 0x000fea0003800200 */
.L_x_62:
        /* <DEDUP_REMOVED lines=20> */
[----:B------:R-:W-:Y:S01]  /*4800*/  MOV R18, R58 ;  /* 0x0000003a00127202 */ /* 0x000fe20000000f00 */
[----:B------:R-:W-:-:S07]  /*4810*/  IMAD.MOV.U32 R19, RZ, RZ, R59 ;  /* 0x000000ffff137224 */ /* 0x000fce00078e003b */
.L_x_65:
[----:B------:R-:W-:Y:S05]  /*4820*/  BSYNC.RECONVERGENT B1 ;  /* 0x0000000000017941 */ /* 0x000fea0003800200 */
.L_x_64:
        /* <DEDUP_REMOVED lines=21> */
.L_x_67:
[----:B------:R-:W-:Y:S05]  /*4980*/  BSYNC.RECONVERGENT B1 ;  /* 0x0000000000017941 */ /* 0x000fea0003800200 */
.L_x_66:
        /* <DEDUP_REMOVED lines=62> */
.L_x_69:
[----:B------:R-:W-:Y:S05]  /*4d70*/  BSYNC.RECONVERGENT B0 ;  /* 0x0000000000007941 */ /* 0x000fea0003800200 */
.L_x_68:
        /* <DEDUP_REMOVED lines=11> */
[----:B------:R-:W-:-:S04]  /*4e30*/  DADD R20, -R76, R78 ;  /* 0x000000004c147229 */ /* 0x000fc8000000014e */
[----:B------:R-:W-:-:S04]  /*4e40*/  DFMA R18, -R60, R24, 1 ;  /* 0x3ff000003c12742b */ /* 0x000fc80000000118 */
[----:B------:R-:W-:-:S04]  /*4e50*/  DFMA R16, R20, UR32, R16 ;  /* 0x0000002014107c2b */ /* 0x000fc80008000010 */
[----:B------:R-:W-:Y:S01]  /*4e60*/  DFMA R18, R24, R18, R24 ;  /* 0x000000121812722b */ /* 0x000fe20000000018 */
[----:B------:R-:W-:Y:S10]  /*4e70*/  @P0 BRA `(.L_x_71) ;  /* 0x00000000001c0947 */ /* 0x000ff40003800000 */
[----:B------:R-:W-:Y:S01]  /*4e80*/  LOP3.LUT R58, R61, 0x7fffffff, RZ, 0xc0, !PT ;  /* 0x7fffffff3d3a7812 */ /* 0x000fe200078ec0ff */
[----:B------:R-:W-:Y:S01]  /*4e90*/  IMAD.MOV.U32 R59, RZ, RZ, R61 ;  /* 0x000000ffff3b7224 */ /* 0x000fe200078e003d */
[----:B------:R-:W-:Y:S02]  /*4ea0*/  MOV R0, 0x4ed0 ;  /* 0x00004ed000007802 */ /* 0x000fe40000000f00 */
[----:B------:R-:W-:-:S07]  /*4eb0*/  IADD3 R58, PT, PT, R58, -0x100000, RZ ;  /* 0xfff000003a3a7810 */ /* 0x000fce0007ffe0ff */
[----:B------:R-:W-:Y:S05]  /*4ec0*/  CALL.REL.NOINC `($__internal_0_$__cuda_sm20_dblrcp_rn_slowpath_v3) ;  /* 0x0000013400b87944 */ /* 0x000fea0003c00000 */
[----:B------:R-:W-:Y:S02]  /*4ed0*/  IMAD.MOV.U32 R18, RZ, RZ, R58 ;  /* 0x000000ffff127224 */ /* 0x000fe400078e003a */
[----:B------:R-:W-:-:S07]  /*4ee0*/  IMAD.MOV.U32 R19, RZ, RZ, R59 ;  /* 0x000000ffff137224 */ /* 0x000fce00078e003b */
.L_x_71:
[----:B------:R-:W-:Y:S05]  /*4ef0*/  BSYNC.RECONVERGENT B1 ;  /* 0x0000000000017941 */ /* 0x000fea0003800200 */
.L_x_70:
[----:B------:R-:W-:Y:S01]  /*4f00*/  DADD R58, -RZ, |R18| ;  /* 0x00000000ff3a7229 */ /* 0x000fe20000000512 */
[----:B------:R-:W-:Y:S01]  /*4f10*/  BSSY.RECONVERGENT B0, `(.L_x_72) ;  /* 0x0000003000007945 */ /* 0x000fe20003800200 */
[----:B------:R-:W-:-:S09]  /*4f20*/  MOV R0, 0x4f40 ;  /* 0x00004f4000007802 */ /* 0x000fd20000000f00 */
[----:B------:R-:W-:Y:S05]  /*4f30*/  CALL.REL.NOINC `($_Z9rk4_threejPddjjS_S_S_$__internal_accurate_pow) ;  /* 0x0000013c00e07944 */ /* 0x000fea0003c00000 */
[----:B------:R-:W-:Y:S05]  /*4f40*/  BSYNC.RECONVERGENT B0 ;  /* 0x0000000000007941 */ /* 0x000fea0003800200 */
.L_x_72:
        /* <DEDUP_REMOVED lines=22> */
.L_x_74:
[----:B------:R-:W-:Y:S05]  /*50b0*/  BSYNC.RECONVERGENT B0 ;  /* 0x0000000000007941 */ /* 0x000fea0003800200 */
.L_x_73:
        /* <DEDUP_REMOVED lines=31> */
[----:B------:R-:W-:Y:S01]  /*52b0*/  MOV R16, R58 ;  /* 0x0000003a00107202 */ /* 0x000fe20000000f00 */
[----:B------:R-:W-:-:S07]  /*52c0*/  IMAD.MOV.U32 R17, RZ, RZ, R59 ;  /* 0x000000ffff117224 */ /* 0x000fce00078e003b */
.L_x_76:
[----:B------:R-:W-:Y:S05]  /*52d0*/  BSYNC.RECONVERGENT B1 ;  /* 0x0000000000017941 */ /* 0x000fea0003800200 */
.L_x_75:
        /* <DEDUP_REMOVED lines=62> */
.L_x_78:
[----:B------:R-:W-:Y:S05]  /*56c0*/  BSYNC.RECONVERGENT B0 ;  /* 0x0000000000007941 */ /* 0x000fea0003800200 */
.L_x_77:
        /* <DEDUP_REMOVED lines=16> */
.L_x_80:
[----:B------:R-:W-:Y:S05]  /*57d0*/  BSYNC.RECONVERGENT B1 ;  /* 0x0000000000017941 */ /* 0x000fea0003800200 */
.L_x_79:
        /* <DEDUP_REMOVED lines=22> */
.L_x_82:
[----:B------:R-:W-:Y:S05]  /*5940*/  BSYNC.RECONVERGENT B1 ;  /* 0x0000000000017941 */ /* 0x000fea0003800200 */
.L_x_81:
        /* <DEDUP_REMOVED lines=63> */
.L_x_84:
[----:B------:R-:W-:Y:S05]  /*5d40*/  BSYNC.RECONVERGENT B0 ;  /* 0x0000000000007941 */ /* 0x000fea0003800200 */
.L_x_83:
        /* <DEDUP_REMOVED lines=16> */
.L_x_86:
[----:B------:R-:W-:Y:S05]  /*5e50*/  BSYNC.RECONVERGENT B1 ;  /* 0x0000000000017941 */ /* 0x000fea0003800200 */
.L_x_85:
        /* <DEDUP_REMOVED lines=22> */
.L_x_88:
[----:B------:R-:W-:Y:S05]  /*5fc0*/  BSYNC.RECONVERGENT B1 ;  /* 0x0000000000017941 */ /* 0x000fea0003800200 */
.L_x_87:
[----:B------:R-:W0:Y:S01]  /*5fd0*/  LDC.64 R38, c[0x0][0x390] ;  /* 0x0000e400ff267b82 */ /* 0x000e220000000a00 */
[----:B------:R-:W-:Y:S01]  /*5fe0*/  IMAD.MOV.U32 R30, RZ, RZ, 0x652b82fe ;  /* 0x652b82feff1e7424 */ /* 0x000fe200078e00ff */
[----:B------:R-:W-:Y:S01]  /*5ff0*/  UMOV UR6, 0xfefa39ef ;  /* 0xfefa39ef00067882 */ /* 0x000fe20000000000 */
[----:B------:R-:W-:Y:S01]  /*6000*/  IMAD.MOV.U32 R31, RZ, RZ, 0x3ff71547 ;  /* 0x3ff71547ff1f7424 */ /* 0x000fe200078e00ff */
[----:B------:R-:W-:Y:S01]  /*6010*/  UMOV UR7, 0x3fe62e42 ;  /* 0x3fe62e4200077882 */ /* 0x000fe20000000000 */
        /* <DEDUP_REMOVED lines=19> */
[----:B0-----:R-:W-:Y:S01]  /*6150*/  DMUL R38, R38, 0.5 ;  /* 0x3fe0000026267828 */ /* 0x001fe20000000000 */
[----:B------:R-:W-:Y:S01]  /*6160*/  UMOV UR55, 0x3fe00000 ;  /* 0x3fe0000000377882 */ /* 0x000fe20000000000 */
[----:B------:R-:W-:Y:S06]  /*6170*/  BSSY.RECONVERGENT B0, `(.L_x_89) ;  /* 0x000003f000007945 */ /* 0x000fec0003800200 */
[----:B------:R-:W-:-:S02]  /*6180*/  DFMA R26, R38, R10, R78 ;  /* 0x0000000a261a722b */ /* 0x000fc4000000004e */
[----:B------:R-:W-:-:S06]  /*6190*/  DFMA R24, R38, R16, R76 ;  /* 0x000000102618722b */ /* 0x000fcc000000004c */
[----:B------:R-:W-:Y:S02]  /*61a0*/  DADD R44, R26, -UR26 ;  /* 0x8000001a1a2c7e29 */ /* 0x000fe40008000000 */
[----:B------:R-:W-:-:S06]  /*61b0*/  DADD R32, R24, -UR26 ;  /* 0x8000001a18207e29 */ /* 0x000fcc0008000000 */
[----:B------:R-:W-:Y:S02]  /*61c0*/  DMUL R44, R44, -1000 ;  /* 0xc08f40002c2c7828 */ /* 0x000fe40000000000 */
[----:B------:R-:W-:-:S06]  /*61d0*/  DMUL R32, R32, -1000 ;  /* 0xc08f400020207828 */ /* 0x000fcc0000000000 */
[-C--:B------:R-:W-:Y:S02]  /*61e0*/  DFMA R34, R44, R30.reuse, 6.75539944105574400000e+15 ;  /* 0x433800002c22742b */ /* 0x080fe4000000001e */
[----:B------:R-:W-:Y:S01]  /*61f0*/  DFMA R30, R32, R30, 6.75539944105574400000e+15 ;  /* 0x43380000201e742b */ /* 0x000fe2000000001e */
[----:B------:R-:W-:Y:S02]  /*6200*/  FSETP.GEU.AND P0, PT, |R45|, 4.1917929649353027344, PT ;  /* 0x4086232b2d00780b */ /* 0x000fe40003f0e200 */
[----:B------:R-:W-:-:S03]  /*6210*/  FSETP.GEU.AND P2, PT, |R33|, 4.1917929649353027344, PT ;  /* 0x4086232b2100780b */ /* 0x000fc60003f4e200 */
[----:B------:R-:W-:Y:S02]  /*6220*/  DADD R22, R34, -6.75539944105574400000e+15 ;  /* 0xc338000022167429 */ /* 0x000fe40000000000 */
[----:B------:R-:W-:-:S06]  /*6230*/  DADD R36, R30, -6.75539944105574400000e+15 ;  /* 0xc33800001e247429 */ /* 0x000fcc0000000000 */
[----:B------:R-:W-:Y:S02]  /*6240*/  DFMA R28, R22, -UR6, R44 ;  /* 0x80000006161c7c2b */ /* 0x000fe4000800002c */
[----:B------:R-:W-:-:S06]  /*6250*/  DFMA R40, R36, -UR6, R32 ;  /* 0x8000000624287c2b */ /* 0x000fcc0008000020 */
        /* <DEDUP_REMOVED lines=48> */
.L_x_90:
[----:B------:R-:W-:Y:S05]  /*6560*/  BSYNC.RECONVERGENT B0 ;  /* 0x0000000000007941 */ /* 0x000fea0003800200 */
.L_x_89:
        /* <DEDUP_REMOVED lines=15> */
.L_x_92:
[----:B------:R-:W-:Y:S05]  /*6660*/  BSYNC.RECONVERGENT B0 ;  /* 0x0000000000007941 */ /* 0x000fea0003800200 */
.L_x_91:
[----:B------:R-:W-:Y:S01]  /*6670*/  DADD R58, R46, 1 ;  /* 0x3ff000002e3a7429 */ /* 0x000fe20000000000 */
[----:B------:R-:W-:Y:S01]  /*6680*/  MOV R22, 0x1 ;  /* 0x0000000100167802 */ /* 0x000fe20000000f00 */
[----:B------:R-:W-:Y:S01]  /*6690*/  DFMA R38, R38, R4, R80 ;  /* 0x000000042626722b */ /* 0x000fe20000000050 */
[----:B------:R-:W-:Y:S03]  /*66a0*/  BSSY.RECONVERGENT B1, `(.L_x_93) ;  /* 0x0000014000017945 */ /* 0x000fe60003800200 */
        /* <DEDUP_REMOVED lines=19> */
.L_x_94:
[----:B------:R-:W-:Y:S05]  /*67e0*/  BSYNC.RECONVERGENT B1 ;  /* 0x0000000000017941 */ /* 0x000fea0003800200 */
.L_x_93:
        /* <DEDUP_REMOVED lines=21> */
.L_x_96:
[----:B------:R-:W-:Y:S05]  /*6940*/  BSYNC.RECONVERGENT B1 ;  /* 0x0000000000017941 */ /* 0x000fea0003800200 */
.L_x_95:
        /* <DEDUP_REMOVED lines=62> */
.L_x_98:
[----:B------:R-:W-:Y:S05]  /*6d30*/  BSYNC.RECONVERGENT B0 ;  /* 0x0000000000007941 */ /* 0x000fea0003800200 */
.L_x_97:
[----:B------:R-:W-:Y:S01]  /*6d40*/  DADD R60, R22, 1 ;  /* 0x3ff00000163c7429 */ /* 0x000fe20000000000 */
[----:B------:R-:W-:Y:S01]  /*6d50*/  BSSY.RECONVERGENT B1, `(.L_x_99) ;  /* 0x0000016000017945 */ /* 0x000fe20003800200 */
[----:B------:R-:W-:Y:S02]  /*6d60*/  DADD R40, R58, R40 ;  /* 0x000000003a287229 */ /* 0x000fe40000000028 */
[C---:B------:R-:W-:Y:S02]  /*6d70*/  DADD R26, -R38.reuse, R26 ;  /* 0x00000000261a7229 */ /* 0x040fe4000000011a */
[----:B------:R-:W0:Y:S01]  /*6d80*/  MUFU.RCP64H R43, R61 ;  /* 0x0000003d002b7308 */ /* 0x000e220000001800 */
[----:B------:R-:W-:-:S03]  /*6d90*/  DADD R24, -R38, R24 ;  /* 0x0000000026187229 */ /* 0x000fc60000000118 */
[----:B------:R-:W-:-:S05]  /*6da0*/  VIADD R42, R61, 0x300402 ;  /* 0x003004023d2a7836 */ /* 0x000fca0000000000 */
[----:B------:R-:W-:Y:S01]  /*6db0*/  FSETP.GEU.AND P0, PT, |R42|, 5.8789094863358348022e-39, PT ;  /* 0x004004022a00780b */ /* 0x000fe20003f0e200 */
[----:B0-----:R-:W-:-:S08]  /*6dc0*/  DFMA R22, -R60, R42, 1 ;  /* 0x3ff000003c16742b */ /* 0x001fd0000000012a */
[----:B------:R-:W-:-:S08]  /*6dd0*/  DFMA R22, R22, R22, R22 ;  /* 0x000000161616722b */ /* 0x000fd00000000016 */
[----:B------:R-:W-:Y:S02]  /*6de0*/  DFMA R46, R42, R22, R42 ;  /* 0x000000162a2e722b */ /* 0x000fe4000000002a */
[----:B------:R-:W-:-:S06]  /*6df0*/  DFMA R22, R26, UR28, R40 ;  /* 0x0000001c1a167c2b */ /* 0x000fcc0008000028 */
[----:B------:R-:W-:Y:S02]  /*6e00*/  DFMA R26, -R60, R46, 1 ;  /* 0x3ff000003c1a742b */ /* 0x000fe4000000012e */
[----:B------:R-:W-:-:S06]  /*6e10*/  DFMA R22, R24, UR30, R22 ;  /* 0x0000001e18167c2b */ /* 0x000fcc0008000016 */
        /* <DEDUP_REMOVED lines=9> */
.L_x_100:
[----:B------:R-:W-:Y:S05]  /*6eb0*/  BSYNC.RECONVERGENT B1 ;  /* 0x0000000000017941 */ /* 0x000fea0003800200 */
.L_x_99:
[----:B------:R-:W-:Y:S01]  /*6ec0*/  DADD R58, -RZ, |R24| ;  /* 0x00000000ff3a7229 */ /* 0x000fe20000000518 */
[----:B------:R-:W-:Y:S01]  /*6ed0*/  BSSY.RECONVERGENT B0, `(.L_x_101) ;  /* 0x0000003000007945 */ /* 0x000fe20003800200 */
[----:B------:R-:W-:-:S09]  /*6ee0*/  MOV R0, 0x6f00 ;  /* 0x00006f0000007802 */ /* 0x000fd20000000f00 */
[----:B------:R-:W-:Y:S05]  /*6ef0*/  CALL.REL.NOINC `($_Z9rk4_threejPddjjS_S_S_$__internal_accurate_pow) ;  /* 0x0000011c00f07944 */ /* 0x000fea0003c00000 */
[----:B------:R-:W-:Y:S05]  /*6f00*/  BSYNC.RECONVERGENT B0 ;  /* 0x0000000000007941 */ /* 0x000fea0003800200 */
.L_x_101:
[----:B------:R-:W0:Y:S01]  /*6f10*/  LDC.64 R40, c[0x0][0x390] ;  /* 0x0000e400ff287b82 */ /* 0x000e220000000a00 */
[C---:B------:R-:W-:Y:S01]  /*6f20*/  DADD R26, R24.reuse, 3 ;  /* 0x40080000181a7429 */ /* 0x040fe20000000000 */
[----:B------:R-:W-:Y:S01]  /*6f30*/  ISETP.GE.AND P4, PT, R25, RZ, PT ;  /* 0x000000ff1900720c */ /* 0x000fe20003f86270 */
[----:B------:R-:W-:Y:S01]  /*6f40*/  DADD R42, -RZ, -R58 ;  /* 0x00000000ff2a7229 */ /* 0x000fe2000000093a */
[----:B------:R1:W2:Y:S01]  /*6f50*/  MUFU.RCP64H R0, R99 ;  /* 0x0000006300007308 */ /* 0x0002a20000001800 */
[C---:B------:R-:W-:Y:S01]  /*6f60*/  DSETP.NEU.AND P0, PT, R24.reuse, RZ, PT ;  /* 0x000000ff1800722a */ /* 0x040fe20003f0d000 */
[----:B------:R-:W-:Y:S01]  /*6f70*/  BSSY.RECONVERGENT B0, `(.L_x_102) ;  /* 0x0000013000007945 */ /* 0x000fe20003800200 */
[----:B------:R-:W-:-:S04]  /*6f80*/  DSETP.NEU.AND P3, PT, R24, 1, PT ;  /* 0x3ff000001800742a */ /* 0x000fc80003f6d000 */
[----:B------:R-:W-:Y:S02]  /*6f90*/  LOP3.LUT R26, R27, 0x7ff00000, RZ, 0xc0, !PT ;  /* 0x7ff000001b1a7812 */ /* 0x000fe400078ec0ff */
[----:B------:R-:W-:Y:S02]  /*6fa0*/  FSEL R27, R42, R58, !P4 ;  /* 0x0000003a2a1b7208 */ /* 0x000fe40006000000 */
[----:B------:R-:W-:Y:S02]  /*6fb0*/  ISETP.NE.AND P1, PT, R26, 0x7ff00000, PT ;  /* 0x7ff000001a00780c */ /* 0x000fe40003f25270 */
[----:B------:R-:W-:Y:S02]  /*6fc0*/  FSEL R43, R43, R59, !P4 ;  /* 0x0000003b2b2b7208 */ /* 0x000fe40006000000 */
[----:B------:R-:W-:Y:S02]  /*6fd0*/  FSEL R26, R27, RZ, P0 ;  /* 0x000000ff1b1a7208 */ /* 0x000fe40000000000 */
[----:B------:R-:W-:Y:S01]  /*6fe0*/  FSEL R27, R25, R43, !P0 ;  /* 0x0000002b191b7208 */ /* 0x000fe20004000000 */
[----:B0-----:R-:W-:-:S08]  /*6ff0*/  DMUL R46, R40, 0.5 ;  /* 0x3fe00000282e7828 */ /* 0x001fd00000000000 */
[----:B------:R-:W-:-:S08]  /*7000*/  DFMA R40, R46, R8, R72 ;  /* 0x000000082e28722b */ /* 0x000fd00000000048 */
[----:B------:R-:W-:Y:S01]  /*7010*/  DMUL R42, R40, UR18 ;  /* 0x00000012282a7c28 */ /* 0x000fe20008000000 */
[----:B-12---:R-:W-:Y:S10]  /*7020*/  @P1 BRA `(.L_x_103) ;  /* 0x00000000001c1947 */ /* 0x006ff40003800000 */
[----:B------:R-:W-:-:S14]  /*7030*/  DSETP.NAN.AND P0, PT, R24, R24, PT ;  /* 0x000000181800722a */ /* 0x000fdc0003f08000 */
[----:B------:R-:W-:Y:S01]  /*7040*/  @P0 DADD R26, R24, 3 ;  /* 0x40080000181a0429 */ /* 0x000fe20000000000 */
[----:B------:R-:W-:Y:S10]  /*7050*/  @P0 BRA `(.L_x_103) ;  /* 0x0000000000100947 */ /* 0x000ff40003800000 */
[----:B------:R-:W-:-:S14]  /*7060*/  DSETP.NEU.AND P0, PT, |R24|, +INF , PT ;  /* 0x7ff000001800742a */ /* 0x000fdc0003f0d200 */
[----:B------:R-:W-:Y:S02]  /*7070*/  @!P0 IMAD.MOV.U32 R24, RZ, RZ, -0x100000 ;  /* 0xfff00000ff188424 */ /* 0x000fe400078e00ff */
[----:B------:R-:W-:-:S03]  /*7080*/  @!P0 IMAD.MOV.U32 R26, RZ, RZ, RZ ;  /* 0x000000ffff1a8224 */ /* 0x000fc600078e00ff */
[----:B------:R-:W-:-:S07]  /*7090*/  @!P0 SEL R27, R24, 0x7ff00000, !P4 ;  /* 0x7ff00000181b8807 */ /* 0x000fce0006000000 */
.L_x_103:
[----:B------:R-:W-:Y:S05]  /*70a0*/  BSYNC.RECONVERGENT B0 ;  /* 0x0000000000007941 */ /* 0x000fea0003800200 */
.L_x_102:
[----:B------:R-:W-:Y:S01]  /*70b0*/  FSEL R24, R26, RZ, P3 ;  /* 0x000000ff1a187208 */ /* 0x000fe20001800000 */
[----:B------:R-:W-:Y:S01]  /*70c0*/  DMUL R42, R40, R42 ;  /* 0x0000002a282a7228 */ /* 0x000fe20000000000 */
[----:B------:R-:W-:Y:S01]  /*70d0*/  FSEL R25, R27, 1.875, P3 ;  /* 0x3ff000001b197808 */ /* 0x000fe20001800000 */
[----:B------:R-:W-:Y:S01]  /*70e0*/  DFMA R26, R46, R6, R74 ;  /* 0x000000062e1a722b */ /* 0x000fe2000000004a */
[----:B------:R-:W-:Y:S01]  /*70f0*/  BSSY.RECONVERGENT B1, `(.L_x_104) ;  /* 0x000001f000017945 */ /* 0x000fe20003800200 */
[----:B------:R-:W-:Y:S01]  /*7100*/  DADD R40, R38, -UR12 ;  /* 0x8000000c26287e29 */ /* 0x000fe20008000000 */
[----:B------:R-:W-:Y:S02]  /*7110*/  IMAD.MOV.U32 R46, RZ, RZ, 0x1 ;  /* 0x00000001ff2e7424 */ /* 0x000fe400078e00ff */
[----:B------:R-:W-:Y:S01]  /*7120*/  DMUL R24, R24, -UR20 ;  /* 0x8000001418187c28 */ /* 0x000fe20008000000 */
[----:B------:R-:W-:-:S04]  /*7130*/  IMAD.MOV.U32 R47, RZ, RZ, R0 ;  /* 0x000000ffff2f7224 */ /* 0x000fc800078e0000 */
[----:B------:R-:W-:Y:S02]  /*7140*/  DMUL R40, R42, R40 ;  /* 0x000000282a287228 */ /* 0x000fe40000000000 */
[----:B------:R-:W-:Y:S02]  /*7150*/  DFMA R52, -R98, R46, 1 ;  /* 0x3ff000006234742b */ /* 0x000fe4000000012e */
[----:B------:R-:W-:Y:S02]  /*7160*/  DMUL R24, R24, R26 ;  /* 0x0000001a18187228 */ /* 0x000fe40000000000 */
[C---:B------:R-:W-:Y:S02]  /*7170*/  DADD R26, R38.reuse, -UR14 ;  /* 0x8000000e261a7e29 */ /* 0x040fe40008000000 */
[----:B------:R-:W-:Y:S02]  /*7180*/  DADD R42, R38, -UR10 ;  /* 0x8000000a262a7e29 */ /* 0x000fe40008000000 */
[----:B------:R-:W-:-:S04]  /*7190*/  DFMA R52, R52, R52, R52 ;  /* 0x000000343434722b */ /* 0x000fc80000000034 */
[----:B------:R-:W-:-:S04]  /*71a0*/  DFMA R24, R24, R26, -R40 ;  /* 0x0000001a1818722b */ /* 0x000fc80000000828 */
[----:B------:R-:W-:-:S04]  /*71b0*/  DFMA R52, R46, R52, R46 ;  /* 0x000000342e34722b */ /* 0x000fc8000000002e */
[----:B------:R-:W-:-:S04]  /*71c0*/  DFMA R24, R42, -UR16, R24 ;  /* 0x800000102a187c2b */ /* 0x000fc80008000018 */
[----:B------:R-:W-:-:S04]  /*71d0*/  DFMA R26, -R98, R52, 1 ;  /* 0x3ff00000621a742b */ /* 0x000fc80000000134 */
[----:B------:R-:W-:-:S04]  /*71e0*/  DADD R24, R24, -UR22 ;  /* 0x8000001618187e29 */ /* 0x000fc80008000000 */
[----:B------:R-:W-:-:S04]  /*71f0*/  DFMA R26, R52, R26, R52 ;  /* 0x0000001a341a722b */ /* 0x000fc80000000034 */
        /* <DEDUP_REMOVED lines=14> */
.L_x_105:
[----:B------:R-:W-:Y:S05]  /*72e0*/  BSYNC.RECONVERGENT B1 ;  /* 0x0000000000017941 */ /* 0x000fea0003800200 */
.L_x_104:
        /* <DEDUP_REMOVED lines=62> */
.L_x_107:
[----:B------:R-:W-:Y:S05]  /*76d0*/  BSYNC.RECONVERGENT B0 ;  /* 0x0000000000007941 */ /* 0x000fea0003800200 */
.L_x_106:
        /* <DEDUP_REMOVED lines=16> */
.L_x_109:
[----:B------:R-:W-:Y:S05]  /*77e0*/  BSYNC.RECONVERGENT B1 ;  /* 0x0000000000017941 */ /* 0x000fea0003800200 */
.L_x_108:
[----:B------:R-:W0:Y:S01]  /*77f0*/  MUFU.RCP64H R27, R97 ;  /* 0x00000061001b7308 */ /* 0x000e220000001800 */
[----:B------:R-:W1:Y:S01]  /*7800*/  LDC.64 R24, c[0x0][0x390] ;  /* 0x0000e400ff187b82 */ /* 0x000e620000000a00 */
[----:B------:R-:W-:Y:S01]  /*7810*/  MOV R26, 0x1 ;  /* 0x00000001001a7802 */ /* 0x000fe20000000f00 */
[----:B------:R-:W-:Y:S05]  /*7820*/  BSSY.RECONVERGENT B1, `(.L_x_110) ;  /* 0x0000016000017945 */ /* 0x000fea0003800200 */
[----:B0-----:R-:W-:-:S08]  /*7830*/  DFMA R40, -R96, R26, 1 ;  /* 0x3ff000006028742b */ /* 0x001fd0000000011a */
[----:B------:R-:W-:Y:S02]  /*7840*/  DFMA R40, R40, R40, R40 ;  /* 0x000000282828722b */ /* 0x000fe40000000028 */
[----:B-1----:R-:W-:-:S06]  /*7850*/  DMUL R24, R24, 0.5 ;  /* 0x3fe0000018187828 */ /* 0x002fcc0000000000 */
[----:B------:R-:W-:Y:S02]  /*7860*/  DFMA R40, R26, R40, R26 ;  /* 0x000000281a28722b */ /* 0x000fe4000000001a */
[----:B------:R-:W-:-:S06]  /*7870*/  DFMA R24, R24, R6, R74 ;  /* 0x000000061818722b */ /* 0x000fcc000000004a */
[----:B------:R-:W-:Y:S02]  /*7880*/  DFMA R26, -R96, R40, 1 ;  /* 0x3ff00000601a742b */ /* 0x000fe40000000128 */
[----:B------:R-:W-:-:S06]  /*7890*/  DADD R60, -R24, R58 ;  /* 0x00000000183c7229 */ /* 0x000fcc000000013a */
        /* <DEDUP_REMOVED lines=14> */
.L_x_111:
[----:B------:R-:W-:Y:S05]  /*7980*/  BSYNC.RECONVERGENT B1 ;  /* 0x0000000000017941 */ /* 0x000fea0003800200 */
.L_x_110:
        /* <DEDUP_REMOVED lines=63> */
.L_x_113:
[----:B------:R-:W-:Y:S05]  /*7d80*/  BSYNC.RECONVERGENT B0 ;  /* 0x0000000000007941 */ /* 0x000fea0003800200 */
.L_x_112:
        /* <DEDUP_REMOVED lines=13> */
[----:B------:R-:W-:Y:S02]  /*7e60*/  MOV R0, 0x7e90 ;  /* 0x00007e9000007802 */ /* 0x000fe40000000f00 */
[----:B------:R-:W-:-:S07]  /*7e70*/  IADD3 R58, PT, PT, R58, -0x100000, RZ ;  /* 0xfff000003a3a7810 */ /* 0x000fce0007ffe0ff */
[----:B------:R-:W-:Y:S05]  /*7e80*/  CALL.REL.NOINC `($__internal_0_$__cuda_sm20_dblrcp_rn_slowpath_v3) ;  /* 0x0000010400c87944 */ /* 0x000fea0003c00000 */
.L_x_115:
[----:B------:R-:W-:Y:S05]  /*7e90*/  BSYNC.RECONVERGENT B1 ;  /* 0x0000000000017941 */ /* 0x000fea0003800200 */
.L_x_114:
[----:B------:R-:W0:Y:S01]  /*7ea0*/  MUFU.RCP64H R41, R95 ;  /* 0x0000005f00297308 */ /* 0x000e220000001800 */
[----:B------:R-:W1:Y:S01]  /*7eb0*/  LDC.64 R26, c[0x0][0x390] ;  /* 0x0000e400ff1a7b82 */ /* 0x000e620000000a00 */
[----:B------:R-:W-:Y:S01]  /*7ec0*/  IMAD.MOV.U32 R40, RZ, RZ, 0x1 ;  /* 0x00000001ff287424 */ /* 0x000fe200078e00ff */
        /* <DEDUP_REMOVED lines=22> */
.L_x_117:
[----:B------:R-:W-:Y:S05]  /*8030*/  BSYNC.RECONVERGENT B1 ;  /* 0x0000000000017941 */ /* 0x000fea0003800200 */
.L_x_116:
[----:B------:R-:W-:Y:S01]  /*8040*/  DADD R38, R38, -UR26 ;  /* 0x8000001a26267e29 */ /* 0x000fe20008000000 */
[----:B------:R-:W-:Y:S01]  /*8050*/  IMAD.MOV.U32 R40, RZ, RZ, 0x652b82fe ;  /* 0x652b82feff287424 */ /* 0x000fe200078e00ff */
[----:B------:R-:W-:Y:S01]  /*8060*/  UMOV UR6, 0xfefa39ef ;  /* 0xfefa39ef00067882 */ /* 0x000fe20000000000 */
[----:B------:R-:W-:Y:S01]  /*8070*/  IMAD.MOV.U32 R41, RZ, RZ, 0x3ff71547 ;  /* 0x3ff71547ff297424 */ /* 0x000fe200078e00ff */
[----:B------:R-:W-:Y:S01]  /*8080*/  UMOV UR7, 0x3fe62e42 ;  /* 0x3fe62e4200077882 */ /* 0x000fe20000000000 */
[----:B------:R-:W-:Y:S03]  /*8090*/  BSSY.RECONVERGENT B0, `(.L_x_118) ;  /* 0x000003a000007945 */ /* 0x000fe60003800200 */
        /* <DEDUP_REMOVED lines=48> */
[----:B------:R-:W-:Y:S02]  /*83a0*/  @!P1 LEA.HI R0, R40, R40, RZ, 0x1 ;  /* 0x0000002828009211 */ /* 0x000fe400078f08ff */
[----:B------:R-:W-:Y:S02]  /*83b0*/  @!P1 MOV R54, R42 ;  /* 0x0000002a00369202 */ /* 0x000fe40000000f00 */
[----:B------:R-:W-:Y:S02]  /*83c0*/  @!P1 SHF.R.S32.HI R55, RZ, 0x1, R0 ;  /* 0x00000001ff379819 */ /* 0x000fe40000011400 */
[----:B------:R-:W-:-:S03]  /*83d0*/  FSEL R53, R53, RZ, P0 ;  /* 0x000000ff35357208 */ /* 0x000fc60000000000 */
[----:B------:R-:W-:Y:S02]  /*83e0*/  @!P1 IMAD.IADD R56, R40, 0x1, -R55 ;  /* 0x0000000128389824 */ /* 0x000fe400078e0a37 */
[----:B------:R-:W-:-:S03]  /*83f0*/  @!P1 IMAD R55, R55, 0x100000, R43 ;  /* 0x0010000037379824 */ /* 0x000fc600078e022b */
[----:B------:R-:W-:Y:S01]  /*8400*/  @!P1 LEA R57, R56, 0x3ff00000, 0x14 ;  /* 0x3ff0000038399811 */ /* 0x000fe200078ea0ff */
[----:B------:R-:W-:-:S06]  /*8410*/  @!P1 IMAD.MOV.U32 R56, RZ, RZ, RZ ;  /* 0x000000ffff389224 */ /* 0x000fcc00078e00ff */
[----:B------:R-:W-:-:S11]  /*8420*/  @!P1 DMUL R52, R54, R56 ;  /* 0x0000003836349228 */ /* 0x000fd60000000000 */
.L_x_119:
[----:B------:R-:W-:Y:S05]  /*8430*/  BSYNC.RECONVERGENT B0 ;  /* 0x0000000000007941 */ /* 0x000fea0003800200 */
.L_x_118:
        /* <DEDUP_REMOVED lines=14> */
.L_x_121:
[----:B------:R-:W-:Y:S05]  /*8520*/  BSYNC.RECONVERGENT B0 ;  /* 0x0000000000007941 */ /* 0x000fea0003800200 */
.L_x_120:
[----:B------:R-:W-:Y:S01]  /*8530*/  DADD R58, R50, 1 ;  /* 0x3ff00000323a7429 */ /* 0x000fe20000000000 */
[----:B------:R-:W0:Y:S01]  /*8540*/  LDC.64 R30, c[0x0][0x390] ;  /* 0x0000e400ff1e7b82 */ /* 0x000e220000000a00 */
[----:B------:R-:W-:Y:S01]  /*8550*/  IMAD.MOV.U32 R32, RZ, RZ, 0x1 ;  /* 0x00000001ff207424 */ /* 0x000fe200078e00ff */
[----:B------:R-:W-:Y:S03]  /*8560*/  BSSY.RECONVERGENT B1, `(.L_x_122) ;  /* 0x0000016000017945 */ /* 0x000fe60003800200 */
[----:B------:R-:W1:Y:S02]  /*8570*/  MUFU.RCP64H R33, R59 ;  /* 0x0000003b00217308 */ /* 0x000e640000001800 */
[----:B-1----:R-:W-:Y:S02]  /*8580*/  DFMA R28, -R58, R32, 1 ;  /* 0x3ff000003a1c742b */ /* 0x002fe40000000120 */
[----:B0-----:R-:W-:-:S06]  /*8590*/  DMUL R30, R30, 0.5 ;  /* 0x3fe000001e1e7828 */ /* 0x001fcc0000000000 */
[----:B------:R-:W-:Y:S02]  /*85a0*/  DFMA R50, R28, R28, R28 ;  /* 0x0000001c1c32722b */ /* 0x000fe4000000001c */
[----:B------:R-:W-:-:S06]  /*85b0*/  DFMA R28, R30, R10, R78 ;  /* 0x0000000a1e1c722b */ /* 0x000fcc000000004e */
        /* <DEDUP_REMOVED lines=16> */
.L_x_123:
[----:B------:R-:W-:Y:S05]  /*86c0*/  BSYNC.RECONVERGENT B1 ;  /* 0x0000000000017941 */ /* 0x000fea0003800200 */
.L_x_122:
[----:B------:R-:W-:Y:S01]  /*86d0*/  DADD R56, R52, 1 ;  /* 0x3ff0000034387429 */ /* 0x000fe20000000000 */
[----:B------:R-:W-:Y:S01]  /*86e0*/  BSSY.RECONVERGENT B1, `(.L_x_124) ;  /* 0x0000014000017945 */ /* 0x000fe20003800200 */
[----:B------:R-:W-:Y:S01]  /*86f0*/  MOV R52, 0x1 ;  /* 0x0000000100347802 */ /* 0x000fe20000000f00 */
        /* <DEDUP_REMOVED lines=18> */
.L_x_125:
[----:B------:R-:W-:Y:S05]  /*8820*/  BSYNC.RECONVERGENT B1 ;  /* 0x0000000000017941 */ /* 0x000fea0003800200 */
.L_x_124:
        /* <DEDUP_REMOVED lines=62> */
.L_x_127:
[----:B------:R-:W-:Y:S05]  /*8c10*/  BSYNC.RECONVERGENT B0 ;  /* 0x0000000000007941 */ /* 0x000fea0003800200 */
.L_x_126:
[----:B------:R-:W-:Y:S01]  /*8c20*/  DADD R60, R32, 1 ;  /* 0x3ff00000203c7429 */ /* 0x000fe20000000000 */
[----:B------:R-:W-:Y:S01]  /*8c30*/  BSSY.RECONVERGENT B1, `(.L_x_128) ;  /* 0x0000018000017945 */ /* 0x000fe20003800200 */
[C---:B------:R-:W-:Y:S02]  /*8c40*/  DFMA R54, R30.reuse, R4, R80 ;  /* 0x000000041e36722b */ /* 0x040fe40000000050 */
[----:B------:R-:W-:Y:S02]  /*8c50*/  DFMA R56, R30, R16, R76 ;  /* 0x000000101e38722b */ /* 0x000fe4000000004c */
[----:B------:R-:W0:Y:S01]  /*8c60*/  MUFU.RCP64H R53, R61 ;  /* 0x0000003d00357308 */ /* 0x000e220000001800 */
[----:B------:R-:W-:-:S03]  /*8c70*/  DADD R50, R58, R50 ;  /* 0x000000003a327229 */ /* 0x000fc60000000032 */
[----:B------:R-:W-:Y:S01]  /*8c80*/  VIADD R52, R61, 0x300402 ;  /* 0x003004023d347836 */ /* 0x000fe20000000000 */
[----:B------:R-:W-:-:S04]  /*8c90*/  DADD R30, -R28, R54 ;  /* 0x000000001c1e7229 */ /* 0x000fc80000000136 */
[----:B------:R-:W-:Y:S01]  /*8ca0*/  FSETP.GEU.AND P0, PT, |R52|, 5.8789094863358348022e-39, PT ;  /* 0x004004023400780b */ /* 0x000fe20003f0e200 */
[----:B0-----:R-:W-:-:S08]  /*8cb0*/  DFMA R32, -R60, R52, 1 ;  /* 0x3ff000003c20742b */ /* 0x001fd00000000134 */
[----:B------:R-:W-:-:S08]  /*8cc0*/  DFMA R32, R32, R32, R32 ;  /* 0x000000202020722b */ /* 0x000fd00000000020 */
[----:B------:R-:W-:Y:S02]  /*8cd0*/  DFMA R54, R52, R32, R52 ;  /* 0x000000203436722b */ /* 0x000fe40000000034 */
[----:B------:R-:W-:Y:S02]  /*8ce0*/  DADD R32, -R28, R56 ;  /* 0x000000001c207229 */ /* 0x000fe40000000138 */
[----:B------:R-:W-:-:S04]  /*8cf0*/  DFMA R28, R30, UR28, R50 ;  /* 0x0000001c1e1c7c2b */ /* 0x000fc80008000032 */
        /* <DEDUP_REMOVED lines=9> */
[----:B------:R-:W-:Y:S01]  /*8d90*/  IMAD.MOV.U32 R30, RZ, RZ, R58 ;  /* 0x000000ffff1e7224 */ /* 0x000fe200078e003a */
[----:B------:R-:W-:-:S07]  /*8da0*/  MOV R31, R59 ;  /* 0x0000003b001f7202 */ /* 0x000fce0000000f00 */
.L_x_129:
[----:B------:R-:W-:Y:S05]  /*8db0*/  BSYNC.RECONVERGENT B1 ;  /* 0x0000000000017941 */ /* 0x000fea0003800200 */
.L_x_128:
[----:B------:R-:W-:Y:S01]  /*8dc0*/  DADD R58, -RZ, |R30| ;  /* 0x00000000ff3a7229 */ /* 0x000fe2000000051e */
[----:B------:R-:W-:Y:S01]  /*8dd0*/  BSSY.RECONVERGENT B0, `(.L_x_130) ;  /* 0x0000003000007945 */ /* 0x000fe20003800200 */
[----:B------:R-:W-:-:S09]  /*8de0*/  MOV R0, 0x8e00 ;  /* 0x00008e0000007802 */ /* 0x000fd20000000f00 */
[----:B------:R-:W-:Y:S05]  /*8df0*/  CALL.REL.NOINC `($_Z9rk4_threejPddjjS_S_S_$__internal_accurate_pow) ;  /* 0x0000010000307944 */ /* 0x000fea0003c00000 */
[----:B------:R-:W-:Y:S05]  /*8e00*/  BSYNC.RECONVERGENT B0 ;  /* 0x0000000000007941 */ /* 0x000fea0003800200 */
.L_x_130:
[----:B------:R-:W0:Y:S01]  /*8e10*/  LDC.64 R52, c[0x0][0x390] ;  /* 0x0000e400ff347b82 */ /* 0x000e220000000a00 */
[C---:B------:R-:W-:Y:S01]  /*8e20*/  DADD R32, R30.reuse, 3 ;  /* 0x400800001e207429 */ /* 0x040fe20000000000 */
[----:B------:R1:W2:Y:S01]  /*8e30*/  MUFU.RCP64H R0, R99 ;  /* 0x0000006300007308 */ /* 0x0002a20000001800 */
        /* <DEDUP_REMOVED lines=12> */
[C---:B------:R-:W-:Y:S02]  /*8f00*/  DFMA R52, R56.reuse, R14, R68 ;  /* 0x0000000e3834722b */ /* 0x040fe40000000044 */
[----:B------:R-:W-:-:S06]  /*8f10*/  DFMA R32, R56, R10, R78 ;  /* 0x0000000a3820722b */ /* 0x000fcc000000004e */
        /* <DEDUP_REMOVED lines=9> */
.L_x_132:
[----:B------:R-:W-:Y:S05]  /*8fb0*/  BSYNC.RECONVERGENT B0 ;  /* 0x0000000000007941 */ /* 0x000fea0003800200 */
.L_x_131:
[----:B------:R-:W-:Y:S01]  /*8fc0*/  FSEL R30, R50, RZ, P2 ;  /* 0x000000ff321e7208 */ /* 0x000fe20001000000 */
[----:B------:R-:W-:Y:S01]  /*8fd0*/  DMUL R54, R52, R54 ;  /* 0x0000003634367228 */ /* 0x000fe20000000000 */
[----:B------:R-:W-:Y:S01]  /*8fe0*/  FSEL R31, R51, 1.875, P2 ;  /* 0x3ff00000331f7808 */ /* 0x000fe20001000000 */
[----:B------:R-:W-:Y:S01]  /*8ff0*/  DADD R52, R32, -UR12 ;  /* 0x8000000c20347e29 */ /* 0x000fe20008000000 */
[----:B------:R-:W-:Y:S01]  /*9000*/  BSSY.RECONVERGENT B1, `(.L_x_133) ;  /* 0x000001f000017945 */ /* 0x000fe20003800200 */
[----:B------:R-:W-:Y:S01]  /*9010*/  DFMA R50, R56, R12, R70 ;  /* 0x0000000c3832722b */ /* 0x000fe20000000046 */
[----:B------:R-:W-:Y:S02]  /*9020*/  IMAD.MOV.U32 R56, RZ, RZ, 0x1 ;  /* 0x00000001ff387424 */ /* 0x000fe400078e00ff */
[----:B------:R-:W-:Y:S01]  /*9030*/  DMUL R30, R30, -UR20 ;  /* 0x800000141e1e7c28 */ /* 0x000fe20008000000 */
[----:B------:R-:W-:Y:S02]  /*9040*/  IMAD.MOV.U32 R57, RZ, RZ, R0 ;  /* 0x000000ffff397224 */ /* 0x000fe400078e0000 */
[----:B------:R-:W-:-:S04]  /*9050*/  DMUL R52, R54, R52 ;  /* 0x0000003436347228 */ /* 0x000fc80000000000 */
[----:B------:R-:W-:Y:S02]  /*9060*/  DFMA R54, -R98, R56, 1 ;  /* 0x3ff000006236742b */ /* 0x000fe40000000138 */
[----:B------:R-:W-:Y:S02]  /*9070*/  DMUL R30, R30, R50 ;  /* 0x000000321e1e7228 */ /* 0x000fe40000000000 */
[----:B------:R-:W-:-:S04]  /*9080*/  DADD R50, R32, -UR14 ;  /* 0x8000000e20327e29 */ /* 0x000fc80008000000 */
[----:B------:R-:W-:Y:S02]  /*9090*/  DFMA R58, R54, R54, R54 ;  /* 0x00000036363a722b */ /* 0x000fe40000000036 */
[----:B------:R-:W-:Y:S02]  /*90a0*/  DADD R54, R32, -UR10 ;  /* 0x8000000a20367e29 */ /* 0x000fe40008000000 */
        /* <DEDUP_REMOVED lines=20> */
.L_x_134:
[----:B------:R-:W-:Y:S05]  /*91f0*/  BSYNC.RECONVERGENT B1 ;  /* 0x0000000000017941 */ /* 0x000fea0003800200 */
.L_x_133:
        /* <DEDUP_REMOVED lines=57> */
[----:B------:R-:W-:Y:S01]  /*9590*/  @!P1 LEA R33, R51, R33, 0x14 ;  /* 0x0000002133219211 */ /* 0x000fe200078ea0ff */
[----:B------:R-:W-:-:S05]  /*95a0*/  @!P1 IMAD.IADD R50, R52, 0x1, -R51 ;  /* 0x0000000134329824 */ /* 0x000fca00078e0a33 */
[----:B------:R-:W-:Y:S01]  /*95b0*/  @!P1 LEA R51, R50, 0x3ff00000, 0x14 ;  /* 0x3ff0000032339811 */ /* 0x000fe200078ea0ff */
[----:B------:R-:W-:-:S06]  /*95c0*/  @!P1 IMAD.MOV.U32 R50, RZ, RZ, RZ ;  /* 0x000000ffff329224 */ /* 0x000fcc00078e00ff */
[----:B------:R-:W-:-:S11]  /*95d0*/  @!P1 DMUL R30, R32, R50 ;  /* 0x00000032201e9228 */ /* 0x000fd60000000000 */
.L_x_136:
[----:B------:R-:W-:Y:S05]  /*95e0*/  BSYNC.RECONVERGENT B0 ;  /* 0x0000000000007941 */ /* 0x000fea0003800200 */
.L_x_135:
        /* <DEDUP_REMOVED lines=16> */
.L_x_138:
[----:B------:R-:W-:Y:S05]  /*96f0*/  BSYNC.RECONVERGENT B1 ;  /* 0x0000000000017941 */ /* 0x000fea0003800200 */
.L_x_137:
        /* <DEDUP_REMOVED lines=25> */
.L_x_140:
[----:B------:R-:W-:Y:S05]  /*9890*/  BSYNC.RECONVERGENT B1 ;  /* 0x0000000000017941 */ /* 0x000fea0003800200 */
.L_x_139:
[----:B------:R-:W-:Y:S01]  /*98a0*/  DFMA R50, R50, R10, R78 ;  /* 0x0000000a3232722b */ /* 0x000fe2000000004e */
[----:B------:R-:W-:Y:S01]  /*98b0*/  UMOV UR6, 0x8d4fdf3b ;  /* 0x8d4fdf3b00067882 */ /* 0x000fe20000000000 */
[----:B------:R-:W-:Y:S01]  /*98c0*/  UMOV UR7, 0x3f926e97 ;  /* 0x3f926e9700077882 */ /* 0x000fe20000000000 */
[----:B------:R-:W-:Y:S01]  /*98d0*/  IMAD.MOV.U32 R56, RZ, RZ, 0x652b82fe ;  /* 0x652b82feff387424 */ /* 0x000fe200078e00ff */
[----:B------:R-:W-:Y:S01]  /*98e0*/  BSSY.RECONVERGENT B0, `(.L_x_141) ;  /* 0x000003c000007945 */ /* 0x000fe20003800200 */
[----:B------:R-:W-:-:S03]  /*98f0*/  IMAD.MOV.U32 R57, RZ, RZ, 0x3ff71547 ;  /* 0x3ff71547ff397424 */ /* 0x000fc600078e00ff */
[----:B------:R-:W-:Y:S01]  /*9900*/  DADD R32, R50, UR6 ;  /* 0x0000000632207e29 */ /* 0x000fe20008000000 */
[----:B------:R-:W-:Y:S01]  /*9910*/  UMOV UR6, 0xfefa39ef ;  /* 0xfefa39ef00067882 */ /* 0x000fe20000000000 */
[----:B------:R-:W-:-:S06]  /*9920*/  UMOV UR7, 0x3fe62e42 ;  /* 0x3fe62e4200077882 */ /* 0x000fcc0000000000 */
        /* <DEDUP_REMOVED lines=55> */
.L_x_142:
[----:B------:R-:W-:Y:S05]  /*9ca0*/  BSYNC.RECONVERGENT B0 ;  /* 0x0000000000007941 */ /* 0x000fea0003800200 */
.L_x_141:
        /* <DEDUP_REMOVED lines=16> */
.L_x_144:
[----:B------:R-:W-:Y:S05]  /*9db0*/  BSYNC.RECONVERGENT B1 ;  /* 0x0000000000017941 */ /* 0x000fea0003800200 */
.L_x_143:
        /* <DEDUP_REMOVED lines=25> */
.L_x_146:
[----:B------:R-:W-:Y:S05]  /*9f50*/  BSYNC.RECONVERGENT B1 ;  /* 0x0000000000017941 */ /* 0x000fea0003800200 */
.L_x_145:
        /* <DEDUP_REMOVED lines=15> */
.L_x_148:
[----:B------:R-:W-:Y:S05]  /*a050*/  BSYNC.RECONVERGENT B0 ;  /* 0x0000000000007941 */ /* 0x000fea0003800200 */
.L_x_147:
[----:B------:R-:W-:Y:S04]  /*a060*/  BSSY.RECONVERGENT B0, `(.L_x_149) ;  /* 0x0000010000007945 */ /* 0x000fe80003800200 */
[----:B------:R-:W-:Y:S05]  /*a070*/  @!P2 BRA `(.L_x_150) ;  /* 0x000000000038a947 */ /* 0x000fea0003800000 */
[----:B------:R-:W-:Y:S01]  /*a080*/  FSETP.GEU.AND P1, PT, |R45|, 4.2275390625, PT ;  /* 0x408748002d00780b */ /* 0x000fe20003f2e200 */
[----:B------:R-:W-:-:S08]  /*a090*/  DADD R38, R50, -UR26 ;  /* 0x8000001a32267e29 */ /* 0x000fd00008000000 */
[----:B------:R-:W-:-:S04]  /*a0a0*/  DMUL R38, R38, -1000 ;  /* 0xc08f400026267828 */ /* 0x000fc80000000000 */
[----:B------:R-:W-:-:S04]  /*a0b0*/  @!P1 LEA.HI R0, R34, R34, RZ, 0x1 ;  /* 0x0000002222009211 */ /* 0x000fc800078f08ff */
[----:B------:R-:W-:Y:S01]  /*a0c0*/  @!P1 SHF.R.S32.HI R35, RZ, 0x1, R0 ;  /* 0x00000001ff239819 */ /* 0x000fe20000011400 */
[C---:B------:R-:W-:Y:S02]  /*a0d0*/  DADD R40, R38.reuse, +INF ;  /* 0x7ff0000026287429 */ /* 0x040fe40000000000 */
[----:B------:R-:W-:Y:S02]  /*a0e0*/  DSETP.GEU.AND P0, PT, R38, RZ, PT ;  /* 0x000000ff2600722a */ /* 0x000fe40003f0e000 */
[----:B------:R-:W-:Y:S02]  /*a0f0*/  @!P1 IMAD.IADD R34, R34, 0x1, -R35 ;  /* 0x0000000122229824 */ /* 0x000fe400078e0a23 */
[----:B------:R-:W-:-:S03]  /*a100*/  @!P1 IMAD R37, R35, 0x100000, R37 ;  /* 0x0010000023259824 */ /* 0x000fc600078e0225 */
[----:B------:R-:W-:Y:S02]  /*a110*/  @!P1 LEA R35, R34, 0x3ff00000, 0x14 ;  /* 0x3ff0000022239811 */ /* 0x000fe400078ea0ff */
[----:B------:R-:W-:Y:S02]  /*a120*/  @!P1 MOV R34, RZ ;  /* 0x000000ff00229202 */ /* 0x000fe40000000f00 */
[----:B------:R-:W-:Y:S02]  /*a130*/  FSEL R48, R40, RZ, P0 ;  /* 0x000000ff28307208 */ /* 0x000fe40000000000 */
[----:B------:R-:W-:Y:S02]  /*a140*/  FSEL R49, R41, RZ, P0 ;  /* 0x000000ff29317208 */ /* 0x000fe40000000000 */
[----:B------:R-:W-:-:S11]  /*a150*/  @!P1 DMUL R48, R36, R34 ;  /* 0x0000002224309228 */ /* 0x000fd60000000000 */
.L_x_150:
[----:B------:R-:W-:Y:S05]  /*a160*/  BSYNC.RECONVERGENT B0 ;  /* 0x0000000000007941 */ /* 0x000fea0003800200 */
.L_x_149:
        /* <DEDUP_REMOVED lines=25> */
.L_x_152:
[----:B------:R-:W-:Y:S05]  /*a300*/  BSYNC.RECONVERGENT B1 ;  /* 0x0000000000017941 */ /* 0x000fea0003800200 */
.L_x_151:
        /* <DEDUP_REMOVED lines=21> */
.L_x_154:
[----:B------:R-:W-:Y:S05]  /*a460*/  BSYNC.RECONVERGENT B1 ;  /* 0x0000000000017941 */ /* 0x000fea0003800200 */
.L_x_153:
        /* <DEDUP_REMOVED lines=62> */
.L_x_156:
[----:B------:R-:W-:Y:S05]  /*a850*/  BSYNC.RECONVERGENT B0 ;  /* 0x0000000000007941 */ /* 0x000fea0003800200 */
.L_x_155:
[----:B------:R-:W-:Y:S01]  /*a860*/  DADD R60, R36, 1 ;  /* 0x3ff00000243c7429 */ /* 0x000fe20000000000 */
[----:B------:R-:W-:Y:S01]  /*a870*/  BSSY.RECONVERGENT B1, `(.L_x_157) ;  /* 0x0000017000017945 */ /* 0x000fe20003800200 */
[----:B------:R-:W-:Y:S02]  /*a880*/  DFMA R34, R34, R4, R80 ;  /* 0x000000042222722b */ /* 0x000fe40000000050 */
[----:B------:R-:W-:Y:S02]  /*a890*/  DADD R40, R58, R40 ;  /* 0x000000003a287229 */ /* 0x000fe40000000028 */
[----:B------:R-:W0:Y:S01]  /*a8a0*/  MUFU.RCP64H R37, R61 ;  /* 0x0000003d00257308 */ /* 0x000e220000001800 */
[----:B------:R-:W-:-:S03]  /*a8b0*/  DADD R50, R50, -R38 ;  /* 0x0000000032327229 */ /* 0x000fc60000000826 */
[----:B------:R-:W-:Y:S01]  /*a8c0*/  IADD3 R36, PT, PT, R61, 0x300402, RZ ;  /* 0x003004023d247810 */ /* 0x000fe20007ffe0ff */
[----:B------:R-:W-:-:S03]  /*a8d0*/  DADD R34, -R38, R34 ;  /* 0x0000000026227229 */ /* 0x000fc60000000122 */
[----:B------:R-:W-:-:S05]  /*a8e0*/  FSETP.GEU.AND P0, PT, |R36|, 5.8789094863358348022e-39, PT ;  /* 0x004004022400780b */ /* 0x000fca0003f0e200 */
[----:B------:R-:W-:Y:S02]  /*a8f0*/  DFMA R34, R34, UR30, R40 ;  /* 0x0000001e22227c2b */ /* 0x000fe40008000028 */
[----:B0-----:R-:W-:-:S06]  /*a900*/  DFMA R42, -R60, R36, 1 ;  /* 0x3ff000003c2a742b */ /* 0x001fcc0000000124 */
[----:B------:R-:W-:Y:S02]  /*a910*/  DFMA R34, R50, UR32, R34 ;  /* 0x0000002032227c2b */ /* 0x000fe40008000022 */
        /* <DEDUP_REMOVED lines=12> */
.L_x_158:
[----:B------:R-:W-:Y:S05]  /*a9e0*/  BSYNC.RECONVERGENT B1 ;  /* 0x0000000000017941 */ /* 0x000fea0003800200 */
.L_x_157:
[----:B------:R-:W-:Y:S01]  /*a9f0*/  DADD R58, -RZ, |R36| ;  /* 0x00000000ff3a7229 */ /* 0x000fe20000000524 */
[----:B------:R-:W-:Y:S01]  /*aa00*/  BSSY.RECONVERGENT B0, `(.L_x_159) ;  /* 0x0000003000007945 */ /* 0x000fe20003800200 */
[----:B------:R-:W-:-:S09]  /*aa10*/  MOV R0, 0xaa30 ;  /* 0x0000aa3000007802 */ /* 0x000fd20000000f00 */
[----:B------:R-:W-:Y:S05]  /*aa20*/  CALL.REL.NOINC `($_Z9rk4_threejPddjjS_S_S_$__internal_accurate_pow) ;  /* 0x000000e400247944 */ /* 0x000fea0003c00000 */
[----:B------:R-:W-:Y:S05]  /*aa30*/  BSYNC.RECONVERGENT B0 ;  /* 0x0000000000007941 */ /* 0x000fea0003800200 */
.L_x_159:
        /* <DEDUP_REMOVED lines=25> */
.L_x_161:
[----:B------:R-:W-:Y:S05]  /*abd0*/  BSYNC.RECONVERGENT B0 ;  /* 0x0000000000007941 */ /* 0x000fea0003800200 */
.L_x_160:
[----:B------:R-:W-:Y:S01]  /*abe0*/  FSEL R40, R40, RZ, P2 ;  /* 0x000000ff28287208 */ /* 0x000fe20001000000 */
[----:B------:R-:W-:Y:S01]  /*abf0*/  DMUL R44, R42, R44 ;  /* 0x0000002c2a2c7228 */ /* 0x000fe20000000000 */
[----:B------:R-:W-:Y:S01]  /*ac00*/  FSEL R41, R41, 1.875, P2 ;  /* 0x3ff0000029297808 */ /* 0x000fe20001000000 */
[----:B------:R-:W-:Y:S01]  /*ac10*/  DADD R42, R38, -UR12 ;  /* 0x8000000c262a7e29 */ /* 0x000fe20008000000 */
[----:B------:R-:W-:Y:S01]  /*ac20*/  IMAD.MOV.U32 R48, RZ, RZ, 0x1 ;  /* 0x00000001ff307424 */ /* 0x000fe200078e00ff */
[----:B------:R-:W-:Y:S01]  /*ac30*/  DFMA R36, R46, R18, R66 ;  /* 0x000000122e24722b */ /* 0x000fe20000000042 */
[----:B------:R-:W-:Y:S01]  /*ac40*/  BSSY.RECONVERGENT B1, `(.L_x_162) ;  /* 0x000001c000017945 */ /* 0x000fe20003800200 */
[----:B------:R-:W-:Y:S02]  /*ac50*/  DADD R46, R38, -UR10 ;  /* 0x8000000a262e7e29 */ /* 0x000fe40008000000 */
[----:B------:R-:W-:Y:S02]  /*ac60*/  DMUL R40, R40, -UR20 ;  /* 0x8000001428287c28 */ /* 0x000fe40008000000 */
[----:B------:R-:W-:-:S02]  /*ac70*/  DMUL R44, R44, R42 ;  /* 0x0000002a2c2c7228 */ /* 0x000fc40000000000 */
[----:B------:R-:W-:Y:S02]  /*ac80*/  DADD R42, R38, -UR14 ;  /* 0x8000000e262a7e29 */ /* 0x000fe40008000000 */
[----:B------:R-:W-:Y:S02]  /*ac90*/  DFMA R50, -R98, R48, 1 ;  /* 0x3ff000006232742b */ /* 0x000fe40000000130 */
[----:B------:R-:W-:-:S06]  /*aca0*/  DMUL R40, R40, R36 ;  /* 0x0000002428287228 */ /* 0x000fcc0000000000 */
[----:B------:R-:W-:Y:S02]  /*acb0*/  DFMA R50, R50, R50, R50 ;  /* 0x000000323232722b */ /* 0x000fe40000000032 */
[----:B------:R-:W-:-:S06]  /*acc0*/  DFMA R40, R40, R42, -R44 ;  /* 0x0000002a2828722b */ /* 0x000fcc000000082c */
[----:B------:R-:W-:Y:S02]  /*acd0*/  DFMA R50, R48, R50, R48 ;  /* 0x000000323032722b */ /* 0x000fe40000000030 */
[----:B------:R-:W-:-:S06]  /*ace0*/  DFMA R40, R46, -UR16, R40 ;  /* 0x800000102e287c2b */ /* 0x000fcc0008000028 */
[----:B------:R-:W-:Y:S02]  /*acf0*/  DFMA R42, -R98, R50, 1 ;  /* 0x3ff00000622a742b */ /* 0x000fe40000000132 */
[----:B------:R-:W-:-:S06]  /*ad00*/  DADD R40, R40, -UR22 ;  /* 0x8000001628287e29 */ /* 0x000fcc0008000000 */
[----:B------:R-:W-:Y:S02]  /*ad10*/  DFMA R42, R50, R42, R50 ;  /* 0x0000002a322a722b */ /* 0x000fe40000000032 */
        /* <DEDUP_REMOVED lines=14> */
.L_x_163:
[----:B------:R-:W-:Y:S05]  /*ae00*/  BSYNC.RECONVERGENT B1 ;  /* 0x0000000000017941 */ /* 0x000fea0003800200 */
.L_x_162:
        /* <DEDUP_REMOVED lines=62> */
.L_x_165:
[----:B------:R-:W-:Y:S05]  /*b1f0*/  BSYNC.RECONVERGENT B0 ;  /* 0x0000000000007941 */ /* 0x000fea0003800200 */
.L_x_164:
        /* <DEDUP_REMOVED lines=16> */
.L_x_167:
[----:B------:R-:W-:Y:S05]  /*b300*/  BSYNC.RECONVERGENT B1 ;  /* 0x0000000000017941 */ /* 0x000fea0003800200 */
.L_x_166:
[----:B------:R-:W0:Y:S01]  /*b310*/  MUFU.RCP64H R41, R97 ;  /* 0x0000006100297308 */ /* 0x000e220000001800 */
[----:B------:R-:W-:Y:S01]  /*b320*/  MOV R40, 0x1 ;  /* 0x0000000100287802 */ /* 0x000fe20000000f00 */
[----:B------:R-:W-:Y:S01]  /*b330*/  DADD R60, -R36, R58 ;  /* 0x00000000243c7229 */ /* 0x000fe2000000013a */
        /* <DEDUP_REMOVED lines=19> */
.L_x_169:
[----:B------:R-:W-:Y:S05]  /*b470*/  BSYNC.RECONVERGENT B1 ;  /* 0x0000000000017941 */ /* 0x000fea0003800200 */
.L_x_168:
        /* <DEDUP_REMOVED lines=63> */
.L_x_171:
[----:B------:R-:W-:Y:S05]  /*b870*/  BSYNC.RECONVERGENT B0 ;  /* 0x0000000000007941 */ /* 0x000fea0003800200 */
.L_x_170:
        /* <DEDUP_REMOVED lines=16> */
.L_x_173:
[----:B------:R-:W-:Y:S05]  /*b980*/  BSYNC.RECONVERGENT B1 ;  /* 0x0000000000017941 */ /* 0x000fea0003800200 */
.L_x_172:
        /* <DEDUP_REMOVED lines=25> */
.L_x_175:
[----:B------:R-:W-:Y:S05]  /*bb20*/  BSYNC.RECONVERGENT B1 ;  /* 0x0000000000017941 */ /* 0x000fea0003800200 */
.L_x_174:
[----:B------:R-:W0:Y:S01]  /*bb30*/  LDC.64 R40, c[0x0][0x390] ;  /* 0x0000e400ff287b82 */ /* 0x000e220000000a00 */
[----:B------:R-:W-:Y:S01]  /*bb40*/  DFMA R42, R42, R28, R78 ;  /* 0x0000001c2a2a722b */ /* 0x000fe2000000004e */
[----:B------:R-:W-:Y:S01]  /*bb50*/  IMAD.MOV.U32 R48, RZ, RZ, 0x652b82fe ;  /* 0x652b82feff307424 */ /* 0x000fe200078e00ff */
[----:B------:R-:W-:Y:S01]  /*bb60*/  UMOV UR6, 0xfefa39ef ;  /* 0xfefa39ef00067882 */ /* 0x000fe20000000000 */
[----:B------:R-:W-:Y:S01]  /*bb70*/  IMAD.MOV.U32 R49, RZ, RZ, 0x3ff71547 ;  /* 0x3ff71547ff317424 */ /* 0x000fe200078e00ff */
[----:B------:R-:W-:Y:S01]  /*bb80*/  UMOV UR7, 0x3fe62e42 ;  /* 0x3fe62e4200077882 */ /* 0x000fe20000000000 */
[----:B------:R-:W-:Y:S01]  /*bb90*/  UMOV UR36, 0x3b39803f ;  /* 0x3b39803f00247882 */ /* 0x000fe20000000000 */
[----:B------:R-:W-:Y:S01]  /*bba0*/  UMOV UR37, 0x3c7abc9e ;  /* 0x3c7abc9e00257882 */ /* 0x000fe20000000000 */
[----:B------:R-:W-:Y:S01]  /*bbb0*/  MOV R58, 0xfca213ea ;  /* 0xfca213ea003a7802 */ /* 0x000fe20000000f00 */
[----:B------:R-:W-:Y:S01]  /*bbc0*/  DADD R42, R42, -UR26 ;  /* 0x8000001a2a2a7e29 */ /* 0x000fe20008000000 */
[----:B------:R-:W-:Y:S01]  /*bbd0*/  IMAD.MOV.U32 R59, RZ, RZ, 0x3e928af3 ;  /* 0x3e928af3ff3b7424 */ /* 0x000fe200078e00ff */
[----:B------:R-:W-:Y:S01]  /*bbe0*/  UMOV UR38, 0x69ce2bdf ;  /* 0x69ce2bdf00267882 */ /* 0x000fe20000000000 */
[----:B------:R-:W-:Y:S01]  /*bbf0*/  UMOV UR39, 0x3e5ade15 ;  /* 0x3e5ade1500277882 */ /* 0x000fe20000000000 */
[----:B------:R-:W-:Y:S01]  /*bc00*/  UMOV UR40, 0x62401315 ;  /* 0x6240131500287882 */ /* 0x000fe20000000000 */
[----:B------:R-:W-:Y:S01]  /*bc10*/  UMOV UR41, 0x3ec71dee ;  /* 0x3ec71dee00297882 */ /* 0x000fe20000000000 */
[----:B------:R-:W-:Y:S01]  /*bc20*/  UMOV UR42, 0x7c89eb71 ;  /* 0x7c89eb71002a7882 */ /* 0x000fe20000000000 */
[----:B------:R-:W-:Y:S01]  /*bc30*/  UMOV UR43, 0x3efa0199 ;  /* 0x3efa0199002b7882 */ /* 0x000fe20000000000 */
[----:B------:R-:W-:Y:S01]  /*bc40*/  DMUL R54, R42, -1000 ;  /* 0xc08f40002a367828 */ /* 0x000fe20000000000 */
        /* <DEDUP_REMOVED lines=8> */
[----:B------:R-:W-:Y:S01]  /*bcd0*/  DFMA R52, R54, R48, 6.75539944105574400000e+15 ;  /* 0x433800003634742b */ /* 0x000fe20000000030 */
[----:B------:R-:W-:Y:S01]  /*bce0*/  UMOV UR51, 0x3fa55555 ;  /* 0x3fa5555500337882 */ /* 0x000fe20000000000 */
[----:B------:R-:W-:Y:S01]  /*bcf0*/  UMOV UR52, 0x55555511 ;  /* 0x5555551100347882 */ /* 0x000fe20000000000 */
[----:B------:R-:W-:Y:S01]  /*bd00*/  UMOV UR53, 0x3fc55555 ;  /* 0x3fc5555500357882 */ /* 0x000fe20000000000 */
[----:B------:R-:W-:Y:S01]  /*bd10*/  UMOV UR54, 0xb ;  /* 0x0000000b00367882 */ /* 0x000fe20000000000 */
[----:B------:R-:W-:Y:S01]  /*bd20*/  UMOV UR55, 0x3fe00000 ;  /* 0x3fe0000000377882 */ /* 0x000fe20000000000 */
[----:B------:R-:W-:Y:S01]  /*bd30*/  DFMA R44, R40, R34, R76 ;  /* 0x00000022282c722b */ /* 0x000fe2000000004c */
[----:B------:R-:W-:Y:S01]  /*bd40*/  FSETP.GEU.AND P6, PT, |R55|, 4.1917929649353027344, PT ;  /* 0x4086232b3700780b */ /* 0x000fe20003fce200 */
[----:B------:R-:W-:Y:S01]  /*bd50*/  DADD R42, R52, -6.75539944105574400000e+15 ;  /* 0xc3380000342a7429 */ /* 0x000fe20000000000 */
[----:B------:R-:W-:Y:S05]  /*bd60*/  BSSY.RECONVERGENT B0, `(.L_x_176) ;  /* 0x0000034000007945 */ /* 0x000fea0003800200 */
[----:B------:R-:W-:-:S08]  /*bd70*/  DADD R44, R44, -UR26 ;  /* 0x8000001a2c2c7e29 */ /* 0x000fd00008000000 */
[----:B------:R-:W-:Y:S02]  /*bd80*/  DMUL R46, R44, -1000 ;  /* 0xc08f40002c2e7828 */ /* 0x000fe40000000000 */
[----:B------:R-:W-:-:S06]  /*bd90*/  DFMA R44, R42, -UR6, R54 ;  /* 0x800000062a2c7c2b */ /* 0x000fcc0008000036 */
[----:B------:R-:W-:Y:S02]  /*bda0*/  DFMA R48, R46, R48, 6.75539944105574400000e+15 ;  /* 0x433800002e30742b */ /* 0x000fe40000000030 */
[----:B------:R-:W-:Y:S01]  /*bdb0*/  DFMA R44, R42, -UR36, R44 ;  /* 0x800000242a2c7c2b */ /* 0x000fe2000800002c */
[----:B------:R-:W-:-:S05]  /*bdc0*/  FSETP.GEU.AND P2, PT, |R47|, 4.1917929649353027344, PT ;  /* 0x4086232b2f00780b */ /* 0x000fca0003f4e200 */
[----:B------:R-:W-:Y:S02]  /*bdd0*/  DADD R50, R48, -6.75539944105574400000e+15 ;  /* 0xc338000030327429 */ /* 0x000fe40000000000 */
[----:B------:R-:W-:-:S06]  /*bde0*/  DFMA R42, R44, UR38, R58 ;  /* 0x000000262c2a7c2b */ /* 0x000fcc000800003a */
[----:B------:R-:W-:Y:S02]  /*bdf0*/  DFMA R56, R50, -UR6, R46 ;  /* 0x8000000632387c2b */ /* 0x000fe4000800002e */
[----:B------:R-:W-:-:S06]  /*be00*/  DFMA R42, R44, R42, UR40 ;  /* 0x000000282c2a7e2b */ /* 0x000fcc000800002a */
[----:B------:R-:W-:Y:S02]  /*be10*/  DFMA R50, R50, -UR36, R56 ;  /* 0x8000002432327c2b */ /* 0x000fe40008000038 */
[----:B------:R-:W-:-:S06]  /*be20*/  DFMA R42, R44, R42, UR42 ;  /* 0x0000002a2c2a7e2b */ /* 0x000fcc000800002a */
[----:B------:R-:W-:Y:S02]  /*be30*/  DFMA R56, R50, UR38, R58 ;  /* 0x0000002632387c2b */ /* 0x000fe4000800003a */
        /* <DEDUP_REMOVED lines=12> */
[----:B------:R-:W-:-:S06]  /*bf00*/  DFMA R42, R44, R42, 1 ;  /* 0x3ff000002c2a742b */ /* 0x000fcc000000002a */
[----:B------:R-:W-:-:S08]  /*bf10*/  DFMA R56, R50, R56, UR52 ;  /* 0x0000003432387e2b */ /* 0x000fd00008000038 */
[----:B------:R-:W-:-:S08]  /*bf20*/  DFMA R56, R50, R56, UR54 ;  /* 0x0000003632387e2b */ /* 0x000fd00008000038 */
[----:B------:R-:W-:Y:S02]  /*bf30*/  DFMA R58, R50, R56, 1 ;  /* 0x3ff00000323a742b */ /* 0x000fe40000000038 */
[----:B------:R-:W-:-:S06]  /*bf40*/  DFMA R56, R44, R42, 1 ;  /* 0x3ff000002c38742b */ /* 0x000fcc000000002a */
[----:B------:R-:W-:-:S04]  /*bf50*/  DFMA R50, R50, R58, 1 ;  /* 0x3ff000003232742b */ /* 0x000fc8000000003a */
[----:B------:R-:W-:Y:S02]  /*bf60*/  IMAD R101, R52, 0x100000, R57 ;  /* 0x0010000034657824 */ /* 0x000fe400078e0239 */
[----:B------:R-:W-:Y:S02]  /*bf70*/  IMAD.MOV.U32 R100, RZ, RZ, R56 ;  /* 0x000000ffff647224 */ /* 0x000fe400078e0038 */
[----:B------:R-:W-:Y:S02]  /*bf80*/  IMAD.MOV.U32 R105, RZ, RZ, R101 ;  /* 0x000000ffff697224 */ /* 0x000fe400078e0065 */
[----:B------:R-:W-:Y:S02]  /*bf90*/  IMAD R111, R48, 0x100000, R51 ;  /* 0x00100000306f7824 */ /* 0x000fe400078e0233 */
        /* <DEDUP_REMOVED lines=16> */
.L_x_177:
[----:B------:R-:W-:Y:S05]  /*c0a0*/  BSYNC.RECONVERGENT B0 ;  /* 0x0000000000007941 */ /* 0x000fea0003800200 */
.L_x_176:
[----:B------:R-:W-:Y:S01]  /*c0b0*/  BSSY.RECONVERGENT B0, `(.L_x_178) ;  /* 0x0000011000007945 */ /* 0x000fe20003800200 */
        /* <DEDUP_REMOVED lines=16> */
.L_x_179:
[----:B------:R-:W-:Y:S05]  /*c1c0*/  BSYNC.RECONVERGENT B0 ;  /* 0x0000000000007941 */ /* 0x000fea0003800200 */
.L_x_178:
[----:B------:R-:W-:Y:S01]  /*c1d0*/  DADD R62, R42, 1 ;  /* 0x3ff000002a3e7429 */ /* 0x000fe20000000000 */
[----:B------:R-:W-:Y:S01]  /*c1e0*/  BSSY.RECONVERGENT B1, `(.L_x_180) ;  /* 0x000001a000017945 */ /* 0x000fe20003800200 */
[----:B------:R-:W-:-:S04]  /*c1f0*/  IMAD.MOV.U32 R42, RZ, RZ, 0x1 ;  /* 0x00000001ff2a7424 */ /* 0x000fc800078e00ff */
[----:B------:R-:W0:Y:S02]  /*c200*/  MUFU.RCP64H R43, R63 ;  /* 0x0000003f002b7308 */ /* 0x000e240000001800 */
[----:B0-----:R-:W-:-:S08]  /*c210*/  DFMA R44, -R62, R42, 1 ;  /* 0x3ff000003e2c742b */ /* 0x001fd0000000012a */
        /* <DEDUP_REMOVED lines=16> */
[----:B------:R-:W-:Y:S02]  /*c320*/  IMAD.MOV.U32 R61, RZ, RZ, R107 ;  /* 0x000000ffff3d7224 */ /* 0x000fe400078e006b */
[----:B------:R-:W-:Y:S02]  /*c330*/  IMAD.MOV.U32 R58, RZ, RZ, R62 ;  /* 0x000000ffff3a7224 */ /* 0x000fe400078e003e */
[----:B------:R-:W-:-:S07]  /*c340*/  IMAD.MOV.U32 R59, RZ, RZ, R63 ;  /* 0x000000ffff3b7224 */ /* 0x000fce00078e003f */
[----:B------:R-:W-:Y:S05]  /*c350*/  CALL.REL.NOINC `($__internal_1_$__cuda_sm20_div_rn_f64_full) ;  /* 0x000000c400407944 */ /* 0x000fea0003c00000 */
[----:B------:R-:W-:Y:S01]  /*c360*/  IMAD.MOV.U32 R102, RZ, RZ, R58 ;  /* 0x000000ffff667224 */ /* 0x000fe200078e003a */
[----:B------:R-:W-:-:S07]  /*c370*/  MOV R103, R59 ;  /* 0x0000003b00677202 */ /* 0x000fce0000000f00 */
.L_x_181:
[----:B------:R-:W-:Y:S05]  /*c380*/  BSYNC.RECONVERGENT B1 ;  /* 0x0000000000017941 */ /* 0x000fea0003800200 */
.L_x_180:
        /* <DEDUP_REMOVED lines=23> */
.L_x_183:
[----:B------:R-:W-:Y:S05]  /*c500*/  BSYNC.RECONVERGENT B1 ;  /* 0x0000000000017941 */ /* 0x000fea0003800200 */
.L_x_182:
        /* <DEDUP_REMOVED lines=62> */
.L_x_185:
[----:B------:R-:W-:Y:S05]  /*c8f0*/  BSYNC.RECONVERGENT B0 ;  /* 0x0000000000007941 */ /* 0x000fea0003800200 */
.L_x_184:
[----:B------:R-:W-:Y:S01]  /*c900*/  DADD R62, R42, 1 ;  /* 0x3ff000002a3e7429 */ /* 0x000fe20000000000 */
[----:B------:R-:W-:Y:S01]  /*c910*/  BSSY.RECONVERGENT B1, `(.L_x_186) ;  /* 0x0000019000017945 */ /* 0x000fe20003800200 */
[----:B------:R-:W-:Y:S02]  /*c920*/  DFMA R104, R40, R28, R78 ;  /* 0x0000001c2868722b */ /* 0x000fe4000000004e */
[----:B------:R-:W-:Y:S02]  /*c930*/  DADD R58, R58, R102 ;  /* 0x000000003a3a7229 */ /* 0x000fe40000000066 */
[----:B------:R-:W0:Y:S01]  /*c940*/  MUFU.RCP64H R43, R63 ;  /* 0x0000003f002b7308 */ /* 0x000e220000001800 */
[----:B------:R-:W-:-:S03]  /*c950*/  DFMA R102, R40, R34, R76 ;  /* 0x000000222866722b */ /* 0x000fc6000000004c */
[----:B------:R-:W-:Y:S01]  /*c960*/  VIADD R42, R63, 0x300402 ;  /* 0x003004023f2a7836 */ /* 0x000fe20000000000 */
[----:B------:R-:W-:-:S04]  /*c970*/  DADD R40, R104, -R44 ;  /* 0x0000000068287229 */ /* 0x000fc8000000082c */
[----:B------:R-:W-:Y:S01]  /*c980*/  FSETP.GEU.AND P0, PT, |R42|, 5.8789094863358348022e-39, PT ;  /* 0x004004022a00780b */ /* 0x000fe20003f0e200 */
[----:B------:R-:W-:-:S03]  /*c990*/  DADD R44, R102, -R44 ;  /* 0x00000000662c7229 */ /* 0x000fc6000000082c */
        /* <DEDUP_REMOVED lines=10> */
[----:B------:R-:W-:Y:S02]  /*ca40*/  MOV R60, R62 ;  /* 0x0000003e003c7202 */ /* 0x000fe40000000f00 */
[----:B------:R-:W-:Y:S01]  /*ca50*/  MOV R0, 0xca80 ;  /* 0x0000ca8000007802 */ /* 0x000fe20000000f00 */
[----:B------:R-:W-:-:S07]  /*ca60*/  VIADD R58, R58, 0xfff00000 ;  /* 0xfff000003a3a7836 */ /* 0x000fce0000000000 */
[----:B------:R-:W-:Y:S05]  /*ca70*/  CALL.REL.NOINC `($__internal_0_$__cuda_sm20_dblrcp_rn_slowpath_v3) ;  /* 0x000000b800cc7944 */ /* 0x000fea0003c00000 */
[----:B------:R-:W-:Y:S02]  /*ca80*/  IMAD.MOV.U32 R42, RZ, RZ, R58 ;  /* 0x000000ffff2a7224 */ /* 0x000fe400078e003a */
[----:B------:R-:W-:-:S07]  /*ca90*/  IMAD.MOV.U32 R43, RZ, RZ, R59 ;  /* 0x000000ffff2b7224 */ /* 0x000fce00078e003b */
.L_x_187:
[----:B------:R-:W-:Y:S05]  /*caa0*/  BSYNC.RECONVERGENT B1 ;  /* 0x0000000000017941 */ /* 0x000fea0003800200 */
.L_x_186:
[----:B------:R-:W-:Y:S01]  /*cab0*/  DADD R58, -RZ, |R42| ;  /* 0x00000000ff3a7229 */ /* 0x000fe2000000052a */
[----:B------:R-:W-:Y:S01]  /*cac0*/  BSSY.RECONVERGENT B0, `(.L_x_188) ;  /* 0x0000003000007945 */ /* 0x000fe20003800200 */
[----:B------:R-:W-:-:S09]  /*cad0*/  MOV R0, 0xcaf0 ;  /* 0x0000caf000007802 */ /* 0x000fd20000000f00 */
[----:B------:R-:W-:Y:S05]  /*cae0*/  CALL.REL.NOINC `($_Z9rk4_threejPddjjS_S_S_$__internal_accurate_pow) ;  /* 0x000000c000f47944 */ /* 0x000fea0003c00000 */
[----:B------:R-:W-:Y:S05]  /*caf0*/  BSYNC.RECONVERGENT B0 ;  /* 0x0000000000007941 */ /* 0x000fea0003800200 */
.L_x_188:
        /* <DEDUP_REMOVED lines=26> */
.L_x_190:
[----:B------:R-:W-:Y:S05]  /*cca0*/  BSYNC.RECONVERGENT B0 ;  /* 0x0000000000007941 */ /* 0x000fea0003800200 */
.L_x_189:
        /* <DEDUP_REMOVED lines=8> */
[----:B------:R-:W-:Y:S02]  /*cd30*/  MOV R103, R0 ;  /* 0x0000000000677202 */ /* 0x000fe40000000f00 */
        /* <DEDUP_REMOVED lines=26> */
.L_x_192:
[----:B------:R-:W-:Y:S05]  /*cee0*/  BSYNC.RECONVERGENT B1 ;  /* 0x0000000000017941 */ /* 0x000fea0003800200 */
.L_x_191:
        /* <DEDUP_REMOVED lines=62> */
.L_x_194:
[----:B------:R-:W-:Y:S05]  /*d2d0*/  BSYNC.RECONVERGENT B0 ;  /* 0x0000000000007941 */ /* 0x000fea0003800200 */
.L_x_193:
        /* <DEDUP_REMOVED lines=16> */
.L_x_196:
[----:B------:R-:W-:Y:S05]  /*d3e0*/  BSYNC.RECONVERGENT B1 ;  /* 0x0000000000017941 */ /* 0x000fea0003800200 */
.L_x_195:
        /* <DEDUP_REMOVED lines=25> */
.L_x_198:
[----:B------:R-:W-:Y:S05]  /*d580*/  BSYNC.RECONVERGENT B1 ;  /* 0x0000000000017941 */ /* 0x000fea0003800200 */
.L_x_197:
        /* <DEDUP_REMOVED lines=64> */
.L_x_200:
[----:B------:R-:W-:Y:S05]  /*d990*/  BSYNC.RECONVERGENT B0 ;  /* 0x0000000000007941 */ /* 0x000fea0003800200 */
.L_x_199:
        /* <DEDUP_REMOVED lines=17> */
.L_x_202:
[----:B------:R-:W-:Y:S05]  /*dab0*/  BSYNC.RECONVERGENT B1 ;  /* 0x0000000000017941 */ /* 0x000fea0003800200 */
.L_x_201:
        /* <DEDUP_REMOVED lines=25> */
.L_x_204:
[----:B------:R-:W-:Y:S05]  /*dc50*/  BSYNC.RECONVERGENT B1 ;  /* 0x0000000000017941 */ /* 0x000fea0003800200 */
.L_x_203:
[----:B------:R-:W-:Y:S01]  /*dc60*/  DFMA R102, R102, R22, R80 ;  /* 0x000000166666722b */ /* 0x000fe20000000050 */
[----:B------:R-:W-:Y:S01]  /*dc70*/  MOV R104, 0x652b82fe ;  /* 0x652b82fe00687802 */ /* 0x000fe20000000f00 */
[----:B------:R-:W-:Y:S01]  /*dc80*/  IMAD.MOV.U32 R105, RZ, RZ, 0x3ff71547 ;  /* 0x3ff71547ff697424 */ /* 0x000fe200078e00ff */
[----:B------:R-:W-:Y:S01]  /*dc90*/  UMOV UR6, 0xfefa39ef ;  /* 0xfefa39ef00067882 */ /* 0x000fe20000000000 */
[----:B------:R-:W-:Y:S01]  /*dca0*/  UMOV UR7, 0x3fe62e42 ;  /* 0x3fe62e4200077882 */ /* 0x000fe20000000000 */
[----:B------:R-:W-:Y:S03]  /*dcb0*/  BSSY.RECONVERGENT B0, `(.L_x_205) ;  /* 0x000003b000007945 */ /* 0x000fe60003800200 */
[----:B------:R-:W-:-:S08]  /*dcc0*/  DADD R102, R102, -UR26 ;  /* 0x8000001a66667e29 */ /* 0x000fd00008000000 */
        /* <DEDUP_REMOVED lines=57> */
.L_x_206:
[----:B------:R-:W-:Y:S05]  /*e060*/  BSYNC.RECONVERGENT B0 ;  /* 0x0000000000007941 */ /* 0x000fea0003800200 */
.L_x_205:
        /* <DEDUP_REMOVED lines=14> */
.L_x_208:
[----:B------:R-:W-:Y:S05]  /*e150*/  BSYNC.RECONVERGENT B0 ;  /* 0x0000000000007941 */ /* 0x000fea0003800200 */
.L_x_207:
        /* <DEDUP_REMOVED lines=23> */
[----:B------:R-:W-:Y:S01]  /*e2d0*/  MOV R0, 0xe310 ;  /* 0x0000e31000007802 */ /* 0x000fe20000000f00 */
[----:B------:R-:W-:Y:S02]  /*e2e0*/  IMAD.MOV.U32 R58, RZ, RZ, R62 ;  /* 0x000000ffff3a7224 */ /* 0x000fe400078e003e */
[----:B------:R-:W-:-:S07]  /*e2f0*/  IMAD.MOV.U32 R59, RZ, RZ, R63 ;  /* 0x000000ffff3b7224 */ /* 0x000fce00078e003f */
[----:B------:R-:W-:Y:S05]  /*e300*/  CALL.REL.NOINC `($__internal_1_$__cuda_sm20_div_rn_f64_full) ;  /* 0x000000a400547944 */ /* 0x000fea0003c00000 */
[----:B------:R-:W-:Y:S02]  /*e310*/  IMAD.MOV.U32 R110, RZ, RZ, R58 ;  /* 0x000000ffff6e7224 */ /* 0x000fe400078e003a */
[----:B------:R-:W-:-:S07]  /*e320*/  IMAD.MOV.U32 R111, RZ, RZ, R59 ;  /* 0x000000ffff6f7224 */ /* 0x000fce00078e003b */
.L_x_210:
[----:B------:R-:W-:Y:S05]  /*e330*/  BSYNC.RECONVERGENT B1 ;  /* 0x0000000000017941 */ /* 0x000fea0003800200 */
.L_x_209:
        /* <DEDUP_REMOVED lines=23> */
.L_x_212:
[----:B------:R-:W-:Y:S05]  /*e4b0*/  BSYNC.RECONVERGENT B1 ;  /* 0x0000000000017941 */ /* 0x000fea0003800200 */
.L_x_211:
        /* <DEDUP_REMOVED lines=50> */
[----:B------:R-:W0:Y:S01]  /*e7e0*/  LDC.64 R50, c[0x0][0x390] ;  /* 0x0000e400ff327b82 */ /* 0x000e220000000a00 */
[----:B------:R-:W-:-:S13]  /*e7f0*/  FSETP.GEU.AND P1, PT, |R63|, 4.2275390625, PT ;  /* 0x408748003f00780b */ /* 0x000fda0003f2e200 */
[----:B------:R-:W-:-:S04]  /*e800*/  @!P1 LEA.HI R0, R112, R112, RZ, 0x1 ;  /* 0x0000007070009211 */ /* 0x000fc800078f08ff */
[----:B------:R-:W-:-:S05]  /*e810*/  @!P1 SHF.R.S32.HI R63, RZ, 0x1, R0 ;  /* 0x00000001ff3f9819 */ /* 0x000fca0000011400 */
[----:B------:R-:W-:Y:S01]  /*e820*/  @!P1 IMAD.IADD R62, R112, 0x1, -R63 ;  /* 0x00000001703e9824 */ /* 0x000fe200078e0a3f */
[----:B0-----:R-:W-:Y:S01]  /*e830*/  DMUL R50, R50, 0.5 ;  /* 0x3fe0000032327828 */ /* 0x001fe20000000000 */
[----:B------:R-:W-:-:S03]  /*e840*/  @!P1 IMAD R61, R63, 0x100000, R61 ;  /* 0x001000003f3d9824 */ /* 0x000fc600078e023d */
[----:B------:R-:W-:Y:S01]  /*e850*/  @!P1 LEA R63, R62, 0x3ff00000, 0x14 ;  /* 0x3ff000003e3f9811 */ /* 0x000fe200078ea0ff */
[----:B------:R-:W-:-:S03]  /*e860*/  @!P1 IMAD.MOV.U32 R62, RZ, RZ, RZ ;  /* 0x000000ffff3e9224 */ /* 0x000fc600078e00ff */
[----:B------:R-:W-:-:S08]  /*e870*/  DFMA R50, R50, R28, R78 ;  /* 0x0000001c3232722b */ /* 0x000fd0000000004e */
[----:B------:R-:W-:-:S08]  /*e880*/  DADD R50, R50, UR6 ;  /* 0x0000000632327e29 */ /* 0x000fd00008000000 */
[----:B------:R-:W-:-:S08]  /*e890*/  DMUL R50, R50, -150 ;  /* 0xc062c00032327828 */ /* 0x000fd00000000000 */
[C---:B------:R-:W-:Y:S02]  /*e8a0*/  DADD R114, R50.reuse, +INF ;  /* 0x7ff0000032727429 */ /* 0x040fe40000000000 */
[----:B------:R-:W-:-:S08]  /*e8b0*/  DSETP.GEU.AND P0, PT, R50, RZ, PT ;  /* 0x000000ff3200722a */ /* 0x000fd00003f0e000 */
[----:B------:R-:W-:Y:S02]  /*e8c0*/  FSEL R50, R114, RZ, P0 ;  /* 0x000000ff72327208 */ /* 0x000fe40000000000 */
[----:B------:R-:W-:Y:S01]  /*e8d0*/  FSEL R51, R115, RZ, P0 ;  /* 0x000000ff73337208 */ /* 0x000fe20000000000 */
[----:B------:R-:W-:-:S11]  /*e8e0*/  @!P1 DMUL R50, R60, R62 ;  /* 0x0000003e3c329228 */ /* 0x000fd60000000000 */
.L_x_214:
[----:B------:R-:W-:Y:S05]  /*e8f0*/  BSYNC.RECONVERGENT B0 ;  /* 0x0000000000007941 */ /* 0x000fea0003800200 */
.L_x_213:
[----:B------:R-:W-:Y:S01]  /*e900*/  DADD R112, R50, 1 ;  /* 0x3ff0000032707429 */ /* 0x000fe20000000000 */
[----:B------:R-:W-:Y:S01]  /*e910*/  BSSY.RECONVERGENT B1, `(.L_x_215) ;  /* 0x0000019000017945 */ /* 0x000fe20003800200 */
[----:B------:R-:W-:Y:S02]  /*e920*/  DFMA R62, R48, R22, R80 ;  /* 0x00000016303e722b */ /* 0x000fe40000000050 */
[----:B------:R-:W-:Y:S02]  /*e930*/  DADD R58, R58, R110 ;  /* 0x000000003a3a7229 */ /* 0x000fe4000000006e */
[----:B------:R-:W0:Y:S01]  /*e940*/  MUFU.RCP64H R61, R113 ;  /* 0x00000071003d7308 */ /* 0x000e220000001800 */
[----:B------:R-:W-:-:S03]  /*e950*/  DFMA R110, R48, R34, R76 ;  /* 0x00000022306e722b */ /* 0x000fc6000000004c */
[----:B------:R-:W-:Y:S01]  /*e960*/  VIADD R60, R113, 0x300402 ;  /* 0x00300402713c7836 */ /* 0x000fe20000000000 */
[----:B------:R-:W-:-:S04]  /*e970*/  DADD R48, -R46, R62 ;  /* 0x000000002e307229 */ /* 0x000fc8000000013e */
[----:B------:R-:W-:Y:S01]  /*e980*/  FSETP.GEU.AND P0, PT, |R60|, 5.8789094863358348022e-39, PT ;  /* 0x004004023c00780b */ /* 0x000fe20003f0e200 */
[----:B0-----:R-:W-:-:S08]  /*e990*/  DFMA R50, -R112, R60, 1 ;  /* 0x3ff000007032742b */ /* 0x001fd0000000013c */
[----:B------:R-:W-:-:S08]  /*e9a0*/  DFMA R50, R50, R50, R50 ;  /* 0x000000323232722b */ /* 0x000fd00000000032 */
[----:B------:R-:W-:Y:S02]  /*e9b0*/  DFMA R62, R60, R50, R60 ;  /* 0x000000323c3e722b */ /* 0x000fe4000000003c */
[----:B------:R-:W-:Y:S02]  /*e9c0*/  DADD R50, R110, -R46 ;  /* 0x000000006e327229 */ /* 0x000fe4000000082e */
[----:B------:R-:W-:-:S04]  /*e9d0*/  DFMA R46, R48, UR28, R58 ;  /* 0x0000001c302e7c2b */ /* 0x000fc8000800003a */
[----:B------:R-:W-:-:S04]  /*e9e0*/  DFMA R48, -R112, R62, 1 ;  /* 0x3ff000007030742b */ /* 0x000fc8000000013e */
[----:B------:R-:W-:-:S04]  /*e9f0*/  DFMA R46, R50, UR32, R46 ;  /* 0x00000020322e7c2b */ /* 0x000fc8000800002e */
        /* <DEDUP_REMOVED lines=10> */
.L_x_216:
[----:B------:R-:W-:Y:S05]  /*eaa0*/  BSYNC.RECONVERGENT B1 ;  /* 0x0000000000017941 */ /* 0x000fea0003800200 */
.L_x_215:
[----:B------:R-:W-:Y:S01]  /*eab0*/  DADD R58, -RZ, |R48| ;  /* 0x00000000ff3a7229 */ /* 0x000fe20000000530 */
[----:B------:R-:W-:Y:S01]  /*eac0*/  BSSY.RECONVERGENT B0, `(.L_x_217) ;  /* 0x0000003000007945 */ /* 0x000fe20003800200 */
[----:B------:R-:W-:-:S09]  /*ead0*/  MOV R0, 0xeaf0 ;  /* 0x0000eaf000007802 */ /* 0x000fd20000000f00 */
[----:B------:R-:W-:Y:S05]  /*eae0*/  CALL.REL.NOINC `($_Z9rk4_threejPddjjS_S_S_$__internal_accurate_pow) ;  /* 0x000000a000f47944 */ /* 0x000fea0003c00000 */
[----:B------:R-:W-:Y:S05]  /*eaf0*/  BSYNC.RECONVERGENT B0 ;  /* 0x0000000000007941 */ /* 0x000fea0003800200 */
.L_x_217:
        /* <DEDUP_REMOVED lines=26> */
.L_x_219:
[----:B------:R-:W-:Y:S05]  /*eca0*/  BSYNC.RECONVERGENT B0 ;  /* 0x0000000000007941 */ /* 0x000fea0003800200 */
.L_x_218:
[----:B------:R-:W-:Y:S01]  /*ecb0*/  FSEL R48, R58, RZ, P0 ;  /* 0x000000ff3a307208 */ /* 0x000fe20000000000 */
[----:B------:R-:W-:Y:S01]  /*ecc0*/  DMUL R62, R60, R62 ;  /* 0x0000003e3c3e7228 */ /* 0x000fe20000000000 */
[----:B------:R-:W-:Y:S01]  /*ecd0*/  FSEL R49, R59, 1.875, P0 ;  /* 0x3ff000003b317808 */ /* 0x000fe20000000000 */
[----:B------:R-:W-:Y:S01]  /*ece0*/  DADD R60, R50, -UR12 ;  /* 0x8000000c323c7e29 */ /* 0x000fe20008000000 */
[----:B------:R-:W-:Y:S01]  /*ecf0*/  BSSY.RECONVERGENT B1, `(.L_x_220) ;  /* 0x000001f000017945 */ /* 0x000fe20003800200 */
[----:B------:R-:W-:Y:S01]  /*ed00*/  DFMA R58, R110, R30, R70 ;  /* 0x0000001e6e3a722b */ /* 0x000fe20000000046 */
[----:B------:R-:W-:Y:S02]  /*ed10*/  MOV R110, 0x1 ;  /* 0x00000001006e7802 */ /* 0x000fe40000000f00 */
        /* <DEDUP_REMOVED lines=28> */
.L_x_221:
[----:B------:R-:W-:Y:S05]  /*eee0*/  BSYNC.RECONVERGENT B1 ;  /* 0x0000000000017941 */ /* 0x000fea0003800200 */
.L_x_220:
        /* <DEDUP_REMOVED lines=57> */
[----:B------:R-:W-:Y:S02]  /*f280*/  @!P1 LEA R59, R58, 0x3ff00000, 0x14 ;  /* 0x3ff000003a3b9811 */ /* 0x000fe400078ea0ff */
[----:B------:R-:W-:Y:S02]  /*f290*/  @!P1 MOV R58, RZ ;  /* 0x000000ff003a9202 */ /* 0x000fe40000000f00 */
[----:B------:R-:W-:-:S08]  /*f2a0*/  DFMA R48, R48, R28, R78 ;  /* 0x0000001c3030722b */ /* 0x000fd0000000004e */
[----:B------:R-:W-:-:S08]  /*f2b0*/  DADD R48, R48, UR6 ;  /* 0x0000000630307e29 */ /* 0x000fd00008000000 */
[----:B------:R-:W-:-:S08]  /*f2c0*/  DMUL R48, R48, 500 ;  /* 0x407f400030307828 */ /* 0x000fd00000000000 */
[C---:B------:R-:W-:Y:S02]  /*f2d0*/  DADD R62, R48.reuse, +INF ;  /* 0x7ff00000303e7429 */ /* 0x040fe40000000000 */
[----:B------:R-:W-:-:S08]  /*f2e0*/  DSETP.GEU.AND P0, PT, R48, RZ, PT ;  /* 0x000000ff3000722a */ /* 0x000fd00003f0e000 */
[----:B------:R-:W-:Y:S02]  /*f2f0*/  FSEL R48, R62, RZ, P0 ;  /* 0x000000ff3e307208 */ /* 0x000fe40000000000 */
[----:B------:R-:W-:Y:S01]  /*f300*/  FSEL R49, R63, RZ, P0 ;  /* 0x000000ff3f317208 */ /* 0x000fe20000000000 */
[----:B------:R-:W-:-:S11]  /*f310*/  @!P1 DMUL R48, R50, R58 ;  /* 0x0000003a32309228 */ /* 0x000fd60000000000 */
.L_x_223:
[----:B------:R-:W-:Y:S05]  /*f320*/  BSYNC.RECONVERGENT B0 ;  /* 0x0000000000007941 */ /* 0x000fea0003800200 */
.L_x_222:
        /* <DEDUP_REMOVED lines=16> */
.L_x_225:
[----:B------:R-:W-:Y:S05]  /*f430*/  BSYNC.RECONVERGENT B1 ;  /* 0x0000000000017941 */ /* 0x000fea0003800200 */
.L_x_224:
        /* <DEDUP_REMOVED lines=25> */
.L_x_227:
[----:B------:R-:W-:Y:S05]  /*f5d0*/  BSYNC.RECONVERGENT B1 ;  /* 0x0000000000017941 */ /* 0x000fea0003800200 */
.L_x_226:
        /* <DEDUP_REMOVED lines=64> */
.L_x_229:
[----:B------:R-:W-:Y:S05]  /*f9e0*/  BSYNC.RECONVERGENT B0 ;  /* 0x0000000000007941 */ /* 0x000fea0003800200 */
.L_x_228:
        /* <DEDUP_REMOVED lines=13> */
[----:B------:R-:W-:Y:S01]  /*fac0*/  MOV R0, 0xfb00 ;  /* 0x0000fb0000007802 */ /* 0x000fe20000000f00 */
[----:B------:R-:W-:Y:S01]  /*fad0*/  IMAD.MOV.U32 R59, RZ, RZ, R63 ;  /* 0x000000ffff3b7224 */ /* 0x000fe200078e003f */
[----:B------:R-:W-:-:S07]  /*fae0*/  IADD3 R58, PT, PT, R58, -0x100000, RZ ;  /* 0xfff000003a3a7810 */ /* 0x000fce0007ffe0ff */
[----:B------:R-:W-:Y:S05]  /*faf0*/  CALL.REL.NOINC `($__internal_0_$__cuda_sm20_dblrcp_rn_slowpath_v3) ;  /* 0x0000008800ac7944 */ /* 0x000fea0003c00000 */
.L_x_231:
[----:B------:R-:W-:Y:S05]  /*fb00*/  BSYNC.RECONVERGENT B1 ;  /* 0x0000000000017941 */ /* 0x000fea0003800200 */
.L_x_230:
        /* <DEDUP_REMOVED lines=25> */
.L_x_233:
[----:B------:R-:W-:Y:S05]  /*fca0*/  BSYNC.RECONVERGENT B1 ;  /* 0x0000000000017941 */ /* 0x000fea0003800200 */
.L_x_232:
        /* <DEDUP_REMOVED lines=14> */
.L_x_235:
[----:B------:R-:W-:Y:S05]  /*fd90*/  BSYNC.RECONVERGENT B0 ;  /* 0x0000000000007941 */ /* 0x000fea0003800200 */
.L_x_234:
[----:B------:R-:W-:Y:S04]  /*fda0*/  BSSY.RECONVERGENT B0, `(.L_x_236) ;  /* 0x0000013000007945 */ /* 0x000fe80003800200 */
[----:B------:R-:W-:Y:S05]  /*fdb0*/  @!P6 BRA `(.L_x_237) ;  /* 0x000000000044e947 */ /* 0x000fea0003800000 */
        /* <DEDUP_REMOVED lines=10> */
[----:B------:R-:W-:-:S08]  /*fe60*/  DADD R58, R58, -UR26 ;  /* 0x8000001a3a3a7e29 */ /* 0x000fd00008000000 */
[----:B------:R-:W-:-:S08]  /*fe70*/  DMUL R58, R58, -1000 ;  /* 0xc08f40003a3a7828 */ /* 0x000fd00000000000 */
[C---:B------:R-:W-:Y:S02]  /*fe80*/  DADD R54, R58.reuse, +INF ;  /* 0x7ff000003a367429 */ /* 0x040fe40000000000 */
[----:B------:R-:W-:-:S08]  /*fe90*/  DSETP.GEU.AND P0, PT, R58, RZ, PT ;  /* 0x000000ff3a00722a */ /* 0x000fd00003f0e000 */
[----:B------:R-:W-:Y:S02]  /*fea0*/  FSEL R100, R54, RZ, P0 ;  /* 0x000000ff36647208 */ /* 0x000fe40000000000 */
[----:B------:R-:W-:Y:S01]  /*feb0*/  FSEL R101, R55, RZ, P0 ;  /* 0x000000ff37657208 */ /* 0x000fe20000000000 */
[----:B------:R-:W-:-:S11]  /*fec0*/  @!P1 DMUL R100, R56, R52 ;  /* 0x0000003438649228 */ /* 0x000fd60000000000 */
.L_x_237:
[----:B------:R-:W-:Y:S05]  /*fed0*/  BSYNC.RECONVERGENT B0 ;  /* 0x0000000000007941 */ /* 0x000fea0003800200 */
.L_x_236:
        /* <DEDUP_REMOVED lines=22> */
[----:B------:R-:W-:Y:S01]  /*10040*/  MOV R61, R103 ;  /* 0x00000067003d7202 */ /* 0x000fe20000000f00 */
[----:B------:R-:W-:Y:S01]  /*10050*/  IMAD.MOV.U32 R58, RZ, RZ, R62 ;  /* 0x000000ffff3a7224 */ /* 0x000fe200078e003e */
[----:B------:R-:W-:Y:S01]  /*10060*/  MOV R0, 0x10090 ;  /* 0x0001009000007802 */ /* 0x000fe20000000f00 */
[----:B------:R-:W-:-:S07]  /*10070*/  IMAD.MOV.U32 R59, RZ, RZ, R63 ;  /* 0x000000ffff3b7224 */ /* 0x000fce00078e003f */
[----:B------:R-:W-:Y:S05]  /*10080*/  CALL.REL.NOINC `($__internal_1_$__cuda_sm20_div_rn_f64_full) ;  /* 0x0000008400f47944 */ /* 0x000fea0003c00000 */
[----:B------:R-:W-:Y:S02]  /*10090*/  IMAD.MOV.U32 R100, RZ, RZ, R58 ;  /* 0x000000ffff647224 */ /* 0x000fe400078e003a */
[----:B------:R-:W-:-:S07]  /*100a0*/  IMAD.MOV.U32 R101, RZ, RZ, R59 ;  /* 0x000000ffff657224 */ /* 0x000fce00078e003b */
.L_x_239:
[----:B------:R-:W-:Y:S05]  /*100b0*/  BSYNC.RECONVERGENT B1 ;  /* 0x0000000000017941 */ /* 0x000fea0003800200 */
.L_x_238:
        /* <DEDUP_REMOVED lines=23> */
.L_x_241:
[----:B------:R-:W-:Y:S05]  /*10230*/  BSYNC.RECONVERGENT B1 ;  /* 0x0000000000017941 */ /* 0x000fea0003800200 */
.L_x_240:
        /* <DEDUP_REMOVED lines=62> */
.L_x_243:
[----:B------:R-:W-:Y:S05]  /*10620*/  BSYNC.RECONVERGENT B0 ;  /* 0x0000000000007941 */ /* 0x000fea0003800200 */
.L_x_242:
        /* <DEDUP_REMOVED lines=26> */
.L_x_245:
[----:B------:R-:W-:Y:S05]  /*107d0*/  BSYNC.RECONVERGENT B1 ;  /* 0x0000000000017941 */ /* 0x000fea0003800200 */
.L_x_244:
[----:B------:R-:W-:Y:S01]  /*107e0*/  DADD R58, -RZ, |R54| ;  /* 0x00000000ff3a7229 */ /* 0x000fe20000000536 */
[----:B------:R-:W-:Y:S01]  /*107f0*/  BSSY.RECONVERGENT B0, `(.L_x_246) ;  /* 0x0000003000007945 */ /* 0x000fe20003800200 */
[----:B------:R-:W-:-:S09]  /*10800*/  MOV R0, 0x10820 ;  /* 0x0001082000007802 */ /* 0x000fd20000000f00 */
[----:B------:R-:W-:Y:S05]  /*10810*/  CALL.REL.NOINC `($_Z9rk4_threejPddjjS_S_S_$__internal_accurate_pow) ;  /* 0x0000008400a87944 */ /* 0x000fea0003c00000 */
[----:B------:R-:W-:Y:S05]  /*10820*/  BSYNC.RECONVERGENT B0 ;  /* 0x0000000000007941 */ /* 0x000fea0003800200 */
.L_x_246:
        /* <DEDUP_REMOVED lines=26> */
.L_x_248:
[----:B------:R-:W-:Y:S05]  /*109d0*/  BSYNC.RECONVERGENT B0 ;  /* 0x0000000000007941 */ /* 0x000fea0003800200 */
.L_x_247:
        /* <DEDUP_REMOVED lines=35> */
.L_x_250:
[----:B------:R-:W-:Y:S05]  /*10c10*/  BSYNC.RECONVERGENT B1 ;  /* 0x0000000000017941 */ /* 0x000fea0003800200 */
.L_x_249:
        /* <DEDUP_REMOVED lines=62> */
.L_x_252:
[----:B------:R-:W-:Y:S05]  /*11000*/  BSYNC.RECONVERGENT B0 ;  /* 0x0000000000007941 */ /* 0x000fea0003800200 */
.L_x_251:
        /* <DEDUP_REMOVED lines=16> */
.L_x_254:
[----:B------:R-:W-:Y:S05]  /*11110*/  BSYNC.RECONVERGENT B1 ;  /* 0x0000000000017941 */ /* 0x000fea0003800200 */
.L_x_253:
        /* <DEDUP_REMOVED lines=25> */
.L_x_256:
[----:B------:R-:W-:Y:S05]  /*112b0*/  BSYNC.RECONVERGENT B1 ;  /* 0x0000000000017941 */ /* 0x000fea0003800200 */
.L_x_255:
        /* <DEDUP_REMOVED lines=64> */
.L_x_258:
[----:B------:R-:W-:Y:S05]  /*116c0*/  BSYNC.RECONVERGENT B0 ;  /* 0x0000000000007941 */ /* 0x000fea0003800200 */
.L_x_257:
        /* <DEDUP_REMOVED lines=14> */
[----:B------:R-:W-:Y:S02]  /*117b0*/  IMAD.MOV.U32 R59, RZ, RZ, R63 ;  /* 0x000000ffff3b7224 */ /* 0x000fe400078e003f */
[----:B------:R-:W-:-:S07]  /*117c0*/  VIADD R58, R58, 0xfff00000 ;  /* 0xfff000003a3a7836 */ /* 0x000fce0000000000 */
[----:B------:R-:W-:Y:S05]  /*117d0*/  CALL.REL.NOINC `($__internal_0_$__cuda_sm20_dblrcp_rn_slowpath_v3) ;  /* 0x0000006c00747944 */ /* 0x000fea0003c00000 */
.L_x_260:
[----:B------:R-:W-:Y:S05]  /*117e0*/  BSYNC.RECONVERGENT B1 ;  /* 0x0000000000017941 */ /* 0x000fea0003800200 */
.L_x_259:
        /* <DEDUP_REMOVED lines=25> */
.L_x_262:
[----:B------:R-:W-:Y:S05]  /*11980*/  BSYNC.RECONVERGENT B1 ;  /* 0x0000000000017941 */ /* 0x000fea0003800200 */
.L_x_261:
[----:B------:R-:W-:Y:S01]  /*11990*/  DFMA R58, R46, UR34, R78 ;  /* 0x000000222e3a7c2b */ /* 0x000fe2000800004e */
[----:B------:R-:W-:Y:S01]  /*119a0*/  IMAD.MOV.U32 R106, RZ, RZ, 0x652b82fe ;  /* 0x652b82feff6a7424 */ /* 0x000fe200078e00ff */
[----:B------:R-:W-:Y:S01]  /*119b0*/  DFMA R60, R52, UR34, R76 ;  /* 0x00000022343c7c2b */ /* 0x000fe2000800004c */
[----:B------:R-:W-:Y:S01]  /*119c0*/  IMAD.MOV.U32 R107, RZ, RZ, 0x3ff71547 ;  /* 0x3ff71547ff6b7424 */ /* 0x000fe200078e00ff */
[----:B------:R-:W-:Y:S01]  /*119d0*/  UMOV UR6, 0xfefa39ef ;  /* 0xfefa39ef00067882 */ /* 0x000fe20000000000 */
[----:B------:R-:W-:Y:S01]  /*119e0*/  UMOV UR7, 0x3fe62e42 ;  /* 0x3fe62e4200077882 */ /* 0x000fe20000000000 */
[----:B------:R-:W-:Y:S01]  /*119f0*/  UMOV UR36, 0x3b39803f ;  /* 0x3b39803f00247882 */ /* 0x000fe20000000000 */
[----:B------:R-:W-:Y:S01]  /*11a00*/  UMOV UR37, 0x3c7abc9e ;  /* 0x3c7abc9e00257882 */ /* 0x000fe20000000000 */
[----:B------:R-:W-:Y:S01]  /*11a10*/  DADD R58, R58, -UR26 ;  /* 0x8000001a3a3a7e29 */ /* 0x000fe20008000000 */
[----:B------:R-:W-:Y:S01]  /*11a20*/  UMOV UR38, 0x69ce2bdf ;  /* 0x69ce2bdf00267882 */ /* 0x000fe20000000000 */
[----:B------:R-:W-:Y:S01]  /*11a30*/  DADD R60, R60, -UR26 ;  /* 0x8000001a3c3c7e29 */ /* 0x000fe20008000000 */
[----:B------:R-:W-:Y:S01]  /*11a40*/  UMOV UR39, 0x3e5ade15 ;  /* 0x3e5ade1500277882 */ /* 0x000fe20000000000 */
        /* <DEDUP_REMOVED lines=21> */
[----:B------:R-:W-:Y:S01]  /*11ba0*/  FSETP.GEU.AND P6, PT, |R101|, 4.1917929649353027344, PT ;  /* 0x4086232b6500780b */ /* 0x000fe20003fce200 */
[----:B------:R-:W-:Y:S01]  /*11bb0*/  DADD R62, R106, -6.75539944105574400000e+15 ;  /* 0xc33800006a3e7429 */ /* 0x000fe20000000000 */
[----:B------:R-:W-:Y:S01]  /*11bc0*/  BSSY.RECONVERGENT B0, `(.L_x_263) ;  /* 0x0000034000007945 */ /* 0x000fe20003800200 */
[----:B------:R-:W-:-:S04]  /*11bd0*/  FSETP.GEU.AND P2, PT, |R103|, 4.1917929649353027344, PT ;  /* 0x4086232b6700780b */ /* 0x000fc80003f4e200 */
[----:B------:R-:W-:Y:S02]  /*11be0*/  DFMA R60, R58, -UR6, R100 ;  /* 0x800000063a3c7c2b */ /* 0x000fe40008000064 */
[----:B------:R-:W-:-:S06]  /*11bf0*/  DFMA R108, R62, -UR6, R102 ;  /* 0x800000063e6c7c2b */ /* 0x000fcc0008000066 */
[----:B------:R-:W-:Y:S02]  /*11c00*/  DFMA R60, R58, -UR36, R60 ;  /* 0x800000243a3c7c2b */ /* 0x000fe4000800003c */
[----:B------:R-:W-:Y:S01]  /*11c10*/  DFMA R62, R62, -UR36, R108 ;  /* 0x800000243e3e7c2b */ /* 0x000fe2000800006c */
[----:B------:R-:W-:Y:S01]  /*11c20*/  MOV R108, 0xfca213ea ;  /* 0xfca213ea006c7802 */ /* 0x000fe20000000f00 */
        /* <DEDUP_REMOVED lines=23> */
[----:B------:R-:W-:Y:S02]  /*11da0*/  IMAD R113, R104, 0x100000, R109 ;  /* 0x0010000068717824 */ /* 0x000fe400078e026d */
[----:B------:R-:W-:Y:S02]  /*11db0*/  IMAD R115, R106, 0x100000, R111 ;  /* 0x001000006a737824 */ /* 0x000fe400078e026f */
[----:B------:R-:W-:Y:S02]  /*11dc0*/  IMAD.MOV.U32 R112, RZ, RZ, R108 ;  /* 0x000000ffff707224 */ /* 0x000fe400078e006c */
[----:B------:R-:W-:Y:S01]  /*11dd0*/  IMAD.MOV.U32 R114, RZ, RZ, R110 ;  /* 0x000000ffff727224 */ /* 0x000fe200078e006e */
[----:B------:R-:W-:Y:S01]  /*11de0*/  MOV R63, R115 ;  /* 0x00000073003f7202 */ /* 0x000fe20000000f00 */
        /* <DEDUP_REMOVED lines=17> */
.L_x_264:
[----:B------:R-:W-:Y:S05]  /*11f00*/  BSYNC.RECONVERGENT B0 ;  /* 0x0000000000007941 */ /* 0x000fea0003800200 */
.L_x_263:
        /* <DEDUP_REMOVED lines=15> */
.L_x_266:
[----:B------:R-:W-:Y:S05]  /*12000*/  BSYNC.RECONVERGENT B0 ;  /* 0x0000000000007941 */ /* 0x000fea0003800200 */
.L_x_265:
[----:B------:R-:W-:Y:S01]  /*12010*/  DADD R62, R62, 1 ;  /* 0x3ff000003e3e7429 */ /* 0x000fe20000000000 */
[----:B------:R-:W-:Y:S01]  /*12020*/  IMAD.MOV.U32 R58, RZ, RZ, 0x1 ;  /* 0x00000001ff3a7424 */ /* 0x000fe200078e00ff */
[----:B------:R-:W-:Y:S01]  /*12030*/  DFMA R118, R40, UR34, R80 ;  /* 0x0000002228767c2b */ /* 0x000fe20008000050 */
[----:B------:R-:W-:Y:S03]  /*12040*/  BSSY.RECONVERGENT B1, `(.L_x_267) ;  /* 0x0000018000017945 */ /* 0x000fe60003800200 */
[----:B------:R-:W0:Y:S04]  /*12050*/  MUFU.RCP64H R59, R63 ;  /* 0x0000003f003b7308 */ /* 0x000e280000001800 */
[----:B------:R-:W-:-:S08]  /*12060*/  DADD R116, -R118, -0.0625 ;  /* 0xbfb0000076747429 */ /* 0x000fd00000000100 */
[----:B------:R-:W-:Y:S02]  /*12070*/  DMUL R124, R90, R116 ;  /* 0x000000745a7c7228 */ /* 0x000fe40000000000 */
[----:B0-----:R-:W-:-:S08]  /*12080*/  DFMA R60, -R62, R58, 1 ;  /* 0x3ff000003e3c742b */ /* 0x001fd0000000013a */
[----:B------:R-:W-:Y:S01]  /*12090*/  FSETP.GEU.AND P1, PT, |R125|, 6.5827683646048100446e-37, PT ;  /* 0x036000007d00780b */ /* 0x000fe20003f2e200 */
        /* <DEDUP_REMOVED lines=18> */
.L_x_268:
[----:B------:R-:W-:Y:S05]  /*121c0*/  BSYNC.RECONVERGENT B1 ;  /* 0x0000000000017941 */ /* 0x000fea0003800200 */
.L_x_267:
        /* <DEDUP_REMOVED lines=23> */
.L_x_270:
[----:B------:R-:W-:Y:S05]  /*12340*/  BSYNC.RECONVERGENT B1 ;  /* 0x0000000000017941 */ /* 0x000fea0003800200 */
.L_x_269:
        /* <DEDUP_REMOVED lines=50> */
[----:B------:R-:W-:Y:S01]  /*12670*/  DFMA R60, R40, UR34, R80 ;  /* 0x00000022283c7c2b */ /* 0x000fe20008000050 */
[----:B------:R-:W-:-:S07]  /*12680*/  FSETP.GEU.AND P1, PT, |R117|, 4.2275390625, PT ;  /* 0x408748007500780b */ /* 0x000fce0003f2e200 */
[----:B------:R-:W-:-:S06]  /*12690*/  DADD R60, R60, UR6 ;  /* 0x000000063c3c7e29 */ /* 0x000fcc0008000000 */
[----:B------:R-:W-:Y:S02]  /*126a0*/  @!P1 LEA.HI R0, R122, R122, RZ, 0x1 ;  /* 0x0000007a7a009211 */ /* 0x000fe400078f08ff */
[----:B------:R-:W-:Y:S02]  /*126b0*/  DMUL R60, R60, -150 ;  /* 0xc062c0003c3c7828 */ /* 0x000fe40000000000 */
[----:B------:R-:W-:-:S05]  /*126c0*/  @!P1 SHF.R.S32.HI R117, RZ, 0x1, R0 ;  /* 0x00000001ff759819 */ /* 0x000fca0000011400 */
[----:B------:R-:W-:Y:S01]  /*126d0*/  @!P1 IMAD.IADD R116, R122, 0x1, -R117 ;  /* 0x000000017a749824 */ /* 0x000fe200078e0a75 */
[C---:B------:R-:W-:Y:S01]  /*126e0*/  DADD R124, R60.reuse, +INF ;  /* 0x7ff000003c7c7429 */ /* 0x040fe20000000000 */
[----:B------:R-:W-:Y:S01]  /*126f0*/  @!P1 IMAD R63, R117, 0x100000, R63 ;  /* 0x00100000753f9824 */ /* 0x000fe200078e023f */
[----:B------:R-:W-:Y:S02]  /*12700*/  DSETP.GEU.AND P0, PT, R60, RZ, PT ;  /* 0x000000ff3c00722a */ /* 0x000fe40003f0e000 */
[----:B------:R-:W-:Y:S01]  /*12710*/  @!P1 LEA R117, R116, 0x3ff00000, 0x14 ;  /* 0x3ff0000074759811 */ /* 0x000fe200078ea0ff */
[----:B------:R-:W-:-:S05]  /*12720*/  @!P1 IMAD.MOV.U32 R116, RZ, RZ, RZ ;  /* 0x000000ffff749224 */ /* 0x000fca00078e00ff */
[----:B------:R-:W-:Y:S02]  /*12730*/  FSEL R60, R124, RZ, P0 ;  /* 0x000000ff7c3c7208 */ /* 0x000fe40000000000 */
[----:B------:R-:W-:Y:S01]  /*12740*/  FSEL R61, R125, RZ, P0 ;  /* 0x000000ff7d3d7208 */ /* 0x000fe20000000000 */
[----:B------:R-:W-:-:S11]  /*12750*/  @!P1 DMUL R60, R62, R116 ;  /* 0x000000743e3c9228 */ /* 0x000fd60000000000 */
.L_x_272:
[----:B------:R-:W-:Y:S05]  /*12760*/  BSYNC.RECONVERGENT B0 ;  /* 0x0000000000007941 */ /* 0x000fea0003800200 */
.L_x_271:
[----:B------:R-:W-:Y:S01]  /*12770*/  DADD R122, R60, 1 ;  /* 0x3ff000003c7a7429 */ /* 0x000fe20000000000 */
[----:B------:R-:W-:Y:S01]  /*12780*/  BSSY.RECONVERGENT B1, `(.L_x_273) ;  /* 0x0000019000017945 */ /* 0x000fe20003800200 */
[----:B------:R-:W-:Y:S02]  /*12790*/  DFMA R124, R46, UR34, R78 ;  /* 0x000000222e7c7c2b */ /* 0x000fe4000800004e */
[----:B------:R-:W-:Y:S02]  /*127a0*/  DADD R58, R58, R120 ;  /* 0x000000003a3a7229 */ /* 0x000fe40000000078 */
[----:B------:R-:W0:Y:S01]  /*127b0*/  MUFU.RCP64H R63, R123 ;  /* 0x0000007b003f7308 */ /* 0x000e220000001800 */
[----:B------:R-:W-:-:S03]  /*127c0*/  DFMA R126, R52, UR34, R76 ;  /* 0x00000022347e7c2b */ /* 0x000fc6000800004c */
[----:B------:R-:W-:-:S05]  /*127d0*/  VIADD R62, R123, 0x300402 ;  /* 0x003004027b3e7836 */ /* 0x000fca0000000000 */
[----:B------:R-:W-:Y:S01]  /*127e0*/  FSETP.GEU.AND P0, PT, |R62|, 5.8789094863358348022e-39, PT ;  /* 0x004004023e00780b */ /* 0x000fe20003f0e200 */
[----:B0-----:R-:W-:-:S08]  /*127f0*/  DFMA R60, -R122, R62, 1 ;  /* 0x3ff000007a3c742b */ /* 0x001fd0000000013e */
[----:B------:R-:W-:Y:S02]  /*12800*/  DFMA R116, R60, R60, R60 ;  /* 0x0000003c3c74722b */ /* 0x000fe4000000003c */
[----:B------:R-:W-:-:S06]  /*12810*/  DADD R60, R124, -R118 ;  /* 0x000000007c3c7229 */ /* 0x000fcc0000000876 */
        /* <DEDUP_REMOVED lines=13> */
[----:B------:R-:W-:Y:S02]  /*128f0*/  IMAD.MOV.U32 R118, RZ, RZ, R58 ;  /* 0x000000ffff767224 */ /* 0x000fe400078e003a */
[----:B------:R-:W-:-:S07]  /*12900*/  IMAD.MOV.U32 R119, RZ, RZ, R59 ;  /* 0x000000ffff777224 */ /* 0x000fce00078e003b */
.L_x_274:
[----:B------:R-:W-:Y:S05]  /*12910*/  BSYNC.RECONVERGENT B1 ;  /* 0x0000000000017941 */ /* 0x000fea0003800200 */
.L_x_273:
[----:B------:R-:W-:Y:S01]  /*12920*/  DADD R58, -RZ, |R118| ;  /* 0x00000000ff3a7229 */ /* 0x000fe20000000576 */
[----:B------:R-:W-:Y:S01]  /*12930*/  BSSY.RECONVERGENT B0, `(.L_x_275) ;  /* 0x0000003000007945 */ /* 0x000fe20003800200 */
[----:B------:R-:W-:-:S09]  /*12940*/  MOV R0, 0x12960 ;  /* 0x0001296000007802 */ /* 0x000fd20000000f00 */
[----:B------:R-:W-:Y:S05]  /*12950*/  CALL.REL.NOINC `($_Z9rk4_threejPddjjS_S_S_$__internal_accurate_pow) ;  /* 0x0000006400587944 */ /* 0x000fea0003c00000 */
[----:B------:R-:W-:Y:S05]  /*12960*/  BSYNC.RECONVERGENT B0 ;  /* 0x0000000000007941 */ /* 0x000fea0003800200 */
.L_x_275:
[C---:B------:R-:W-:Y:S01]  /*12970*/  DADD R60, R118.reuse, 3 ;  /* 0x40080000763c7429 */ /* 0x040fe20000000000 */
[----:B------:R-:W-:Y:S01]  /*12980*/  ISETP.GE.AND P3, PT, R119, RZ, PT ;  /* 0x000000ff7700720c */ /* 0x000fe20003f66270 */
[----:B------:R-:W-:Y:S01]  /*12990*/  DADD R62, -RZ, -R58 ;  /* 0x00000000ff3e7229 */ /* 0x000fe2000000093a */
[----:B------:R-:W-:Y:S01]  /*129a0*/  BSSY.RECONVERGENT B0, `(.L_x_276) ;  /* 0x0000011000007945 */ /* 0x000fe20003800200 */
[----:B------:R-:W-:-:S06]  /*129b0*/  DSETP.NEU.AND P0, PT, R118, RZ, PT ;  /* 0x000000ff7600722a */ /* 0x000fcc0003f0d000 */
[----:B------:R-:W-:Y:S02]  /*129c0*/  LOP3.LUT R60, R61, 0x7ff00000, RZ, 0xc0, !PT ;  /* 0x7ff000003d3c7812 */ /* 0x000fe400078ec0ff */
[----:B------:R-:W-:Y:S02]  /*129d0*/  FSEL R61, R62, R58, !P3 ;  /* 0x0000003a3e3d7208 */ /* 0x000fe40005800000 */
[----:B------:R-:W-:Y:S02]  /*129e0*/  ISETP.NE.AND P1, PT, R60, 0x7ff00000, PT ;  /* 0x7ff000003c00780c */ /* 0x000fe40003f25270 */
[----:B------:R-:W-:Y:S01]  /*129f0*/  FSEL R63, R63, R59, !P3 ;  /* 0x0000003b3f3f7208 */ /* 0x000fe20005800000 */
[----:B------:R-:W-:Y:S01]  /*12a00*/  DFMA R58, R40, UR34, R80 ;  /* 0x00000022283a7c2b */ /* 0x000fe20008000050 */
[----:B------:R-:W-:Y:S02]  /*12a10*/  FSEL R60, R61, RZ, P0 ;  /* 0x000000ff3d3c7208 */ /* 0x000fe40000000000 */
[----:B------:R-:W-:-:S07]  /*12a20*/  FSEL R61, R119, R63, !P0 ;  /* 0x0000003f773d7208 */ /* 0x000fce0004000000 */
[----:B------:R-:W-:Y:S05]  /*12a30*/  @P1 BRA `(.L_x_277) ;  /* 0x00000000001c1947 */ /* 0x000fea0003800000 */
[----:B------:R-:W-:-:S14]  /*12a40*/  DSETP.NAN.AND P0, PT, R118, R118, PT ;  /* 0x000000767600722a */ /* 0x000fdc0003f08000 */
[----:B------:R-:W-:Y:S01]  /*12a50*/  @P0 DADD R60, R118, 3 ;  /* 0x40080000763c0429 */ /* 0x000fe20000000000 */
[----:B------:R-:W-:Y:S10]  /*12a60*/  @P0 BRA `(.L_x_277) ;  /* 0x0000000000100947 */ /* 0x000ff40003800000 */
[----:B------:R-:W-:-:S14]  /*12a70*/  DSETP.NEU.AND P0, PT, |R118|, +INF , PT ;  /* 0x7ff000007600742a */ /* 0x000fdc0003f0d200 */
[----:B------:R-:W-:Y:S02]  /*12a80*/  @!P0 IMAD.MOV.U32 R0, RZ, RZ, -0x100000 ;  /* 0xfff00000ff008424 */ /* 0x000fe400078e00ff */
[----:B------:R-:W-:-:S03]  /*12a90*/  @!P0 IMAD.MOV.U32 R60, RZ, RZ, RZ ;  /* 0x000000ffff3c8224 */ /* 0x000fc600078e00ff */
[----:B------:R-:W-:-:S07]  /*12aa0*/  @!P0 SEL R61, R0, 0x7ff00000, !P3 ;  /* 0x7ff00000003d8807 */ /* 0x000fce0005800000 */
.L_x_277:
[----:B------:R-:W-:Y:S05]  /*12ab0*/  BSYNC.RECONVERGENT B0 ;  /* 0x0000000000007941 */ /* 0x000fea0003800200 */
.L_x_276:
[----:B------:R-:W-:Y:S01]  /*12ac0*/  UMOV UR6, 0xa3d70a4 ;  /* 0x0a3d70a400067882 */ /* 0x000fe20000000000 */
[----:B------:R-:W-:Y:S01]  /*12ad0*/  UMOV UR7, 0x3fa0a3d7 ;  /* 0x3fa0a3d700077882 */ /* 0x000fe20000000000 */
[----:B------:R-:W-:Y:S01]  /*12ae0*/  IMAD.MOV.U32 R124, RZ, RZ, 0x652b82fe ;  /* 0x652b82feff7c7424 */ /* 0x000fe200078e00ff */
[----:B------:R-:W-:Y:S01]  /*12af0*/  DADD R62, R58, UR6 ;  /* 0x000000063a3e7e29 */ /* 0x000fe20008000000 */
[----:B------:R-:W-:Y:S01]  /*12b00*/  IMAD.MOV.U32 R125, RZ, RZ, 0x3ff71547 ;  /* 0x3ff71547ff7d7424 */ /* 0x000fe200078e00ff */
[----:B------:R-:W-:Y:S01]  /*12b10*/  UMOV UR6, 0xfefa39ef ;  /* 0xfefa39ef00067882 */ /* 0x000fe20000000000 */
[----:B------:R-:W-:Y:S01]  /*12b20*/  UMOV UR7, 0x3fe62e42 ;  /* 0x3fe62e4200077882 */ /* 0x000fe20000000000 */
[----:B------:R-:W-:Y:S01]  /*12b30*/  DSETP.NEU.AND P0, PT, R118, 1, PT ;  /* 0x3ff000007600742a */ /* 0x000fe20003f0d000 */
[----:B------:R-:W-:Y:S03]  /*12b40*/  BSSY.RECONVERGENT B0, `(.L_x_278) ;  /* 0x000003a000007945 */ /* 0x000fe60003800200 */
        /* <DEDUP_REMOVED lines=38> */
[----:B------:R-:W-:Y:S02]  /*12db0*/  DFMA R126, R120, R62, 1 ;  /* 0x3ff00000787e742b */ /* 0x000fe4000000003e */
[----:B------:R-:W-:-:S08]  /*12dc0*/  DFMA R62, R44, UR34, R72 ;  /* 0x000000222c3e7c2b */ /* 0x000fd00008000048 */
[----:B------:R-:W-:Y:S01]  /*12dd0*/  DMUL R118, R62, UR18 ;  /* 0x000000123e767c28 */ /* 0x000fe20008000000 */
[----:B------:R-:W-:Y:S02]  /*12de0*/  IMAD R121, R124, 0x100000, R127 ;  /* 0x001000007c797824 */ /* 0x000fe400078e027f */
[----:B------:R-:W-:Y:S01]  /*12df0*/  IMAD.MOV.U32 R120, RZ, RZ, R126 ;  /* 0x000000ffff787224 */ /* 0x000fe200078e007e */
[----:B------:R-:W-:Y:S07]  /*12e00*/  @!P1 BRA `(.L_x_279) ;  /* 0x0000000000349947 */ /* 0x000fee0003800000 */
        /* <DEDUP_REMOVED lines=13> */
.L_x_279:
[----:B------:R-:W-:Y:S05]  /*12ee0*/  BSYNC.RECONVERGENT B0 ;  /* 0x0000000000007941 */ /* 0x000fea0003800200 */
.L_x_278:
[----:B------:R-:W-:Y:S01]  /*12ef0*/  DADD R124, R120, 1 ;  /* 0x3ff00000787c7429 */ /* 0x000fe20000000000 */
[----:B------:R-:W-:Y:S01]  /*12f00*/  FSEL R60, R60, RZ, P0 ;  /* 0x000000ff3c3c7208 */ /* 0x000fe20000000000 */
[----:B------:R-:W-:Y:S01]  /*12f10*/  DMUL R118, R62, R118 ;  /* 0x000000763e767228 */ /* 0x000fe20000000000 */
[----:B------:R-:W-:Y:S01]  /*12f20*/  FSEL R61, R61, 1.875, P0 ;  /* 0x3ff000003d3d7808 */ /* 0x000fe20000000000 */
[----:B------:R-:W-:Y:S01]  /*12f30*/  DFMA R62, R42, UR34, R74 ;  /* 0x000000222a3e7c2b */ /* 0x000fe2000800004a */
[----:B------:R-:W-:Y:S01]  /*12f40*/  BSSY.RECONVERGENT B1, `(.L_x_280) ;  /* 0x000001a000017945 */ /* 0x000fe20003800200 */
[----:B------:R-:W0:Y:S01]  /*12f50*/  MUFU.RCP64H R123, R125 ;  /* 0x0000007d007b7308 */ /* 0x000e220000001800 */
[----:B------:R-:W-:Y:S02]  /*12f60*/  DADD R120, R58, -UR12 ;  /* 0x8000000c3a787e29 */ /* 0x000fe40008000000 */
[----:B------:R-:W-:Y:S01]  /*12f70*/  DMUL R60, R60, -UR20 ;  /* 0x800000143c3c7c28 */ /* 0x000fe20008000000 */
[----:B------:R-:W-:-:S05]  /*12f80*/  VIADD R122, R125, 0x300402 ;  /* 0x003004027d7a7836 */ /* 0x000fca0000000000 */
[----:B------:R-:W-:Y:S01]  /*12f90*/  DMUL R118, R118, R120 ;  /* 0x0000007876767228 */ /* 0x000fe20000000000 */
[----:B------:R-:W-:Y:S01]  /*12fa0*/  FSETP.GEU.AND P0, PT, |R122|, 5.8789094863358348022e-39, PT ;  /* 0x004004027a00780b */ /* 0x000fe20003f0e200 */
[----:B------:R-:W-:Y:S02]  /*12fb0*/  DMUL R60, R60, R62 ;  /* 0x0000003e3c3c7228 */ /* 0x000fe40000000000 */
[C---:B------:R-:W-:Y:S02]  /*12fc0*/  DADD R62, R58.reuse, -UR14 ;  /* 0x8000000e3a3e7e29 */ /* 0x040fe40008000000 */
[----:B------:R-:W-:Y:S02]  /*12fd0*/  DADD R58, R58, -UR10 ;  /* 0x8000000a3a3a7e29 */ /* 0x000fe40008000000 */
[----:B0-----:R-:W-:-:S04]  /*12fe0*/  DFMA R120, -R124, R122, 1 ;  /* 0x3ff000007c78742b */ /* 0x001fc8000000017a */
[----:B------:R-:W-:-:S04]  /*12ff0*/  DFMA R60, R60, R62, -R118 ;  /* 0x0000003e3c3c722b */ /* 0x000fc80000000876 */
[----:B------:R-:W-:-:S04]  /*13000*/  DFMA R120, R120, R120, R120 ;  /* 0x000000787878722b */ /* 0x000fc80000000078 */
[----:B------:R-:W-:-:S04]  /*13010*/  DFMA R58, R58, -UR16, R60 ;  /* 0x800000103a3a7c2b */ /* 0x000fc8000800003c */
[----:B------:R-:W-:-:S04]  /*13020*/  DFMA R120, R122, R120, R122 ;  /* 0x000000787a78722b */ /* 0x000fc8000000007a */
[----:B------:R-:W-:-:S04]  /*13030*/  DADD R58, R58, -UR22 ;  /* 0x800000163a3a7e29 */ /* 0x000fc80008000000 */
[----:B------:R-:W-:-:S04]  /*13040*/  DFMA R60, -R124, R120, 1 ;  /* 0x3ff000007c3c742b */ /* 0x000fc80000000178 */
[----:B------:R-:W-:-:S04]  /*13050*/  DADD R116, R116, R58 ;  /* 0x0000000074747229 */ /* 0x000fc8000000003a */
        /* <DEDUP_REMOVED lines=8> */
.L_x_281:
[----:B------:R-:W-:Y:S05]  /*130e0*/  BSYNC.RECONVERGENT B1 ;  /* 0x0000000000017941 */ /* 0x000fea0003800200 */
.L_x_280:
[----:B------:R-:W-:Y:S01]  /*130f0*/  DFMA R60, R40, UR34, R80 ;  /* 0x00000022283c7c2b */ /* 0x000fe20008000050 */
        /* <DEDUP_REMOVED lines=63> */
.L_x_283:
[----:B------:R-:W-:Y:S05]  /*134f0*/  BSYNC.RECONVERGENT B0 ;  /* 0x0000000000007941 */ /* 0x000fea0003800200 */
.L_x_282:
[----:B------:R-:W-:Y:S01]  /*13500*/  DADD R122, R60, 1 ;  /* 0x3ff000003c7a7429 */ /* 0x000fe20000000000 */
[----:B------:R-:W-:Y:S01]  /*13510*/  BSSY.RECONVERGENT B1, `(.L_x_284) ;  /* 0x0000012000017945 */ /* 0x000fe20003800200 */
[----:B------:R-:W-:-:S04]  /*13520*/  DFMA R118, R42, UR34, R74 ;  /* 0x000000222a767c2b */ /* 0x000fc8000800004a */
[----:B------:R-:W0:Y:S04]  /*13530*/  MUFU.RCP64H R61, R123 ;  /* 0x0000007b003d7308 */ /* 0x000e280000001800 */
[----:B------:R-:W-:Y:S01]  /*13540*/  IADD3 R60, PT, PT, R123, 0x300402, RZ ;  /* 0x003004027b3c7810 */ /* 0x000fe20007ffe0ff */
[----:B------:R-:W-:-:S03]  /*13550*/  DADD R118, -R118, R58 ;  /* 0x0000000076767229 */ /* 0x000fc6000000013a */
        /* <DEDUP_REMOVED lines=13> */
.L_x_285:
[----:B------:R-:W-:Y:S05]  /*13630*/  BSYNC.RECONVERGENT B1 ;  /* 0x0000000000017941 */ /* 0x000fea0003800200 */
.L_x_284:
[----:B------:R-:W-:Y:S01]  /*13640*/  DFMA R120, R40, UR34, R80 ;  /* 0x0000002228787c2b */ /* 0x000fe20008000050 */
[----:B------:R-:W-:Y:S01]  /*13650*/  IMAD.MOV.U32 R122, RZ, RZ, 0x652b82fe ;  /* 0x652b82feff7a7424 */ /* 0x000fe200078e00ff */
[----:B------:R-:W-:Y:S01]  /*13660*/  UMOV UR6, 0xfefa39ef ;  /* 0xfefa39ef00067882 */ /* 0x000fe20000000000 */
[----:B------:R-:W-:Y:S01]  /*13670*/  IMAD.MOV.U32 R123, RZ, RZ, 0x3ff71547 ;  /* 0x3ff71547ff7b7424 */ /* 0x000fe200078e00ff */
        /* <DEDUP_REMOVED lines=60> */
.L_x_287:
[----:B------:R-:W-:Y:S05]  /*13a40*/  BSYNC.RECONVERGENT B0 ;  /* 0x0000000000007941 */ /* 0x000fea0003800200 */
.L_x_286:
[----:B------:R-:W-:Y:S04]  /*13a50*/  BSSY.RECONVERGENT B0, `(.L_x_288) ;  /* 0x0000011000007945 */ /* 0x000fe80003800200 */
[----:B------:R-:W-:Y:S05]  /*13a60*/  @!P2 BRA `(.L_x_289) ;  /* 0x00000000003ca947 */ /* 0x000fea0003800000 */
[----:B------:R-:W-:Y:S01]  /*13a70*/  DFMA R60, R52, UR34, R76 ;  /* 0x00000022343c7c2b */ /* 0x000fe2000800004c */
[----:B------:R-:W-:-:S07]  /*13a80*/  FSETP.GEU.AND P1, PT, |R103|, 4.2275390625, PT ;  /* 0x408748006700780b */ /* 0x000fce0003f2e200 */
[----:B------:R-:W-:-:S06]  /*13a90*/  DADD R60, R60, -UR26 ;  /* 0x8000001a3c3c7e29 */ /* 0x000fcc0008000000 */
[----:B------:R-:W-:Y:S02]  /*13aa0*/  @!P1 LEA.HI R0, R106, R106, RZ, 0x1 ;  /* 0x0000006a6a009211 */ /* 0x000fe400078f08ff */
[----:B------:R-:W-:Y:S02]  /*13ab0*/  DMUL R60, R60, -1000 ;  /* 0xc08f40003c3c7828 */ /* 0x000fe40000000000 */
[----:B------:R-:W-:-:S05]  /*13ac0*/  @!P1 SHF.R.S32.HI R63, RZ, 0x1, R0 ;  /* 0x00000001ff3f9819 */ /* 0x000fca0000011400 */
[----:B------:R-:W-:Y:S01]  /*13ad0*/  @!P1 IMAD R111, R63, 0x100000, R111 ;  /* 0x001000003f6f9824 */ /* 0x000fe200078e026f */
[C---:B------:R-:W-:Y:S02]  /*13ae0*/  DADD R102, R60.reuse, +INF ;  /* 0x7ff000003c667429 */ /* 0x040fe40000000000 */
[----:B------:R-:W-:Y:S01]  /*13af0*/  DSETP.GEU.AND P0, PT, R60, RZ, PT ;  /* 0x000000ff3c00722a */ /* 0x000fe20003f0e000 */
[----:B------:R-:W-:-:S05]  /*13b00*/  @!P1 IMAD.IADD R60, R106, 0x1, -R63 ;  /* 0x000000016a3c9824 */ /* 0x000fca00078e0a3f */
[----:B------:R-:W-:Y:S01]  /*13b10*/  @!P1 LEA R61, R60, 0x3ff00000, 0x14 ;  /* 0x3ff000003c3d9811 */ /* 0x000fe200078ea0ff */
[----:B------:R-:W-:Y:S01]  /*13b20*/  @!P1 IMAD.MOV.U32 R60, RZ, RZ, RZ ;  /* 0x000000ffff3c9224 */ /* 0x000fe200078e00ff */
[----:B------:R-:W-:Y:S02]  /*13b30*/  FSEL R114, R102, RZ, P0 ;  /* 0x000000ff66727208 */ /* 0x000fe40000000000 */
[----:B------:R-:W-:-:S03]  /*13b40*/  FSEL R115, R103, RZ, P0 ;  /* 0x000000ff67737208 */ /* 0x000fc60000000000 */
[----:B------:R-:W-:-:S11]  /*13b50*/  @!P1 DMUL R114, R110, R60 ;  /* 0x0000003c6e729228 */ /* 0x000fd60000000000 */
.L_x_289:
[----:B------:R-:W-:Y:S05]  /*13b60*/  BSYNC.RECONVERGENT B0 ;  /* 0x0000000000007941 */ /* 0x000fea0003800200 */
.L_x_288:
[----:B------:R-:W-:Y:S01]  /*13b70*/  DADD R128, R114, 1 ;  /* 0x3ff0000072807429 */ /* 0x000fe20000000000 */
[----:B------:R-:W-:Y:S01]  /*13b80*/  IMAD.MOV.U32 R60, RZ, RZ, 0x1 ;  /* 0x00000001ff3c7424 */ /* 0x000fe200078e00ff */
[----:B------:R-:W-:Y:S01]  /*13b90*/  DFMA R102, R46, UR34, R78 ;  /* 0x000000222e667c2b */ /* 0x000fe2000800004e */
[----:B------:R-:W-:Y:S01]  /*13ba0*/  BSSY.RECONVERGENT B1, `(.L_x_290) ;  /* 0x000001a000017945 */ /* 0x000fe20003800200 */
[----:B------:R-:W-:Y:S02]  /*13bb0*/  DFMA R110, R44, UR34, R72 ;  /* 0x000000222c6e7c2b */ /* 0x000fe40008000048 */
[----:B------:R-:W0:Y:S04]  /*13bc0*/  MUFU.RCP64H R61, R129 ;  /* 0x00000081003d7308 */ /* 0x000e280000001800 */
[----:B------:R-:W-:-:S02]  /*13bd0*/  DADD R106, -R102, -0.0625 ;  /* 0xbfb00000666a7429 */ /* 0x000fc40000000100 */
[----:B------:R-:W-:-:S06]  /*13be0*/  DADD R110, -R110, R58 ;  /* 0x000000006e6e7229 */ /* 0x000fcc000000013a */
        /* <DEDUP_REMOVED lines=21> */
.L_x_291:
[----:B------:R-:W-:Y:S05]  /*13d40*/  BSYNC.RECONVERGENT B1 ;  /* 0x0000000000017941 */ /* 0x000fea0003800200 */
.L_x_290:
        /* <DEDUP_REMOVED lines=23> */
.L_x_293:
[----:B------:R-:W-:Y:S05]  /*13ec0*/  BSYNC.RECONVERGENT B1 ;  /* 0x0000000000017941 */ /* 0x000fea0003800200 */
.L_x_292:
[----:B------:R-:W-:Y:S01]  /*13ed0*/  UMOV UR6, 0x5a1cac08 ;  /* 0x5a1cac0800067882 */ /* 0x000fe20000000000 */
[----:B------:R-:W-:Y:S01]  /*13ee0*/  UMOV UR7, 0x3f9f3b64 ;  /* 0x3f9f3b6400077882 */ /* 0x000fe20000000000 */
[----:B------:R-:W-:Y:S01]  /*13ef0*/  UMOV UR36, 0xfefa39ef ;  /* 0xfefa39ef00247882 */ /* 0x000fe20000000000 */
[----:B------:R-:W-:Y:S01]  /*13f00*/  DADD R60, R102, UR6 ;  /* 0x00000006663c7e29 */ /* 0x000fe20008000000 */
[----:B------:R-:W-:Y:S01]  /*13f10*/  UMOV UR37, 0x3fe62e42 ;  /* 0x3fe62e4200257882 */ /* 0x000fe20000000000 */
[----:B------:R-:W-:Y:S06]  /*13f20*/  BSSY.RECONVERGENT B0, `(.L_x_294) ;  /* 0x000003d000007945 */ /* 0x000fec0003800200 */
[----:B------:R-:W-:Y:S01]  /*13f30*/  DMUL R128, R60, -150 ;  /* 0xc062c0003c807828 */ /* 0x000fe20000000000 */
[----:B------:R-:W-:-:S02]  /*13f40*/  IMAD.MOV.U32 R60, RZ, RZ, 0x652b82fe ;  /* 0x652b82feff3c7424 */ /* 0x000fc400078e00ff */
[----:B------:R-:W-:-:S06]  /*13f50*/  IMAD.MOV.U32 R61, RZ, RZ, 0x3ff71547 ;  /* 0x3ff71547ff3d7424 */ /* 0x000fcc00078e00ff */
[----:B------:R-:W-:Y:S01]  /*13f60*/  DFMA R60, R128, R60, 6.75539944105574400000e+15 ;  /* 0x43380000803c742b */ /* 0x000fe2000000003c */
[----:B------:R-:W-:-:S07]  /*13f70*/  FSETP.GEU.AND P0, PT, |R129|, 4.1917929649353027344, PT ;  /* 0x4086232b8100780b */ /* 0x000fce0003f0e200 */
        /* <DEDUP_REMOVED lines=50> */
[----:B------:R-:W-:Y:S02]  /*142a0*/  @!P1 IMAD.MOV.U32 R60, RZ, RZ, R106 ;  /* 0x000000ffff3c9224 */ /* 0x000fe400078e006a */
[----:B------:R-:W-:-:S03]  /*142b0*/  @!P1 IMAD.MOV.U32 R106, RZ, RZ, RZ ;  /* 0x000000ffff6a9224 */ /* 0x000fc600078e00ff */
[----:B------:R-:W-:Y:S02]  /*142c0*/  FSEL R62, R128, RZ, P0 ;  /* 0x000000ff803e7208 */ /* 0x000fe40000000000 */
[----:B------:R-:W-:Y:S01]  /*142d0*/  FSEL R63, R129, RZ, P0 ;  /* 0x000000ff813f7208 */ /* 0x000fe20000000000 */
[----:B------:R-:W-:-:S11]  /*142e0*/  @!P1 DMUL R62, R60, R106 ;  /* 0x0000006a3c3e9228 */ /* 0x000fd60000000000 */
.L_x_295:
[----:B------:R-:W-:Y:S05]  /*142f0*/  BSYNC.RECONVERGENT B0 ;  /* 0x0000000000007941 */ /* 0x000fea0003800200 */
.L_x_294:
        /* <DEDUP_REMOVED lines=10> */
[----:B------:R-:W-:-:S06]  /*143a0*/  DADD R60, -R102, R130 ;  /* 0x00000000663c7229 */ /* 0x000fcc0000000182 */
        /* <DEDUP_REMOVED lines=15> */
.L_x_297:
[----:B------:R-:W-:Y:S05]  /*144a0*/  BSYNC.RECONVERGENT B1 ;  /* 0x0000000000017941 */ /* 0x000fea0003800200 */
.L_x_296:
[----:B------:R-:W-:Y:S01]  /*144b0*/  DADD R58, -RZ, |R102| ;  /* 0x00000000ff3a7229 */ /* 0x000fe20000000566 */
[----:B------:R-:W-:Y:S01]  /*144c0*/  BSSY.RECONVERGENT B0, `(.L_x_298) ;  /* 0x0000003000007945 */ /* 0x000fe20003800200 */
[----:B------:R-:W-:-:S09]  /*144d0*/  MOV R0, 0x144f0 ;  /* 0x000144f000007802 */ /* 0x000fd20000000f00 */
[----:B------:R-:W-:Y:S05]  /*144e0*/  CALL.REL.NOINC `($_Z9rk4_threejPddjjS_S_S_$__internal_accurate_pow) ;  /* 0x0000004800747944 */ /* 0x000fea0003c00000 */
[----:B------:R-:W-:Y:S05]  /*144f0*/  BSYNC.RECONVERGENT B0 ;  /* 0x0000000000007941 */ /* 0x000fea0003800200 */
.L_x_298:
        /* <DEDUP_REMOVED lines=20> */
.L_x_300:
[----:B------:R-:W-:Y:S05]  /*14640*/  BSYNC.RECONVERGENT B0 ;  /* 0x0000000000007941 */ /* 0x000fea0003800200 */
.L_x_299:
[----:B------:R-:W-:Y:S01]  /*14650*/  UMOV UR6, 0xa3d70a4 ;  /* 0x0a3d70a400067882 */ /* 0x000fe20000000000 */
[----:B------:R-:W-:Y:S01]  /*14660*/  UMOV UR7, 0x3fa0a3d7 ;  /* 0x3fa0a3d700077882 */ /* 0x000fe20000000000 */
[----:B------:R-:W-:Y:S01]  /*14670*/  MOV R114, 0x652b82fe ;  /* 0x652b82fe00727802 */ /* 0x000fe20000000f00 */
        /* <DEDUP_REMOVED lines=58> */
[----:B------:R-:W-:Y:S01]  /*14a20*/  @!P2 IMAD.IADD R114, R114, 0x1, -R63 ;  /* 0x000000017272a824 */ /* 0x000fe200078e0a3f */
[----:B------:R-:W-:-:S04]  /*14a30*/  @!P2 LEA R63, R63, R133, 0x14 ;  /* 0x000000853f3fa211 */ /* 0x000fc800078ea0ff */
[----:B------:R-:W-:Y:S01]  /*14a40*/  @!P2 LEA R115, R114, 0x3ff00000, 0x14 ;  /* 0x3ff000007273a811 */ /* 0x000fe200078ea0ff */
[----:B------:R-:W-:-:S06]  /*14a50*/  @!P2 IMAD.MOV.U32 R114, RZ, RZ, RZ ;  /* 0x000000ffff72a224 */ /* 0x000fcc00078e00ff */
[----:B------:R-:W-:-:S11]  /*14a60*/  @!P2 DMUL R130, R62, R114 ;  /* 0x000000723e82a228 */ /* 0x000fd60000000000 */
.L_x_302:
[----:B------:R-:W-:Y:S05]  /*14a70*/  BSYNC.RECONVERGENT B0 ;  /* 0x0000000000007941 */ /* 0x000fea0003800200 */
.L_x_301:
        /* <DEDUP_REMOVED lines=31> */
.L_x_304:
[----:B------:R-:W-:Y:S05]  /*14c70*/  BSYNC.RECONVERGENT B1 ;  /* 0x0000000000017941 */ /* 0x000fea0003800200 */
.L_x_303:
[----:B------:R-:W-:Y:S01]  /*14c80*/  DFMA R60, R46, UR34, R78 ;  /* 0x000000222e3c7c2b */ /* 0x000fe2000800004e */
[----:B------:R-:W-:Y:S01]  /*14c90*/  UMOV UR6, 0x8d4fdf3b ;  /* 0x8d4fdf3b00067882 */ /* 0x000fe20000000000 */
[----:B------:R-:W-:Y:S01]  /*14ca0*/  UMOV UR7, 0x3f926e97 ;  /* 0x3f926e9700077882 */ /* 0x000fe20000000000 */
[----:B------:R-:W-:Y:S01]  /*14cb0*/  MOV R114, 0x652b82fe ;  /* 0x652b82fe00727802 */ /* 0x000fe20000000f00 */
[----:B------:R-:W-:Y:S01]  /*14cc0*/  IMAD.MOV.U32 R115, RZ, RZ, 0x3ff71547 ;  /* 0x3ff71547ff737424 */ /* 0x000fe200078e00ff */
[----:B------:R-:W-:Y:S03]  /*14cd0*/  BSSY.RECONVERGENT B0, `(.L_x_305) ;  /* 0x000003b000007945 */ /* 0x000fe60003800200 */
        /* <DEDUP_REMOVED lines=58> */
.L_x_306:
[----:B------:R-:W-:Y:S05]  /*15080*/  BSYNC.RECONVERGENT B0 ;  /* 0x0000000000007941 */ /* 0x000fea0003800200 */
.L_x_305:
[----:B------:R-:W-:Y:S01]  /*15090*/  DADD R128, R60, 1 ;  /* 0x3ff000003c807429 */ /* 0x000fe20000000000 */
[----:B------:R-:W-:Y:S01]  /*150a0*/  BSSY.RECONVERGENT B1, `(.L_x_307) ;  /* 0x0000012000017945 */ /* 0x000fe20003800200 */
[----:B------:R-:W-:-:S04]  /*150b0*/  DFMA R102, R48, UR34, R70 ;  /* 0x0000002230667c2b */ /* 0x000fc80008000046 */
[----:B------:R-:W0:Y:S04]  /*150c0*/  MUFU.RCP64H R61, R129 ;  /* 0x00000081003d7308 */ /* 0x000e280000001800 */
[----:B------:R-:W-:Y:S01]  /*150d0*/  VIADD R60, R129, 0x300402 ;  /* 0x00300402813c7836 */ /* 0x000fe20000000000 */
[----:B------:R-:W-:-:S04]  /*150e0*/  DADD R102, -R102, R58 ;  /* 0x0000000066667229 */ /* 0x000fc8000000013a */
        /* <DEDUP_REMOVED lines=13> */
.L_x_308:
[----:B------:R-:W-:Y:S05]  /*151c0*/  BSYNC.RECONVERGENT B1 ;  /* 0x0000000000017941 */ /* 0x000fea0003800200 */
.L_x_307:
[----:B------:R-:W-:Y:S04]  /*151d0*/  BSSY.RECONVERGENT B0, `(.L_x_309) ;  /* 0x0000011000007945 */ /* 0x000fe80003800200 */
[----:B------:R-:W-:Y:S05]  /*151e0*/  @!P3 BRA `(.L_x_310) ;  /* 0x00000000003cb947 */ /* 0x000fea0003800000 */
[----:B------:R-:W-:Y:S01]  /*151f0*/  DFMA R60, R40, UR34, R80 ;  /* 0x00000022283c7c2b */ /* 0x000fe20008000050 */
[----:B------:R-:W-:-:S07]  /*15200*/  FSETP.GEU.AND P1, PT, |R121|, 4.2275390625, PT ;  /* 0x408748007900780b */ /* 0x000fce0003f2e200 */
[----:B------:R-:W-:-:S06]  /*15210*/  DADD R60, R60, -UR26 ;  /* 0x8000001a3c3c7e29 */ /* 0x000fcc0008000000 */
[----:B------:R-:W-:Y:S02]  /*15220*/  @!P1 LEA.HI R0, R122, R122, RZ, 0x1 ;  /* 0x0000007a7a009211 */ /* 0x000fe400078f08ff */
[----:B------:R-:W-:Y:S02]  /*15230*/  DMUL R60, R60, -1000 ;  /* 0xc08f40003c3c7828 */ /* 0x000fe40000000000 */
[----:B------:R-:W-:-:S04]  /*15240*/  @!P1 SHF.R.S32.HI R63, RZ, 0x1, R0 ;  /* 0x00000001ff3f9819 */ /* 0x000fc80000011400 */
[----:B------:R-:W-:Y:S02]  /*15250*/  @!P1 LEA R125, R63, R125, 0x14 ;  /* 0x0000007d3f7d9211 */ /* 0x000fe400078ea0ff */
        /* <DEDUP_REMOVED lines=8> */
.L_x_310:
[----:B------:R-:W-:Y:S05]  /*152e0*/  BSYNC.RECONVERGENT B0 ;  /* 0x0000000000007941 */ /* 0x000fea0003800200 */
.L_x_309:
        /* <DEDUP_REMOVED lines=17> */
.L_x_312:
[----:B------:R-:W-:Y:S05]  /*15400*/  BSYNC.RECONVERGENT B0 ;  /* 0x0000000000007941 */ /* 0x000fea0003800200 */
.L_x_311:
        /* <DEDUP_REMOVED lines=29> */
.L_x_314:
[----:B------:R-:W-:Y:S05]  /*155e0*/  BSYNC.RECONVERGENT B1 ;  /* 0x0000000000017941 */ /* 0x000fea0003800200 */
.L_x_313:
        /* <DEDUP_REMOVED lines=23> */
.L_x_316:
[----:B------:R-:W-:Y:S05]  /*15760*/  BSYNC.RECONVERGENT B1 ;  /* 0x0000000000017941 */ /* 0x000fea0003800200 */
.L_x_315:
        /* <DEDUP_REMOVED lines=65> */
.L_x_318:
[----:B------:R-:W-:Y:S05]  /*15b80*/  BSYNC.RECONVERGENT B0 ;  /* 0x0000000000007941 */ /* 0x000fea0003800200 */
.L_x_317:
        /* <DEDUP_REMOVED lines=10> */
[----:B------:R-:W-:Y:S02]  /*15c30*/  DADD R60, -R104, R120 ;  /* 0x00000000683c7229 */ /* 0x000fe40000000178 */
[----:B------:R-:W-:-:S04]  /*15c40*/  DADD R104, R112, -R104 ;  /* 0x0000000070687229 */ /* 0x000fc80000000868 */
[----:B------:R-:W-:Y:S02]  /*15c50*/  DFMA R108, R62, R108, R62 ;  /* 0x0000006c3e6c722b */ /* 0x000fe4000000003e */
[----:B------:R-:W-:-:S06]  /*15c60*/  DFMA R58, R60, UR30, R58 ;  /* 0x0000001e3c3a7c2b */ /* 0x000fcc000800003a */
[----:B------:R-:W-:Y:S02]  /*15c70*/  DFMA R60, -R114, R108, 1 ;  /* 0x3ff00000723c742b */ /* 0x000fe4000000016c */
[----:B------:R-:W-:-:S06]  /*15c80*/  DFMA R104, R104, UR32, R58 ;  /* 0x0000002068687c2b */ /* 0x000fcc000800003a */
        /* <DEDUP_REMOVED lines=10> */
.L_x_320:
[----:B------:R-:W-:Y:S05]  /*15d30*/  BSYNC.RECONVERGENT B1 ;  /* 0x0000000000017941 */ /* 0x000fea0003800200 */
.L_x_319:
[----:B------:R-:W-:Y:S01]  /*15d40*/  DADD R58, -RZ, |R108| ;  /* 0x00000000ff3a7229 */ /* 0x000fe2000000056c */
[----:B------:R-:W-:Y:S01]  /*15d50*/  BSSY.RECONVERGENT B0, `(.L_x_321) ;  /* 0x0000003000007945 */ /* 0x000fe20003800200 */
[----:B------:R-:W-:-:S09]  /*15d60*/  MOV R0, 0x15d80 ;  /* 0x00015d8000007802 */ /* 0x000fd20000000f00 */
[----:B------:R-:W-:Y:S05]  /*15d70*/  CALL.REL.NOINC `($_Z9rk4_threejPddjjS_S_S_$__internal_accurate_pow) ;  /* 0x0000003000507944 */ /* 0x000fea0003c00000 */
[----:B------:R-:W-:Y:S05]  /*15d80*/  BSYNC.RECONVERGENT B0 ;  /* 0x0000000000007941 */ /* 0x000fea0003800200 */
.L_x_321:
        /* <DEDUP_REMOVED lines=20> */
.L_x_323:
[----:B------:R-:W-:Y:S05]  /*15ed0*/  BSYNC.RECONVERGENT B0 ;  /* 0x0000000000007941 */ /* 0x000fea0003800200 */
.L_x_322:
[----:B------:R-:W-:Y:S01]  /*15ee0*/  UMOV UR6, 0xa3d70a4 ;  /* 0x0a3d70a400067882 */ /* 0x000fe20000000000 */
[----:B------:R-:W-:Y:S01]  /*15ef0*/  UMOV UR7, 0x3fa0a3d7 ;  /* 0x3fa0a3d700077882 */ /* 0x000fe20000000000 */
[----:B------:R-:W-:Y:S01]  /*15f00*/  IMAD.MOV.U32 R120, RZ, RZ, 0x652b82fe ;  /* 0x652b82feff787424 */ /* 0x000fe200078e00ff */
[----:B------:R-:W-:Y:S01]  /*15f10*/  DADD R62, R58, UR6 ;  /* 0x000000063a3e7e29 */ /* 0x000fe20008000000 */
[----:B------:R-:W-:Y:S01]  /*15f20*/  MOV R121, 0x3ff71547 ;  /* 0x3ff7154700797802 */ /* 0x000fe20000000f00 */
        /* <DEDUP_REMOVED lines=61> */
.L_x_325:
[----:B------:R-:W-:Y:S05]  /*16300*/  BSYNC.RECONVERGENT B0 ;  /* 0x0000000000007941 */ /* 0x000fea0003800200 */
.L_x_324:
        /* <DEDUP_REMOVED lines=31> */
.L_x_327:
[----:B------:R-:W-:Y:S05]  /*16500*/  BSYNC.RECONVERGENT B1 ;  /* 0x0000000000017941 */ /* 0x000fea0003800200 */
.L_x_326:
[----:B------:R-:W-:Y:S01]  /*16510*/  DFMA R60, R52, UR34, R76 ;  /* 0x00000022343c7c2b */ /* 0x000fe2000800004c */
[----:B------:R-:W-:Y:S01]  /*16520*/  UMOV UR6, 0x8d4fdf3b ;  /* 0x8d4fdf3b00067882 */ /* 0x000fe20000000000 */
[----:B------:R-:W-:Y:S01]  /*16530*/  UMOV UR7, 0x3f926e97 ;  /* 0x3f926e9700077882 */ /* 0x000fe20000000000 */
[----:B------:R-:W-:Y:S01]  /*16540*/  IMAD.MOV.U32 R112, RZ, RZ, 0x652b82fe ;  /* 0x652b82feff707424 */ /* 0x000fe200078e00ff */
[----:B------:R-:W-:Y:S01]  /*16550*/  MOV R113, 0x3ff71547 ;  /* 0x3ff7154700717802 */ /* 0x000fe20000000f00 */
        /* <DEDUP_REMOVED lines=59> */
.L_x_329:
[----:B------:R-:W-:Y:S05]  /*16910*/  BSYNC.RECONVERGENT B0 ;  /* 0x0000000000007941 */ /* 0x000fea0003800200 */
.L_x_328:
        /* <DEDUP_REMOVED lines=19> */
.L_x_331:
[----:B------:R-:W-:Y:S05]  /*16a50*/  BSYNC.RECONVERGENT B1 ;  /* 0x0000000000017941 */ /* 0x000fea0003800200 */
.L_x_330:
[----:B------:R-:W0:Y:S01]  /*16a60*/  MUFU.RCP64H R61, R95 ;  /* 0x0000005f003d7308 */ /* 0x000e220000001800 */
[----:B------:R-:W-:Y:S01]  /*16a70*/  IMAD.MOV.U32 R60, RZ, RZ, 0x1 ;  /* 0x00000001ff3c7424 */ /* 0x000fe200078e00ff */
[----:B------:R-:W-:Y:S05]  /*16a80*/  BSSY.RECONVERGENT B1, `(.L_x_332) ;  /* 0x0000015000017945 */ /* 0x000fea0003800200 */
[----:B0-----:R-:W-:-:S08]  /*16a90*/  DFMA R62, -R94, R60, 1 ;  /* 0x3ff000005e3e742b */ /* 0x001fd0000000013c */
[----:B------:R-:W-:-:S08]  /*16aa0*/  DFMA R62, R62, R62, R62 ;  /* 0x0000003e3e3e722b */ /* 0x000fd0000000003e */
[----:B------:R-:W-:Y:S02]  /*16ab0*/  DFMA R62, R60, R62, R60 ;  /* 0x0000003e3c3e722b */ /* 0x000fe4000000003c */
[----:B------:R-:W-:-:S06]  /*16ac0*/  DFMA R60, R56, UR34, R64 ;  /* 0x00000022383c7c2b */ /* 0x000fcc0008000040 */
        /* <DEDUP_REMOVED lines=16> */
.L_x_333:
[----:B------:R-:W-:Y:S05]  /*16bd0*/  BSYNC.RECONVERGENT B1 ;  /* 0x0000000000017941 */ /* 0x000fea0003800200 */
.L_x_332:
[----:B------:R-:W0:Y:S01]  /*16be0*/  MUFU.RCP64H R59, R99 ;  /* 0x00000063003b7308 */ /* 0x000e220000001800 */
[----:B------:R-:W-:Y:S01]  /*16bf0*/  IMAD.MOV.U32 R58, RZ, RZ, 0x1 ;  /* 0x00000001ff3a7424 */ /* 0x000fe200078e00ff */
[----:B------:R-:W-:Y:S01]  /*16c00*/  FSETP.GEU.AND P1, PT, |R117|, 6.5827683646048100446e-37, PT ;  /* 0x036000007500780b */ /* 0x000fe20003f2e200 */
[----:B------:R-:W-:Y:S01]  /*16c10*/  DADD R22, R40, R22 ;  /* 0x0000000028167229 */ /* 0x000fe20000000016 */
[----:B------:R-:W-:Y:S07]  /*16c20*/  BSSY.RECONVERGENT B1, `(.L_x_334) ;  /* 0x0000013000017945 */ /* 0x000fee0003800200 */
[----:B------:R-:W-:-:S02]  /*16c30*/  DFMA R4, R22, 2, R4 ;  /* 0x400000001604782b */ /* 0x000fc40000000004 */
        /* <DEDUP_REMOVED lines=17> */
.L_x_335:
[----:B------:R-:W-:Y:S05]  /*16d50*/  BSYNC.RECONVERGENT B1 ;  /* 0x0000000000017941 */ /* 0x000fea0003800200 */
.L_x_334:
[----:B------:R-:W0:Y:S01]  /*16d60*/  MUFU.RCP64H R23, R97 ;  /* 0x0000006100177308 */ /* 0x000e220000001800 */
[----:B------:R-:W-:Y:S01]  /*16d70*/  IMAD.MOV.U32 R22, RZ, RZ, 0x1 ;  /* 0x00000001ff167424 */ /* 0x000fe200078e00ff */
[----:B------:R-:W-:Y:S01]  /*16d80*/  FSETP.GEU.AND P1, PT, |R119|, 6.5827683646048100446e-37, PT ;  /* 0x036000007700780b */ /* 0x000fe20003f2e200 */
[----:B------:R-:W-:Y:S01]  /*16d90*/  DADD R4, R4, R58 ;  /* 0x0000000004047229 */ /* 0x000fe2000000003a */
[----:B------:R-:W-:Y:S01]  /*16da0*/  BSSY.RECONVERGENT B1, `(.L_x_336) ;  /* 0x0000017000017945 */ /* 0x000fe20003800200 */
[----:B------:R-:W-:-:S06]  /*16db0*/  DADD R24, R42, R24 ;  /* 0x000000002a187229 */ /* 0x000fcc0000000018 */
[----:B------:R-:W-:Y:S02]  /*16dc0*/  DFMA R80, R4, R2, R80 ;  /* 0x000000020450722b */ /* 0x000fe40000000050 */
[----:B------:R-:W-:Y:S02]  /*16dd0*/  DFMA R6, R24, 2, R6 ;  /* 0x400000001806782b */ /* 0x000fe40000000006 */
        /* <DEDUP_REMOVED lines=19> */
.L_x_337:
[----:B------:R-:W-:Y:S05]  /*16f10*/  BSYNC.RECONVERGENT B1 ;  /* 0x0000000000017941 */ /* 0x000fea0003800200 */
.L_x_336:
        /* <DEDUP_REMOVED lines=25> */
.L_x_339:
[----:B------:R-:W-:Y:S05]  /*170b0*/  BSYNC.RECONVERGENT B1 ;  /* 0x0000000000017941 */ /* 0x000fea0003800200 */
.L_x_338:
        /* <DEDUP_REMOVED lines=27> */
.L_x_341:
[----:B------:R-:W-:Y:S05]  /*17270*/  BSYNC.RECONVERGENT B1 ;  /* 0x0000000000017941 */ /* 0x000fea0003800200 */
.L_x_340:
        /* <DEDUP_REMOVED lines=25> */
.L_x_343:
[----:B------:R-:W-:Y:S05]  /*17410*/  BSYNC.RECONVERGENT B1 ;  /* 0x0000000000017941 */ /* 0x000fea0003800200 */
.L_x_342:
        /* <DEDUP_REMOVED lines=27> */
.L_x_345:
[----:B------:R-:W-:Y:S05]  /*175d0*/  BSYNC.RECONVERGENT B1 ;  /* 0x0000000000017941 */ /* 0x000fea0003800200 */
.L_x_344:
        /* <DEDUP_REMOVED lines=25> */
.L_x_347:
[----:B------:R-:W-:Y:S05]  /*17770*/  BSYNC.RECONVERGENT B1 ;  /* 0x0000000000017941 */ /* 0x000fea0003800200 */
.L_x_346:
        /* <DEDUP_REMOVED lines=25> */
[----:B------:R-:W-:Y:S01]  /*17910*/  MOV R4, R58 ;  /* 0x0000003a00047202 */ /* 0x000fe20000000f00 */
[----:B------:R-:W-:-:S07]  /*17920*/  IMAD.MOV.U32 R5, RZ, RZ, R59 ;  /* 0x000000ffff057224 */ /* 0x000fce00078e003b */
.L_x_349:
[----:B------:R-:W-:Y:S05]  /*17930*/  BSYNC.RECONVERGENT B1 ;  /* 0x0000000000017941 */ /* 0x000fea0003800200 */
.L_x_348:
[----:B------:R-:W-:Y:S01]  /*17940*/  DADD R38, R56, R38 ;  /* 0x0000000038267229 */ /* 0x000fe20000000026 */
[----:B------:R-:W-:Y:S01]  /*17950*/  UIADD3 UR5, UPT, UPT, UR5, 0x1, URZ ;  /* 0x0000000105057890 */ /* 0x000fe2000fffe0ff */
[----:B------:R-:W-:-:S03]  /*17960*/  DADD R18, R18, R4 ;  /* 0x0000000012127229 */ /* 0x000fc60000000004 */
[----:B------:R-:W-:-:S03]  /*17970*/  UISETP.NE.AND UP0, UPT, UR5, URZ, UPT ;  /* 0x000000ff0500728c */ /* 0x000fc6000bf05270 */
[----:B------:R-:W-:Y:S02]  /*17980*/  DFMA R38, R38, 2, R20 ;  /* 0x400000002626782b */ /* 0x000fe40000000014 */
[----:B------:R-:W-:-:S06]  /*17990*/  DFMA R66, R18, R2, R66 ;  /* 0x000000021242722b */ /* 0x000fcc0000000042 */
[----:B------:R-:W-:-:S08]  /*179a0*/  DADD R38, R38, R112 ;  /* 0x0000000026267229 */ /* 0x000fd00000000070 */
[----:B------:R-:W-:Y:S01]  /*179b0*/  DFMA R64, R38, R2, R64 ;  /* 0x000000022640722b */ /* 0x000fe20000000040 */
[----:B------:R-:W-:Y:S10]  /*179c0*/  BRA.U UP0, `(.L_x_350) ;  /* 0xfffffe8d005c7547 */ /* 0x000ff4000b83ffff */
[----:B------:R-:W0:Y:S01]  /*179d0*/  S2R R0, SR_CTAID.X ;  /* 0x0000000000007919 */ /* 0x000e220000002500 */
[----:B------:R-:W1:Y:S01]  /*179e0*/  LDC R13, c[0x0][0x398] ;  /* 0x0000e600ff0d7b82 */ /* 0x000e620000000800 */
[----:B------:R-:W0:Y:S01]  /*179f0*/  LDCU UR6, c[0x0][0x360] ;  /* 0x00006c00ff0677ac */ /* 0x000e220008000800 */
[----:B------:R-:W0:Y:S06]  /*17a00*/  S2R R5, SR_TID.X ;  /* 0x0000000000057919 */ /* 0x000e2c0000002100 */
[----:B------:R-:W2:Y:S01]  /*17a10*/  LDC.64 R8, c[0x0][0x3b0] ;  /* 0x0000ec00ff087b82 */ /* 0x000ea20000000a00 */
[----:B0-----:R-:W-:Y:S01]  /*17a20*/  IMAD R0, R0, UR6, R5 ;  /* 0x0000000600007c24 */ /* 0x001fe2000f8e0205 */
[----:B------:R-:W-:-:S03]  /*17a30*/  UIADD3 UR6, UPT, UPT, UR4, 0x1, URZ ;  /* 0x0000000104067890 */ /* 0x000fc6000fffe0ff */
[----:B-1----:R-:W-:-:S03]  /*17a40*/  IMAD R0, R0, R13, UR4 ;  /* 0x0000000400007e24 */ /* 0x002fc6000f8e020d */
[----:B------:R-:W-:Y:S01]  /*17a50*/  ISETP.NE.AND P0, PT, R13, UR6, PT ;  /* 0x000000060d007c0c */ /* 0x000fe2000bf05270 */
[----:B------:R-:W-:-:S04]  /*17a60*/  IMAD R5, R0, 0x3, RZ ;  /* 0x0000000300057824 */ /* 0x000fc800078e02ff */
[C---:B------:R-:W-:Y:S02]  /*17a70*/  VIADD R7, R5.reuse, 0x1 ;  /* 0x0000000105077836 */ /* 0x040fe40000000000 */
[C---:B------:R-:W-:Y:S02]  /*17a80*/  VIADD R11, R5.reuse, 0x2 ;  /* 0x00000002050b7836 */ /* 0x040fe40000000000 */
[----:B--2---:R-:W-:-:S04]  /*17a90*/  IMAD.WIDE.U32 R4, R5, 0x8, R8 ;  /* 0x0000000805047825 */ /* 0x004fc800078e0008 */
[--C-:B------:R-:W-:Y:S01]  /*17aa0*/  IMAD.WIDE.U32 R6, R7, 0x8, R8.reuse ;  /* 0x0000000807067825 */ /* 0x100fe200078e0008 */
[----:B------:R0:W-:Y:S03]  /*17ab0*/  STG.E.64 desc[UR8][R4.64], R80 ;  /* 0x0000005004007986 */ /* 0x0001e6000c101b08 */
[----:B------:R-:W-:Y:S01]  /*17ac0*/  IMAD.WIDE.U32 R8, R11, 0x8, R8 ;  /* 0x000000080b087825 */ /* 0x000fe200078e0008 */
[----:B------:R0:W-:Y:S04]  /*17ad0*/  STG.E.64 desc[UR8][R6.64], R78 ;  /* 0x0000004e06007986 */ /* 0x0001e8000c101b08 */
[----:B------:R0:W-:Y:S01]  /*17ae0*/  STG.E.64 desc[UR8][R8.64], R76 ;  /* 0x0000004c08007986 */ /* 0x0001e2000c101b08 */
[----:B------:R-:W-:Y:S05]  /*17af0*/  @!P0 EXIT ;  /* 0x000000000000894d */ /* 0x000fea0003800000 */
[----:B------:R-:W-:Y:S01]  /*17b00*/  UMOV UR4, UR6 ;  /* 0x0000000600047c82 */ /* 0x000fe20008000000 */
[----:B------:R-:W-:Y:S05]  /*17b10*/  BRA `(.L_x_351) ;  /* 0xfffffe8800fc7947 */ /* 0x000fea000383ffff */
.L_x_0:
[C---:B-1----:R-:W-:Y:S01]  /*17b20*/  VIADD R4, R39.reuse, 0xfffffffe ;  /* 0xfffffffe27047836 */ /* 0x042fe20000000000 */
[----:B------:R-:W-:Y:S01]  /*17b30*/  UMOV UR4, 0x1 ;  /* 0x0000000100047882 */ /* 0x000fe20000000000 */
[----:B------:R-:W-:-:S03]  /*17b40*/  VIADD R18, R39, 0xffffffff ;  /* 0xffffffff27127836 */ /* 0x000fc60000000000 */
[----:B------:R-:W-:Y:S02]  /*17b50*/  ISETP.GE.U32.AND P0, PT, R4, 0x7, PT ;  /* 0x000000070400780c */ /* 0x000fe40003f06070 */
[----:B------:R-:W-:-:S11]  /*17b60*/  LOP3.LUT R20, R18, 0x7, RZ, 0xc0, !PT ;  /* 0x0000000712147812 */ /* 0x000fd600078ec0ff */
[----:B------:R-:W-:Y:S05]  /*17b70*/  @!P0 BRA `(.L_x_352) ;  /* 0x0000000400488947 */ /* 0x000fea0003800000 */
[----:B------:R-:W-:Y:S01]  /*17b80*/  IMAD.MOV.U32 R21, RZ, RZ, 0x3 ;  /* 0x00000003ff157424 */ /* 0x000fe200078e00ff */
[----:B------:R-:W-:Y:S01]  /*17b90*/  LOP3.LUT R4, R18, 0xfffffff8, RZ, 0xc0, !PT ;  /* 0xfffffff812047812 */ /* 0x000fe200078ec0ff */
[----:B------:R-:W-:Y:S02]  /*17ba0*/  UMOV UR4, URZ ;  /* 0x000000ff00047c82 */ /* 0x000fe40008000000 */
[----:B------:R-:W-:Y:S01]  /*17bb0*/  IMAD R21, R0, R21, 0xd ;  /* 0x0000000d00157424 */ /* 0x000fe200078e0215 */
[----:B------:R-:W-:-:S07]  /*17bc0*/  IADD3 R19, PT, PT, -R4, RZ, RZ ;  /* 0x000000ff04137210 */ /* 0x000fce0007ffe1ff */
.L_x_353:
[C---:B------:R-:W-:Y:S01]  /*17bd0*/  VIADD R5, R21.reuse, 0xfffffff6 ;  /* 0xfffffff615057836 */ /* 0x040fe20000000000 */
[C---:B------:R-:W-:Y:S01]  /*17be0*/  IADD3 R17, PT, PT, R21.reuse, -0x4, RZ ;  /* 0xfffffffc15117810 */ /* 0x040fe20007ffe0ff */
[C---:B------:R-:W-:Y:S01]  /*17bf0*/  VIADD R7, R21.reuse, 0xfffffff7 ;  /* 0xfffffff715077836 */ /* 0x040fe20000000000 */
[----:B------:R-:W-:Y:S01]  /*17c00*/  UIADD3 UR4, UPT, UPT, UR4, 0x8, URZ ;  /* 0x0000000804047890 */ /* 0x000fe2000fffe0ff */
[----:B------:R-:W-:Y:S02]  /*17c10*/  VIADD R9, R21, 0xfffffff8 ;  /* 0xfffffff815097836 */ /* 0x000fe40000000000 */
[----:B------:R-:W-:-:S04]  /*17c20*/  IMAD.WIDE.U32 R4, R5, 0x8, R2 ;  /* 0x0000000805047825 */ /* 0x000fc800078e0002 */
[----:B------:R-:W-:Y:S01]  /*17c30*/  VIADD R11, R21, 0xfffffff9 ;  /* 0xfffffff9150b7836 */ /* 0x000fe20000000000 */
[----:B------:R0:W-:Y:S01]  /*17c40*/  STG.E.64 desc[UR8][R4.64], R80 ;  /* 0x0000005004007986 */ /* 0x0001e2000c101b08 */
[----:B------:R-:W-:-:S04]  /*17c50*/  IMAD.WIDE.U32 R6, R7, 0x8, R2 ;  /* 0x0000000807067825 */ /* 0x000fc800078e0002 */
[--C-:B------:R-:W-:Y:S01]  /*17c60*/  IMAD.WIDE.U32 R8, R9, 0x8, R2.reuse ;  /* 0x0000000809087825 */ /* 0x100fe200078e0002 */
[----:B------:R1:W-:Y:S03]  /*17c70*/  STG.E.64 desc[UR8][R6.64], R78 ;  /* 0x0000004e06007986 */ /* 0x0003e6000c101b08 */
[----:B------:R-:W-:Y:S01]  /*17c80*/  VIADD R13, R21, 0xfffffffa ;  /* 0xfffffffa150d7836 */ /* 0x000fe20000000000 */
[----:B------:R-:W-:Y:S01]  /*17c90*/  STG.E.64 desc[UR8][R8.64], R76 ;  /* 0x0000004c08007986 */ /* 0x000fe2000c101b08 */
[----:B------:R-:W-:-:S04]  /*17ca0*/  IMAD.WIDE.U32 R10, R11, 0x8, R2 ;  /* 0x000000080b0a7825 */ /* 0x000fc800078e0002 */
[C---:B------:R-:W-:Y:S01]  /*17cb0*/  VIADD R15, R21.reuse, 0xfffffffb ;  /* 0xfffffffb150f7836 */ /* 0x040fe20000000000 */
[----:B------:R2:W-:Y:S01]  /*17cc0*/  STG.E.64 desc[UR8][R10.64], R80 ;  /* 0x000000500a007986 */ /* 0x0005e2000c101b08 */
[----:B------:R-:W-:Y:S02]  /*17cd0*/  VIADD R23, R21, 0xfffffffd ;  /* 0xfffffffd15177836 */ /* 0x000fe40000000000 */
[----:B0-----:R-:W-:-:S04]  /*17ce0*/  IMAD.WIDE.U32 R4, R17, 0x8, R2 ;  /* 0x0000000811047825 */ /* 0x001fc800078e0002 */
[----:B------:R-:W-:Y:S02]  /*17cf0*/  VIADD R17, R21, 0xffffffff ;  /* 0xffffffff15117836 */ /* 0x000fe40000000000 */
[----:B------:R-:W-:-:S04]  /*17d00*/  IMAD.WIDE.U32 R12, R13, 0x8, R2 ;  /* 0x000000080d0c7825 */ /* 0x000fc800078e0002 */
[----:B------:R-:W-:Y:S01]  /*17d10*/  VIADD R25, R21, 0xfffffffe ;  /* 0xfffffffe15197836 */ /* 0x000fe20000000000 */
[----:B------:R0:W-:Y:S01]  /*17d20*/  STG.E.64 desc[UR8][R12.64], R78 ;  /* 0x0000004e0c007986 */ /* 0x0001e2000c101b08 */
[----:B------:R-:W-:-:S04]  /*17d30*/  IMAD.WIDE.U32 R14, R15, 0x8, R2 ;  /* 0x000000080f0e7825 */ /* 0x000fc800078e0002 */
[--C-:B-1----:R-:W-:Y:S01]  /*17d40*/  IMAD.WIDE.U32 R6, R23, 0x8, R2.reuse ;  /* 0x0000000817067825 */ /* 0x102fe200078e0002 */
[----:B------:R1:W-:Y:S03]  /*17d50*/  STG.E.64 desc[UR8][R14.64], R76 ;  /* 0x0000004c0e007986 */ /* 0x0003e6000c101b08 */
[----:B------:R-:W-:Y:S01]  /*17d60*/  VIADD R23, R21, 0x1 ;  /* 0x0000000115177836 */ /* 0x000fe20000000000 */
[----:B------:R-:W-:Y:S01]  /*17d70*/  STG.E.64 desc[UR8][R4.64], R80 ;  /* 0x0000005004007986 */ /* 0x000fe2000c101b08 */
[----:B--2---:R-:W-:-:S03]  /*17d80*/  IMAD.WIDE.U32 R10, R17, 0x8, R2 ;  /* 0x00000008110a7825 */ /* 0x004fc600078e0002 */
[----:B------:R2:W-:Y:S01]  /*17d90*/  STG.E.64 desc[UR8][R6.64], R78 ;  /* 0x0000004e06007986 */ /* 0x0005e2000c101b08 */
[----:B------:R-:W-:-:S04]  /*17da0*/  IMAD.WIDE.U32 R8, R25, 0x8, R2 ;  /* 0x0000000819087825 */ /* 0x000fc800078e0002 */
[C---:B------:R-:W-:Y:S01]  /*17db0*/  VIADD R17, R21.reuse, 0x2 ;  /* 0x0000000215117836 */ /* 0x040fe20000000000 */
[----:B------:R3:W-:Y:S01]  /*17dc0*/  STG.E.64 desc[UR8][R8.64], R76 ;  /* 0x0000004c08007986 */ /* 0x0007e2000c101b08 */
[C---:B------:R-:W-:Y:S02]  /*17dd0*/  VIADD R25, R21.reuse, 0x3 ;  /* 0x0000000315197836 */ /* 0x040fe40000000000 */
[--C-:B0-----:R-:W-:Y:S01]  /*17de0*/  IMAD.WIDE.U32 R12, R21, 0x8, R2.reuse ;  /* 0x00000008150c7825 */ /* 0x101fe200078e0002 */
[----:B------:R0:W-:Y:S03]  /*17df0*/  STG.E.64 desc[UR8][R10.64], R80 ;  /* 0x000000500a007986 */ /* 0x0001e6000c101b08 */
[--C-:B-1----:R-:W-:Y:S01]  /*17e00*/  IMAD.WIDE.U32 R14, R23, 0x8, R2.reuse ;  /* 0x00000008170e7825 */ /* 0x102fe200078e0002 */
[----:B--2---:R-:W-:Y:S01]  /*17e10*/  IADD3 R7, PT, PT, R21, 0x4, RZ ;  /* 0x0000000415077810 */ /* 0x004fe20007ffe0ff */
[----:B------:R1:W-:Y:S02]  /*17e20*/  STG.E.64 desc[UR8][R12.64], R78 ;  /* 0x0000004e0c007986 */ /* 0x0003e4000c101b08 */
[----:B------:R-:W-:-:S02]  /*17e30*/  IMAD.WIDE.U32 R16, R17, 0x8, R2 ;  /* 0x0000000811107825 */ /* 0x000fc400078e0002 */
[----:B------:R-:W-:Y:S02]  /*17e40*/  STG.E.64 desc[UR8][R14.64], R76 ;  /* 0x0000004c0e007986 */ /* 0x000fe4000c101b08 */
[----:B------:R-:W-:Y:S02]  /*17e50*/  IMAD.WIDE.U32 R4, R25, 0x8, R2 ;  /* 0x0000000819047825 */ /* 0x000fe400078e0002 */
[----:B------:R-:W-:Y:S02]  /*17e60*/  STG.E.64 desc[UR8][R16.64], R80 ;  /* 0x0000005010007986 */ /* 0x000fe4000c101b08 */
[C---:B---3--:R-:W-:Y:S02]  /*17e70*/  VIADD R9, R21.reuse, 0x5 ;  /* 0x0000000515097836 */ /* 0x048fe40000000000 */
[C---:B------:R-:W-:Y:S01]  /*17e80*/  VIADD R23, R21.reuse, 0x6 ;  /* 0x0000000615177836 */ /* 0x040fe20000000000 */
[----:B------:R2:W-:Y:S01]  /*17e90*/  STG.E.64 desc[UR8][R4.64], R78 ;  /* 0x0000004e04007986 */ /* 0x0005e2000c101b08 */
[----:B------:R-:W-:-:S02]  /*17ea0*/  VIADD R25, R21, 0x7 ;  /* 0x0000000715197836 */ /* 0x000fc40000000000 */
[----:B------:R-:W-:Y:S02]  /*17eb0*/  VIADD R27, R21, 0x8 ;  /* 0x00000008151b7836 */ /* 0x000fe40000000000 */
[----:B------:R-:W-:-:S04]  /*17ec0*/  IMAD.WIDE.U32 R6, R7, 0x8, R2 ;  /* 0x0000000807067825 */ /* 0x000fc800078e0002 */
[--C-:B------:R-:W-:Y:S01]  /*17ed0*/  IMAD.WIDE.U32 R8, R9, 0x8, R2.reuse ;  /* 0x0000000809087825 */ /* 0x100fe200078e0002 */
[----:B------:R3:W-:Y:S03]  /*17ee0*/  STG.E.64 desc[UR8][R6.64], R76 ;  /* 0x0000004c06007986 */ /* 0x0007e6000c101b08 */
[--C-:B0-----:R-:W-:Y:S01]  /*17ef0*/  IMAD.WIDE.U32 R10, R23, 0x8, R2.reuse ;  /* 0x00000008170a7825 */ /* 0x101fe200078e0002 */
[----:B------:R0:W-:Y:S03]  /*17f00*/  STG.E.64 desc[UR8][R8.64], R80 ;  /* 0x0000005008007986 */ /* 0x0001e6000c101b08 */
[----:B-1----:R-:W-:Y:S01]  /*17f10*/  IMAD.WIDE.U32 R12, R25, 0x8, R2 ;  /* 0x00000008190c7825 */ /* 0x002fe200078e0002 */
[C---:B------:R-:W-:Y:S01]  /*17f20*/  IADD3 R25, PT, PT, R21.reuse, 0xb, RZ ;  /* 0x0000000b15197810 */ /* 0x040fe20007ffe0ff */
[----:B------:R1:W-:Y:S02]  /*17f30*/  STG.E.64 desc[UR8][R10.64], R78 ;  /* 0x0000004e0a007986 */ /* 0x0003e4000c101b08 */
[----:B--2---:R-:W-:-:S02]  /*17f40*/  VIADD R5, R21, 0x9 ;  /* 0x0000000915057836 */ /* 0x004fc40000000000 */
[----:B------:R-:W-:Y:S01]  /*17f50*/  VIADD R23, R21, 0xa ;  /* 0x0000000a15177836 */ /* 0x000fe20000000000 */
[----:B------:R2:W-:Y:S01]  /*17f60*/  STG.E.64 desc[UR8][R12.64], R76 ;  /* 0x0000004c0c007986 */ /* 0x0005e2000c101b08 */
[----:B------:R-:W-:-:S04]  /*17f70*/  IMAD.WIDE.U32 R14, R27, 0x8, R2 ;  /* 0x000000081b0e7825 */ /* 0x000fc800078e0002 */
[C---:B------:R-:W-:Y:S01]  /*17f80*/  VIADD R27, R21.reuse, 0xc ;  /* 0x0000000c151b7836 */ /* 0x040fe20000000000 */
[----:B------:R2:W-:Y:S01]  /*17f90*/  STG.E.64 desc[UR8][R14.64], R80 ;  /* 0x000000500e007986 */ /* 0x0005e2000c101b08 */
[----:B------:R-:W-:Y:S02]  /*17fa0*/  VIADD R17, R21, 0xd ;  /* 0x0000000d15117836 */ /* 0x000fe40000000000 */
[----:B------:R-:W-:-:S04]  /*17fb0*/  IMAD.WIDE.U32 R4, R5, 0x8, R2 ;  /* 0x0000000805047825 */ /* 0x000fc800078e0002 */
[--C-:B---3--:R-:W-:Y:S01]  /*17fc0*/  IMAD.WIDE.U32 R6, R23, 0x8, R2.reuse ;  /* 0x0000000817067825 */ /* 0x108fe200078e0002 */
[----:B------:R2:W-:Y:S03]  /*17fd0*/  STG.E.64 desc[UR8][R4.64], R78 ;  /* 0x0000004e04007986 */ /* 0x0005e6000c101b08 */
[--C-:B0-----:R-:W-:Y:S01]  /*17fe0*/  IMAD.WIDE.U32 R8, R25, 0x8, R2.reuse ;  /* 0x0000000819087825 */ /* 0x101fe200078e0002 */
[----:B------:R2:W-:Y:S03]  /*17ff0*/  STG.E.64 desc[UR8][R6.64], R76 ;  /* 0x0000004c06007986 */ /* 0x0005e6000c101b08 */
[--C-:B-1----:R-:W-:Y:S01]  /*18000*/  IMAD.WIDE.U32 R10, R27, 0x8, R2.reuse ;  /* 0x000000081b0a7825 */ /* 0x102fe200078e0002 */
[----:B------:R2:W-:Y:S03]  /*18010*/  STG.E.64 desc[UR8][R8.64], R80 ;  /* 0x0000005008007986 */ /* 0x0005e6000c101b08 */
[----:B------:R-:W-:Y:S01]  /*18020*/  IMAD.WIDE.U32 R16, R17, 0x8, R2 ;  /* 0x0000000811107825 */ /* 0x000fe200078e0002 */
[----:B------:R2:W-:Y:S03]  /*18030*/  STG.E.64 desc[UR8][R10.64], R78 ;  /* 0x0000004e0a007986 */ /* 0x0005e6000c101b08 */
[----:B------:R-:W-:Y:S01]  /*18040*/  VIADD R19, R19, 0x8 ;  /* 0x0000000813137836 */ /* 0x000fe20000000000 */
[----:B------:R2:W-:Y:S01]  /*18050*/  STG.E.64 desc[UR8][R16.64], R76 ;  /* 0x0000004c10007986 */ /* 0x0005e2000c101b08 */
[----:B------:R-:W-:-:S03]  /*18060*/  VIADD R21, R21, 0x18 ;  /* 0x0000001815157836 */ /* 0x000fc60000000000 */
[----:B------:R-:W-:-:S13]  /*18070*/  ISETP.NE.AND P0, PT, R19, RZ, PT ;  /* 0x000000ff1300720c */ /* 0x000fda0003f05270 */
[----:B--2---:R-:W-:Y:S05]  /*18080*/  @P0 BRA `(.L_x_353) ;  /* 0xfffffff800d00947 */ /* 0x004fea000383ffff */
[----:B------:R-:W-:-:S12]  /*18090*/  UIADD3 UR4, UPT, UPT, UR4, 0x1, URZ ;  /* 0x0000000104047890 */ /* 0x000fd8000fffe0ff */
.L_x_352:
[----:B------:R-:W-:-:S13]  /*180a0*/  ISETP.NE.AND P0, PT, R20, RZ, PT ;  /* 0x000000ff1400720c */ /* 0x000fda0003f05270 */
[----:B------:R-:W-:Y:S05]  /*180b0*/  @!P0 EXIT ;  /* 0x000000000000894d */ /* 0x000fea0003800000 */
[----:B------:R-:W-:Y:S02]  /*180c0*/  ISETP.GE.U32.AND P0, PT, R20, 0x4, PT ;  /* 0x000000041400780c */ /* 0x000fe40003f06070 */
[----:B------:R-:W-:-:S04]  /*180d0*/  LOP3.LUT R22, R18, 0x3, RZ, 0xc0, !PT ;  /* 0x0000000312167812 */ /* 0x000fc800078ec0ff */
[----:B------:R-:W-:-:S07]  /*180e0*/  ISETP.NE.AND P1, PT, R22, RZ, PT ;  /* 0x000000ff1600720c */ /* 0x000fce0003f25270 */
[----:B------:R-:W-:Y:S06]  /*180f0*/  @!P0 BRA `(.L_x_354) ;  /* 0x0000000000988947 */ /* 0x000fec0003800000 */
[----:B------:R-:W-:Y:S01]  /*18100*/  VIADD R4, R0, UR4 ;  /* 0x0000000400047c36 */ /* 0x000fe20008000000 */
[----:B------:R-:W-:-:S03]  /*18110*/  UIADD3 UR4, UPT, UPT, UR4, 0x4, URZ ;  /* 0x0000000404047890 */ /* 0x000fc6000fffe0ff */
[----:B------:R-:W-:-:S04]  /*18120*/  IMAD R17, R4, 0x3, RZ ;  /* 0x0000000304117824 */ /* 0x000fc800078e02ff */
[C---:B------:R-:W-:Y:S01]  /*18130*/  VIADD R7, R17.reuse, 0x1 ;  /* 0x0000000111077836 */ /* 0x040fe20000000000 */
[C---:B------:R-:W-:Y:S01]  /*18140*/  IADD3 R9, PT, PT, R17.reuse, 0x2, RZ ;  /* 0x0000000211097810 */ /* 0x040fe20007ffe0ff */
[C---:B------:R-:W-:Y:S01]  /*18150*/  IMAD.WIDE.U32 R4, R17.reuse, 0x8, R2 ;  /* 0x0000000811047825 */ /* 0x040fe200078e0002 */
[----:B------:R-:W-:-:S03]  /*18160*/  IADD3 R21, PT, PT, R17, 0x9, RZ ;  /* 0x0000000911157810 */ /* 0x000fc60007ffe0ff */
[----:B------:R-:W-:Y:S01]  /*18170*/  IMAD.WIDE.U32 R6, R7, 0x8, R2 ;  /* 0x0000000807067825 */ /* 0x000fe200078e0002 */
[----:B------:R0:W-:Y:S03]  /*18180*/  STG.E.64 desc[UR8][R4.64], R80 ;  /* 0x0000005004007986 */ /* 0x0001e6000c101b08 */
[C---:B------:R-:W-:Y:S01]  /*18190*/  VIADD R11, R17.reuse, 0x3 ;  /* 0x00000003110b7836 */ /* 0x040fe20000000000 */
[----:B------:R1:W-:Y:S01]  /*181a0*/  STG.E.64 desc[UR8][R6.64], R78 ;  /* 0x0000004e06007986 */ /* 0x0003e2000c101b08 */
[C---:B------:R-:W-:Y:S02]  /*181b0*/  VIADD R19, R17.reuse, 0x6 ;  /* 0x0000000611137836 */ /* 0x040fe40000000000 */
[C---:B------:R-:W-:Y:S02]  /*181c0*/  VIADD R13, R17.reuse, 0x4 ;  /* 0x00000004110d7836 */ /* 0x040fe40000000000 */
[----:B------:R-:W-:-:S02]  /*181d0*/  VIADD R15, R17, 0x5 ;  /* 0x00000005110f7836 */ /* 0x000fc40000000000 */
[----:B------:R-:W-:-:S04]  /*181e0*/  IMAD.WIDE.U32 R8, R9, 0x8, R2 ;  /* 0x0000000809087825 */ /* 0x000fc800078e0002 */
[--C-:B------:R-:W-:Y:S01]  /*181f0*/  IMAD.WIDE.U32 R10, R11, 0x8, R2.reuse ;  /* 0x000000080b0a7825 */ /* 0x100fe200078e0002 */
[----:B------:R2:W-:Y:S03]  /*18200*/  STG.E.64 desc[UR8][R8.64], R76 ;  /* 0x0000004c08007986 */ /* 0x0005e6000c101b08 */
[--C-:B0-----:R-:W-:Y:S01]  /*18210*/  IMAD.WIDE.U32 R4, R19, 0x8, R2.reuse ;  /* 0x0000000813047825 */ /* 0x101fe200078e0002 */
[----:B------:R0:W-:Y:S03]  /*18220*/  STG.E.64 desc[UR8][R10.64], R80 ;  /* 0x000000500a007986 */ /* 0x0001e6000c101b08 */
[----:B-1----:R-:W-:Y:S02]  /*18230*/  VIADD R7, R17, 0x7 ;  /* 0x0000000711077836 */ /* 0x002fe40000000000 */
[----:B------:R-:W-:-:S04]  /*18240*/  IMAD.WIDE.U32 R12, R13, 0x8, R2 ;  /* 0x000000080d0c7825 */ /* 0x000fc800078e0002 */
[----:B------:R-:W-:Y:S01]  /*18250*/  VIADD R19, R17, 0x8 ;  /* 0x0000000811137836 */ /* 0x000fe20000000000 */
[----:B------:R1:W-:Y:S01]  /*18260*/  STG.E.64 desc[UR8][R12.64], R78 ;  /* 0x0000004e0c007986 */ /* 0x0003e2000c101b08 */
[----:B------:R-:W-:-:S04]  /*18270*/  IMAD.WIDE.U32 R14, R15, 0x8, R2 ;  /* 0x000000080f0e7825 */ /* 0x000fc800078e0002 */
[C---:B------:R-:W-:Y:S01]  /*18280*/  VIADD R23, R17.reuse, 0xa ;  /* 0x0000000a11177836 */ /* 0x040fe20000000000 */
[----:B------:R3:W-:Y:S01]  /*18290*/  STG.E.64 desc[UR8][R14.64], R76 ;  /* 0x0000004c0e007986 */ /* 0x0007e2000c101b08 */
[----:B------:R-:W-:Y:S02]  /*182a0*/  VIADD R17, R17, 0xb ;  /* 0x0000000b11117836 */ /* 0x000fe40000000000 */
[--C-:B------:R-:W-:Y:S01]  /*182b0*/  IMAD.WIDE.U32 R6, R7, 0x8, R2.reuse ;  /* 0x0000000807067825 */ /* 0x100fe200078e0002 */
[----:B------:R3:W-:Y:S03]  /*182c0*/  STG.E.64 desc[UR8][R4.64], R80 ;  /* 0x0000005004007986 */ /* 0x0007e6000c101b08 */
[--C-:B--2---:R-:W-:Y:S01]  /*182d0*/  IMAD.WIDE.U32 R8, R19, 0x8, R2.reuse ;  /* 0x0000000813087825 */ /* 0x104fe200078e0002 */
[----:B------:R3:W-:Y:S03]  /*182e0*/  STG.E.64 desc[UR8][R6.64], R78 ;  /* 0x0000004e06007986 */ /* 0x0007e6000c101b08 */
[--C-:B0-----:R-:W-:Y:S01]  /*182f0*/  IMAD.WIDE.U32 R10, R21, 0x8, R2.reuse ;  /* 0x00000008150a7825 */ /* 0x101fe200078e0002 */
[----:B------:R3:W-:Y:S03]  /*18300*/  STG.E.64 desc[UR8][R8.64], R76 ;  /* 0x0000004c08007986 */ /* 0x0007e6000c101b08 */
[--C-:B-1----:R-:W-:Y:S01]  /*18310*/  IMAD.WIDE.U32 R12, R23, 0x8, R2.reuse ;  /* 0x00000008170c7825 */ /* 0x102fe200078e0002 */
[----:B------:R3:W-:Y:S03]  /*18320*/  STG.E.64 desc[UR8][R10.64], R80 ;  /* 0x000000500a007986 */ /* 0x0007e6000c101b08 */
[----:B------:R-:W-:Y:S01]  /*18330*/  IMAD.WIDE.U32 R16, R17, 0x8, R2 ;  /* 0x0000000811107825 */ /* 0x000fe200078e0002 */
[----:B------:R3:W-:Y:S04]  /*18340*/  STG.E.64 desc[UR8][R12.64], R78 ;  /* 0x0000004e0c007986 */ /* 0x0007e8000c101b08 */
[----:B------:R3:W-:Y:S02]  /*18350*/  STG.E.64 desc[UR8][R16.64], R76 ;  /* 0x0000004c10007986 */ /* 0x0007e4000c101b08 */
.L_x_354:
[----:B------:R-:W-:Y:S05]  /*18360*/  @!P1 EXIT ;  /* 0x000000000000994d */ /* 0x000fea0003800000 */
[----:B------:R-:W-:Y:S02]  /*18370*/  ISETP.NE.AND P0, PT, R22, 0x1, PT ;  /* 0x000000011600780c */ /* 0x000fe40003f05270 */
[----:B------:R-:W-:-:S04]  /*18380*/  LOP3.LUT R18, R18, 0x1, RZ, 0xc0, !PT ;  /* 0x0000000112127812 */ /* 0x000fc800078ec0ff */
[----:B------:R-:W-:-:S07]  /*18390*/  ISETP.NE.U32.AND P1, PT, R18, 0x1, PT ;  /* 0x000000011200780c */ /* 0x000fce0003f25070 */
[----:B------:R-:W-:Y:S06]  /*183a0*/  @!P0 BRA `(.L_x_355) ;  /* 0x0000000000508947 */ /* 0x000fec0003800000 */
[----:B---3--:R-:W-:Y:S01]  /*183b0*/  VIADD R4, R0, UR4 ;  /* 0x0000000400047c36 */ /* 0x008fe20008000000 */
[----:B------:R-:W-:-:S03]  /*183c0*/  UIADD3 UR4, UPT, UPT, UR4, 0x2, URZ ;  /* 0x0000000204047890 */ /* 0x000fc6000fffe0ff */
[----:B------:R-:W-:-:S04]  /*183d0*/  IMAD R7, R4, 0x3, RZ ;  /* 0x0000000304077824 */ /* 0x000fc800078e02ff */
[C---:B------:R-:W-:Y:S01]  /*183e0*/  VIADD R9, R7.reuse, 0x1 ;  /* 0x0000000107097836 */ /* 0x040fe20000000000 */
[C---:B------:R-:W-:Y:S01]  /*183f0*/  IADD3 R15, PT, PT, R7.reuse, 0x4, RZ ;  /* 0x00000004070f7810 */ /* 0x040fe20007ffe0ff */
[C---:B------:R-:W-:Y:S02]  /*18400*/  VIADD R11, R7.reuse, 0x2 ;  /* 0x00000002070b7836 */ /* 0x040fe40000000000 */
[C---:B------:R-:W-:Y:S02]  /*18410*/  VIADD R13, R7.reuse, 0x3 ;  /* 0x00000003070d7836 */ /* 0x040fe40000000000 */
[----:B------:R-:W-:-:S04]  /*18420*/  IMAD.WIDE.U32 R4, R7, 0x8, R2 ;  /* 0x0000000807047825 */ /* 0x000fc800078e0002 */
[----:B------:R-:W-:Y:S01]  /*18430*/  VIADD R17, R7, 0x5 ;  /* 0x0000000507117836 */ /* 0x000fe20000000000 */
[----:B------:R0:W-:Y:S01]  /*18440*/  STG.E.64 desc[UR8][R4.64], R80 ;  /* 0x0000005004007986 */ /* 0x0001e2000c101b08 */
[----:B------:R-:W-:-:S04]  /*18450*/  IMAD.WIDE.U32 R6, R9, 0x8, R2 ;  /* 0x0000000809067825 */ /* 0x000fc800078e0002 */
[--C-:B------:R-:W-:Y:S01]  /*18460*/  IMAD.WIDE.U32 R8, R11, 0x8, R2.reuse ;  /* 0x000000080b087825 */ /* 0x100fe200078e0002 */
[----:B------:R0:W-:Y:S03]  /*18470*/  STG.E.64 desc[UR8][R6.64], R78 ;  /* 0x0000004e06007986 */ /* 0x0001e6000c101b08 */
[--C-:B------:R-:W-:Y:S01]  /*18480*/  IMAD.WIDE.U32 R10, R13, 0x8, R2.reuse ;  /* 0x000000080d0a7825 */ /* 0x100fe200078e0002 */
[----:B------:R0:W-:Y:S03]  /*18490*/  STG.E.64 desc[UR8][R8.64], R76 ;  /* 0x0000004c08007986 */ /* 0x0001e6000c101b08 */
[--C-:B------:R-:W-:Y:S01]  /*184a0*/  IMAD.WIDE.U32 R12, R15, 0x8, R2.reuse ;  /* 0x000000080f0c7825 */ /* 0x100fe200078e0002 */
[----:B------:R0:W-:Y:S03]  /*184b0*/  STG.E.64 desc[UR8][R10.64], R80 ;  /* 0x000000500a007986 */ /* 0x0001e6000c101b08 */
[----:B------:R-:W-:Y:S01]  /*184c0*/  IMAD.WIDE.U32 R14, R17, 0x8, R2 ;  /* 0x00000008110e7825 */ /* 0x000fe200078e0002 */
[----:B------:R0:W-:Y:S04]  /*184d0*/  STG.E.64 desc[UR8][R12.64], R78 ;  /* 0x0000004e0c007986 */ /* 0x0001e8000c101b08 */
[----:B------:R0:W-:Y:S02]  /*184e0*/  STG.E.64 desc[UR8][R14.64], R76 ;  /* 0x0000004c0e007986 */ /* 0x0001e4000c101b08 */
.L_x_355:
[----:B------:R-:W-:Y:S05]  /*184f0*/  @P1 EXIT ;  /* 0x000000000000194d */ /* 0x000fea0003800000 */
[----:B------:R-:W-:-:S04]  /*18500*/  VIADD R0, R0, UR4 ;  /* 0x0000000400007c36 */ /* 0x000fc80008000000 */
[----:B0--3--:R-:W-:-:S04]  /*18510*/  IMAD R5, R0, 0x3, RZ ;  /* 0x0000000300057824 */ /* 0x009fc800078e02ff */
[C---:B------:R-:W-:Y:S02]  /*18520*/  VIADD R7, R5.reuse, 0x1 ;  /* 0x0000000105077836 */ /* 0x040fe40000000000 */
[C---:B------:R-:W-:Y:S02]  /*18530*/  VIADD R9, R5.reuse, 0x2 ;  /* 0x0000000205097836 */ /* 0x040fe40000000000 */
[----:B------:R-:W-:-:S04]  /*18540*/  IMAD.WIDE.U32 R4, R5, 0x8, R2 ;  /* 0x0000000805047825 */ /* 0x000fc800078e0002 */
[--C-:B------:R-:W-:Y:S01]  /*18550*/  IMAD.WIDE.U32 R6, R7, 0x8, R2.reuse ;  /* 0x0000000807067825 */ /* 0x100fe200078e0002 */
[----:B------:R-:W-:Y:S03]  /*18560*/  STG.E.64 desc[UR8][R4.64], R80 ;  /* 0x0000005004007986 */ /* 0x000fe6000c101b08 */
[----:B------:R-:W-:Y:S01]  /*18570*/  IMAD.WIDE.U32 R2, R9, 0x8, R2 ;  /* 0x0000000809027825 */ /* 0x000fe200078e0002 */
[----:B------:R-:W-:Y:S04]  /*18580*/  STG.E.64 desc[UR8][R6.64], R78 ;  /* 0x0000004e06007986 */ /* 0x000fe8000c101b08 */
[----:B------:R-:W-:Y:S01]  /*18590*/  STG.E.64 desc[UR8][R2.64], R76 ;  /* 0x0000004c02007986 */ /* 0x000fe2000c101b08 */
[----:B------:R-:W-:Y:S05]  /*185a0*/  EXIT ;  /* 0x000000000000794d */ /* 0x000fea0003800000 */
        .weak           $__internal_0_$__cuda_sm20_dblrcp_rn_slowpath_v3
        .type           $__internal_0_$__cuda_sm20_dblrcp_rn_slowpath_v3,@function
        .size           $__internal_0_$__cuda_sm20_dblrcp_rn_slowpath_v3,($__internal_1_$__cuda_sm20_div_rn_f64_full - $__internal_0_$__cuda_sm20_dblrcp_rn_slowpath_v3)
$__internal_0_$__cuda_sm20_dblrcp_rn_slowpath_v3:
[----:B------:R-:W-:Y:S01]  /*185b0*/  IMAD.MOV.U32 R62, RZ, RZ, R60 ;  /* 0x000000ffff3e7224 */ /* 0x000fe200078e003c */
[----:B------:R-:W-:Y:S01]  /*185c0*/  BSSY.RECONVERGENT B0, `(.L_x_356) ;  /* 0x0000024000007945 */ /* 0x000fe20003800200 */
[----:B------:R-:W-:-:S06]  /*185d0*/  IMAD.MOV.U32 R63, RZ, RZ, R59 ;  /* 0x000000ffff3f7224 */ /* 0x000fcc00078e003b */
[----:B------:R-:W-:-:S14]  /*185e0*/  DSETP.GTU.AND P0, PT, |R62|, +INF , PT ;  /* 0x7ff000003e00742a */ /* 0x000fdc0003f0c200 */
[----:B------:R-:W-:Y:S05]  /*185f0*/  @P0 BRA `(.L_x_357) ;  /* 0x0000000000780947 */ /* 0x000fea0003800000 */
[----:B------:R-:W-:-:S04]  /*18600*/  LOP3.LUT R59, R59, 0x7fffffff, RZ, 0xc0, !PT ;  /* 0x7fffffff3b3b7812 */ /* 0x000fc800078ec0ff */
[----:B------:R-:W-:-:S04]  /*18610*/  IADD3 R60, PT, PT, R59, -0x1, RZ ;  /* 0xffffffff3b3c7810 */ /* 0x000fc80007ffe0ff */
[----:B------:R-:W-:-:S13]  /*18620*/  ISETP.GE.U32.AND P0, PT, R60, 0x7fefffff, PT ;  /* 0x7fefffff3c00780c */ /* 0x000fda0003f06070 */
[----:B------:R-:W-:Y:S01]  /*18630*/  @P0 LOP3.LUT R61, R63, 0x7ff00000, RZ, 0x3c, !PT ;  /* 0x7ff000003f3d0812 */ /* 0x000fe200078e3cff */
[----:B------:R-:W-:Y:S01]  /*18640*/  @P0 IMAD.MOV.U32 R60, RZ, RZ, RZ ;  /* 0x000000ffff3c0224 */ /* 0x000fe200078e00ff */
[----:B------:R-:W-:Y:S06]  /*18650*/  @P0 BRA `(.L_x_358) ;  /* 0x0000000000680947 */ /* 0x000fec0003800000 */
[----:B------:R-:W-:-:S13]  /*18660*/  ISETP.GE.U32.AND P0, PT, R59, 0x1000001, PT ;  /* 0x010000013b00780c */ /* 0x000fda0003f06070 */
[----:B------:R-:W-:Y:S05]  /*18670*/  @!P0 BRA `(.L_x_359) ;  /* 0x0000000000348947 */ /* 0x000fea0003800000 */
[----:B------:R-:W-:Y:S02]  /*18680*/  VIADD R61, R63, 0xc0200000 ;  /* 0xc02000003f3d7836 */ /* 0x000fe40000000000 */
[----:B------:R-:W-:Y:S02]  /*18690*/  IMAD.MOV.U32 R60, RZ, RZ, R62 ;  /* 0x000000ffff3c7224 */ /* 0x000fe400078e003e */
[----:B------:R-:W0:Y:S04]  /*186a0*/  MUFU.RCP64H R59, R61 ;  /* 0x0000003d003b7308 */ /* 0x000e280000001800 */
[----:B0-----:R-:W-:-:S08]  /*186b0*/  DFMA R128, -R60, R58, 1 ;  /* 0x3ff000003c80742b */ /* 0x001fd0000000013a */
[----:B------:R-:W-:-:S08]  /*186c0*/  DFMA R128, R128, R128, R128 ;  /* 0x000000808080722b */ /* 0x000fd00000000080 */
[----:B------:R-:W-:-:S08]  /*186d0*/  DFMA R128, R58, R128, R58 ;  /* 0x000000803a80722b */ /* 0x000fd0000000003a */
[----:B------:R-:W-:-:S08]  /*186e0*/  DFMA R58, -R60, R128, 1 ;  /* 0x3ff000003c3a742b */ /* 0x000fd00000000180 */
[----:B------:R-:W-:-:S08]  /*186f0*/  DFMA R58, R128, R58, R128 ;  /* 0x0000003a803a722b */ /* 0x000fd00000000080 */
[----:B------:R-:W-:-:S08]  /*18700*/  DMUL R58, R58, 2.2250738585072013831e-308 ;  /* 0x001000003a3a7828 */ /* 0x000fd00000000000 */
[----:B------:R-:W-:-:S08]  /*18710*/  DFMA R62, -R62, R58, 1 ;  /* 0x3ff000003e3e742b */ /* 0x000fd0000000013a */
[----:B------:R-:W-:-:S08]  /*18720*/  DFMA R62, R62, R62, R62 ;  /* 0x0000003e3e3e722b */ /* 0x000fd0000000003e */
[----:B------:R-:W-:Y:S01]  /*18730*/  DFMA R60, R58, R62, R58 ;  /* 0x0000003e3a3c722b */ /* 0x000fe2000000003a */
[----:B------:R-:W-:Y:S10]  /*18740*/  BRA `(.L_x_358) ;  /* 0x00000000002c7947 */ /* 0x000ff40003800000 */
.L_x_359:
[----:B------:R-:W-:-:S06]  /*18750*/  DMUL R62, R62, 8.11296384146066816958e+31 ;  /* 0x469000003e3e7828 */ /* 0x000fcc0000000000 */
[----:B------:R-:W0:Y:S02]  /*18760*/  MUFU.RCP64H R59, R63 ;  /* 0x0000003f003b7308 */ /* 0x000e240000001800 */
[----:B0-----:R-:W-:-:S08]  /*18770*/  DFMA R60, -R62, R58, 1 ;  /* 0x3ff000003e3c742b */ /* 0x001fd0000000013a */
[----:B------:R-:W-:-:S08]  /*18780*/  DFMA R60, R60, R60, R60 ;  /* 0x0000003c3c3c722b */ /* 0x000fd0000000003c */
[----:B------:R-:W-:-:S08]  /*18790*/  DFMA R60, R58, R60, R58 ;  /* 0x0000003c3a3c722b */ /* 0x000fd0000000003a */
[----:B------:R-:W-:-:S08]  /*187a0*/  DFMA R58, -R62, R60, 1 ;  /* 0x3ff000003e3a742b */ /* 0x000fd0000000013c */
[----:B------:R-:W-:-:S08]  /*187b0*/  DFMA R58, R60, R58, R60 ;  /* 0x0000003a3c3a722b */ /* 0x000fd0000000003c */
[----:B------:R-:W-:Y:S01]  /*187c0*/  DMUL R60, R58, 8.11296384146066816958e+31 ;  /* 0x469000003a3c7828 */ /* 0x000fe20000000000 */
[----:B------:R-:W-:Y:S10]  /*187d0*/  BRA `(.L_x_358) ;  /* 0x0000000000087947 */ /* 0x000ff40003800000 */
.L_x_357:
[----:B------:R-:W-:Y:S01]  /*187e0*/  LOP3.LUT R61, R63, 0x80000, RZ, 0xfc, !PT ;  /* 0x000800003f3d7812 */ /* 0x000fe200078efcff */
[----:B------:R-:W-:-:S07]  /*187f0*/  IMAD.MOV.U32 R60, RZ, RZ, R62 ;  /* 0x000000ffff3c7224 */ /* 0x000fce00078e003e */
.L_x_358:
[----:B------:R-:W-:Y:S05]  /*18800*/  BSYNC.RECONVERGENT B0 ;  /* 0x0000000000007941 */ /* 0x000fea0003800200 */
.L_x_356:
[----:B------:R-:W-:Y:S01]  /*18810*/  IMAD.MOV.U32 R58, RZ, RZ, R60 ;  /* 0x000000ffff3a7224 */ /* 0x000fe200078e003c */
[----:B------:R-:W-:Y:S01]  /*18820*/  MOV R60, R0 ;  /* 0x00000000003c7202 */ /* 0x000fe20000000f00 */
[----:B------:R-:W-:Y:S02]  /*18830*/  IMAD.MOV.U32 R59, RZ, RZ, R61 ;  /* 0x000000ffff3b7224 */ /* 0x000fe400078e003d */
[----:B------:R-:W-:-:S04]  /*18840*/  IMAD.MOV.U32 R61, RZ, RZ, 0x0 ;  /* 0x00000000ff3d7424 */ /* 0x000fc800078e00ff */
[----:B------:R-:W-:Y:S05]  /*18850*/  RET.REL.NODEC R60 `(_Z9rk4_threejPddjjS_S_S_) ;  /* 0xfffffe743ce87950 */ /* 0x000fea0003c3ffff */
        .weak           $__internal_1_$__cuda_sm20_div_rn_f64_full
        .type           $__internal_1_$__cuda_sm20_div_rn_f64_full,@function
        .size           $__internal_1_$__cuda_sm20_div_rn_f64_full,($_Z9rk4_threejPddjjS_S_S_$__internal_accurate_pow - $__internal_1_$__cuda_sm20_div_rn_f64_full)
$__internal_1_$__cuda_sm20_div_rn_f64_full:
[C---:B------:R-:W-:Y:S01]  /*18860*/  FSETP.GEU.AND P1, PT, |R59|.reuse, 1.469367938527859385e-39, PT ;  /* 0x001000003b00780b */ /* 0x040fe20003f2e200 */
[--C-:B------:R-:W-:Y:S01]  /*18870*/  IMAD.MOV.U32 R128, RZ, RZ, R58.reuse ;  /* 0x000000ffff807224 */ /* 0x100fe200078e003a */
[C---:B------:R-:W-:Y:S01]  /*18880*/  LOP3.LUT R62, R59.reuse, 0x800fffff, RZ, 0xc0, !PT ;  /* 0x800fffff3b3e7812 */ /* 0x040fe200078ec0ff */
[----:B------:R-:W-:Y:S01]  /*18890*/  IMAD.MOV.U32 R129, RZ, RZ, R59 ;  /* 0x000000ffff817224 */ /* 0x000fe200078e003b */
[----:B------:R-:W-:Y:S01]  /*188a0*/  MOV R138, 0x1 ;  /* 0x00000001008a7802 */ /* 0x000fe20000000f00 */
[----:B------:R-:W-:Y:S01]  /*188b0*/  IMAD.MOV.U32 R130, RZ, RZ, R58 ;  /* 0x000000ffff827224 */ /* 0x000fe200078e003a */
[----:B------:R-:W-:Y:S01]  /*188c0*/  LOP3.LUT R131, R62, 0x3ff00000, RZ, 0xfc, !PT ;  /* 0x3ff000003e837812 */ /* 0x000fe200078efcff */
[----:B------:R-:W-:Y:S01]  /*188d0*/  IMAD.MOV.U32 R133, RZ, RZ, R61 ;  /* 0x000000ffff857224 */ /* 0x000fe200078e003d */
[----:B------:R-:W-:Y:S01]  /*188e0*/  LOP3.LUT R61, R59, 0x7ff00000, RZ, 0xc0, !PT ;  /* 0x7ff000003b3d7812 */ /* 0x000fe200078ec0ff */
[----:B------:R-:W-:Y:S01]  /*188f0*/  IMAD.MOV.U32 R59, RZ, RZ, 0x1ca00000 ;  /* 0x1ca00000ff3b7424 */ /* 0x000fe200078e00ff */
[----:B------:R-:W-:Y:S01]  /*18900*/  BSSY.RECONVERGENT B0, `(.L_x_360) ;  /* 0x0000056000007945 */ /* 0x000fe20003800200 */
[----:B------:R-:W-:Y:S01]  /*18910*/  IMAD.MOV.U32 R132, RZ, RZ, R60 ;  /* 0x000000ffff847224 */ /* 0x000fe200078e003c */
[C---:B------:R-:W-:Y:S01]  /*18920*/  FSETP.GEU.AND P0, PT, |R133|.reuse, 1.469367938527859385e-39, PT ;  /* 0x001000008500780b */ /* 0x040fe20003f0e200 */
[----:B------:R-:W-:Y:S01]  /*18930*/  @!P1 DMUL R130, R128, 8.98846567431157953865e+307 ;  /* 0x7fe0000080829828 */ /* 0x000fe20000000000 */
[----:B------:R-:W-:-:S04]  /*18940*/  LOP3.LUT R58, R133, 0x7ff00000, RZ, 0xc0, !PT ;  /* 0x7ff00000853a7812 */ /* 0x000fc800078ec0ff */
[----:B------:R-:W-:Y:S01]  /*18950*/  ISETP.GE.U32.AND P5, PT, R58, R61, PT ;  /* 0x0000003d3a00720c */ /* 0x000fe20003fa6070 */
[----:B------:R-:W0:Y:S03]  /*18960*/  MUFU.RCP64H R139, R131 ;  /* 0x00000083008b7308 */ /* 0x000e260000001800 */
[----:B------:R-:W-:Y:S02]  /*18970*/  SEL R62, R59, 0x63400000, !P5 ;  /* 0x634000003b3e7807 */ /* 0x000fe40006800000 */
[----:B------:R-:W-:Y:S01]  /*18980*/  @!P1 LOP3.LUT R61, R131, 0x7ff00000, RZ, 0xc0, !PT ;  /* 0x7ff00000833d9812 */ /* 0x000fe200078ec0ff */
[----:B------:R-:W-:Y:S01]  /*18990*/  @!P0 IMAD.MOV.U32 R136, RZ, RZ, RZ ;  /* 0x000000ffff888224 */ /* 0x000fe200078e00ff */
[----:B------:R-:W-:-:S04]  /*189a0*/  @!P0 LOP3.LUT R63, R129, 0x7ff00000, RZ, 0xc0, !PT ;  /* 0x7ff00000813f8812 */ /* 0x000fc800078ec0ff */
[----:B------:R-:W-:-:S04]  /*189b0*/  @!P0 ISETP.GE.U32.AND P4, PT, R58, R63, PT ;  /* 0x0000003f3a00820c */ /* 0x000fc80003f86070 */
[----:B------:R-:W-:Y:S01]  /*189c0*/  @!P0 SEL R60, R59, 0x63400000, !P4 ;  /* 0x634000003b3c8807 */ /* 0x000fe20006000000 */
[----:B0-----:R-:W-:-:S03]  /*189d0*/  DFMA R134, R138, -R130, 1 ;  /* 0x3ff000008a86742b */ /* 0x001fc60000000882 */
[----:B------:R-:W-:-:S04]  /*189e0*/  @!P0 LOP3.LUT R60, R60, 0x80000000, R133, 0xf8, !PT ;  /* 0x800000003c3c8812 */ /* 0x000fc800078ef885 */
[----:B------:R-:W-:Y:S01]  /*189f0*/  @!P0 LOP3.LUT R137, R60, 0x100000, RZ, 0xfc, !PT ;  /* 0x001000003c898812 */ /* 0x000fe200078efcff */
[----:B------:R-:W-:Y:S01]  /*18a00*/  IMAD.MOV.U32 R60, RZ, RZ, R58 ;  /* 0x000000ffff3c7224 */ /* 0x000fe200078e003a */
[----:B------:R-:W-:-:S08]  /*18a10*/  DFMA R134, R134, R134, R134 ;  /* 0x000000868686722b */ /* 0x000fd00000000086 */
[----:B------:R-:W-:Y:S01]  /*18a20*/  DFMA R138, R138, R134, R138 ;  /* 0x000000868a8a722b */ /* 0x000fe2000000008a */
[----:B------:R-:W-:Y:S01]  /*18a30*/  LOP3.LUT R135, R62, 0x800fffff, R133, 0xf8, !PT ;  /* 0x800fffff3e877812 */ /* 0x000fe200078ef885 */
[----:B------:R-:W-:-:S06]  /*18a40*/  IMAD.MOV.U32 R134, RZ, RZ, R132 ;  /* 0x000000ffff867224 */ /* 0x000fcc00078e0084 */
[----:B------:R-:W-:Y:S02]  /*18a50*/  DFMA R62, R138, -R130, 1 ;  /* 0x3ff000008a3e742b */ /* 0x000fe40000000882 */
[----:B------:R-:W-:-:S06]  /*18a60*/  @!P0 DFMA R134, R134, 2, -R136 ;  /* 0x400000008686882b */ /* 0x000fcc0000000888 */
[----:B------:R-:W-:Y:S01]  /*18a70*/  DFMA R138, R138, R62, R138 ;  /* 0x0000003e8a8a722b */ /* 0x000fe2000000008a */
[----:B------:R-:W-:-:S03]  /*18a80*/  VIADD R63, R61, 0xffffffff ;  /* 0xffffffff3d3f7836 */ /* 0x000fc60000000000 */
[----:B------:R-:W-:-:S04]  /*18a90*/  @!P0 LOP3.LUT R60, R135, 0x7ff00000, RZ, 0xc0, !PT ;  /* 0x7ff00000873c8812 */ /* 0x000fc800078ec0ff */
[----:B------:R-:W-:Y:S01]  /*18aa0*/  DMUL R136, R138, R134 ;  /* 0x000000868a887228 */ /* 0x000fe20000000000 */
[----:B------:R-:W-:-:S05]  /*18ab0*/  VIADD R62, R60, 0xffffffff ;  /* 0xffffffff3c3e7836 */ /* 0x000fca0000000000 */
[----:B------:R-:W-:Y:S02]  /*18ac0*/  ISETP.GT.U32.AND P0, PT, R62, 0x7feffffe, PT ;  /* 0x7feffffe3e00780c */ /* 0x000fe40003f04070 */
[----:B------:R-:W-:Y:S02]  /*18ad0*/  DFMA R140, R136, -R130, R134 ;  /* 0x80000082888c722b */ /* 0x000fe40000000086 */
[----:B------:R-:W-:-:S06]  /*18ae0*/  ISETP.GT.U32.OR P0, PT, R63, 0x7feffffe, P0 ;  /* 0x7feffffe3f00780c */ /* 0x000fcc0000704470 */
[----:B------:R-:W-:-:S07]  /*18af0*/  DFMA R62, R138, R140, R136 ;  /* 0x0000008c8a3e722b */ /* 0x000fce0000000088 */
[----:B------:R-:W-:Y:S05]  /*18b00*/  @P0 BRA `(.L_x_361) ;  /* 0x0000000000740947 */ /* 0x000fea0003800000 */
[----:B------:R-:W-:-:S04]  /*18b10*/  LOP3.LUT R61, R129, 0x7ff00000, RZ, 0xc0, !PT ;  /* 0x7ff00000813d7812 */ /* 0x000fc800078ec0ff */
[CC--:B------:R-:W-:Y:S02]  /*18b20*/  VIADDMNMX R60, R58.reuse, -R61.reuse, 0xb9600000, !PT ;  /* 0xb96000003a3c7446 */ /* 0x0c0fe4000780093d */
[----:B------:R-:W-:Y:S01]  /*18b30*/  ISETP.GE.U32.AND P0, PT, R58, R61, PT ;  /* 0x0000003d3a00720c */ /* 0x000fe20003f06070 */
[----:B------:R-:W-:Y:S01]  /*18b40*/  IMAD.MOV.U32 R58, RZ, RZ, RZ ;  /* 0x000000ffff3a7224 */ /* 0x000fe200078e00ff */
[----:B------:R-:W-:Y:S02]  /*18b50*/  VIMNMX R60, PT, PT, R60, 0x46a00000, PT ;  /* 0x46a000003c3c7848 */ /* 0x000fe40003fe0100 */
[----:B------:R-:W-:-:S04]  /*18b60*/  SEL R59, R59, 0x63400000, !P0 ;  /* 0x634000003b3b7807 */ /* 0x000fc80004000000 */
[----:B------:R-:W-:-:S05]  /*18b70*/  IADD3 R60, PT, PT, -R59, R60, RZ ;  /* 0x0000003c3b3c7210 */ /* 0x000fca0007ffe1ff */
[----:B------:R-:W-:-:S06]  /*18b80*/  VIADD R59, R60, 0x7fe00000 ;  /* 0x7fe000003c3b7836 */ /* 0x000fcc0000000000 */
[----:B------:R-:W-:-:S10]  /*18b90*/  DMUL R136, R62, R58 ;  /* 0x0000003a3e887228 */ /* 0x000fd40000000000 */
[----:B------:R-:W-:-:S13]  /*18ba0*/  FSETP.GTU.AND P0, PT, |R137|, 1.469367938527859385e-39, PT ;  /* 0x001000008900780b */ /* 0x000fda0003f0c200 */
[----:B------:R-:W-:Y:S05]  /*18bb0*/  @P0 BRA `(.L_x_362) ;  /* 0x0000000000a80947 */ /* 0x000fea0003800000 */
[----:B------:R-:W-:-:S06]  /*18bc0*/  DFMA R130, R62, -R130, R134 ;  /* 0x800000823e82722b */ /* 0x000fcc0000000086 */
[----:B------:R-:W-:-:S04]  /*18bd0*/  IMAD.MOV.U32 R130, RZ, RZ, RZ ;  /* 0x000000ffff827224 */ /* 0x000fc800078e00ff */
[C---:B------:R-:W-:Y:S02]  /*18be0*/  FSETP.NEU.AND P0, PT, R131.reuse, RZ, PT ;  /* 0x000000ff8300720b */ /* 0x040fe40003f0d000 */
[----:B------:R-:W-:-:S04]  /*18bf0*/  LOP3.LUT R58, R131, 0x80000000, R129, 0x48, !PT ;  /* 0x80000000833a7812 */ /* 0x000fc800078e4881 */
[----:B------:R-:W-:-:S07]  /*18c00*/  LOP3.LUT R131, R58, R59, RZ, 0xfc, !PT ;  /* 0x0000003b3a837212 */ /* 0x000fce00078efcff */
[----:B------:R-:W-:Y:S05]  /*18c10*/  @!P0 BRA `(.L_x_362) ;  /* 0x0000000000908947 */ /* 0x000fea0003800000 */
[----:B------:R-:W-:Y:S01]  /*18c20*/  IMAD.MOV R129, RZ, RZ, -R60 ;  /* 0x000000ffff817224 */ /* 0x000fe200078e0a3c */
[----:B------:R-:W-:Y:S01]  /*18c30*/  IADD3 R60, PT, PT, -R60, -0x43300000, RZ ;  /* 0xbcd000003c3c7810 */ /* 0x000fe20007ffe1ff */
[----:B------:R-:W-:-:S06]  /*18c40*/  IMAD.MOV.U32 R128, RZ, RZ, RZ ;  /* 0x000000ffff807224 */ /* 0x000fcc00078e00ff */
[----:B------:R-:W-:Y:S02]  /*18c50*/  DFMA R128, R136, -R128, R62 ;  /* 0x800000808880722b */ /* 0x000fe4000000003e */
[----:B------:R-:W-:-:S08]  /*18c60*/  DMUL.RP R62, R62, R130 ;  /* 0x000000823e3e7228 */ /* 0x000fd00000008000 */
[----:B------:R-:W-:Y:S02]  /*18c70*/  FSETP.NEU.AND P0, PT, |R129|, R60, PT ;  /* 0x0000003c8100720b */ /* 0x000fe40003f0d200 */
[----:B------:R-:W-:Y:S02]  /*18c80*/  LOP3.LUT R59, R63, R58, RZ, 0x3c, !PT ;  /* 0x0000003a3f3b7212 */ /* 0x000fe400078e3cff */
[----:B------:R-:W-:Y:S02]  /*18c90*/  FSEL R58, R62, R136, !P0 ;  /* 0x000000883e3a7208 */ /* 0x000fe40004000000 */
[----:B------:R-:W-:-:S03]  /*18ca0*/  FSEL R59, R59, R137, !P0 ;  /* 0x000000893b3b7208 */ /* 0x000fc60004000000 */
[----:B------:R-:W-:Y:S01]  /*18cb0*/  IMAD.MOV.U32 R136, RZ, RZ, R58 ;  /* 0x000000ffff887224 */ /* 0x000fe200078e003a */
[----:B------:R-:W-:Y:S01]  /*18cc0*/  MOV R137, R59 ;  /* 0x0000003b00897202 */ /* 0x000fe20000000f00 */
[----:B------:R-:W-:Y:S06]  /*18cd0*/  BRA `(.L_x_362) ;  /* 0x0000000000607947 */ /* 0x000fec0003800000 */
.L_x_361:
[----:B------:R-:W-:-:S14]  /*18ce0*/  DSETP.NAN.AND P0, PT, R132, R132, PT ;  /* 0x000000848400722a */ /* 0x000fdc0003f08000 */
[----:B------:R-:W-:Y:S05]  /*18cf0*/  @P0 BRA `(.L_x_363) ;  /* 0x00000000004c0947 */ /* 0x000fea0003800000 */
[----:B------:R-:W-:-:S14]  /*18d00*/  DSETP.NAN.AND P0, PT, R128, R128, PT ;  /* 0x000000808000722a */ /* 0x000fdc0003f08000 */
[----:B------:R-:W-:Y:S05]  /*18d10*/  @P0 BRA `(.L_x_364) ;  /* 0x0000000000340947 */ /* 0x000fea0003800000 */
[----:B------:R-:W-:Y:S01]  /*18d20*/  ISETP.NE.AND P0, PT, R60, R61, PT ;  /* 0x0000003d3c00720c */ /* 0x000fe20003f05270 */
[----:B------:R-:W-:Y:S02]  /*18d30*/  IMAD.MOV.U32 R136, RZ, RZ, 0x0 ;  /* 0x00000000ff887424 */ /* 0x000fe400078e00ff */
[----:B------:R-:W-:-:S10]  /*18d40*/  IMAD.MOV.U32 R137, RZ, RZ, -0x80000 ;  /* 0xfff80000ff897424 */ /* 0x000fd400078e00ff */
[----:B------:R-:W-:Y:S05]  /*18d50*/  @!P0 BRA `(.L_x_362) ;  /* 0x0000000000408947 */ /* 0x000fea0003800000 */
[----:B------:R-:W-:Y:S02]  /*18d60*/  ISETP.NE.AND P0, PT, R60, 0x7ff00000, PT ;  /* 0x7ff000003c00780c */ /* 0x000fe40003f05270 */
[----:B------:R-:W-:Y:S02]  /*18d70*/  LOP3.LUT R59, R133, 0x80000000, R129, 0x48, !PT ;  /* 0x80000000853b7812 */ /* 0x000fe400078e4881 */
[----:B------:R-:W-:-:S13]  /*18d80*/  ISETP.EQ.OR P0, PT, R61, RZ, !P0 ;  /* 0x000000ff3d00720c */ /* 0x000fda0004702670 */
[----:B------:R-:W-:Y:S01]  /*18d90*/  @P0 LOP3.LUT R58, R59, 0x7ff00000, RZ, 0xfc, !PT ;  /* 0x7ff000003b3a0812 */ /* 0x000fe200078efcff */
[----:B------:R-:W-:Y:S02]  /*18da0*/  @!P0 IMAD.MOV.U32 R136, RZ, RZ, RZ ;  /* 0x000000ffff888224 */ /* 0x000fe400078e00ff */
[----:B------:R-:W-:Y:S02]  /*18db0*/  @!P0 IMAD.MOV.U32 R137, RZ, RZ, R59 ;  /* 0x000000ffff898224 */ /* 0x000fe400078e003b */
[----:B------:R-:W-:Y:S02]  /*18dc0*/  @P0 IMAD.MOV.U32 R136, RZ, RZ, RZ ;  /* 0x000000ffff880224 */ /* 0x000fe400078e00ff */
[----:B------:R-:W-:Y:S01]  /*18dd0*/  @P0 IMAD.MOV.U32 R137, RZ, RZ, R58 ;  /* 0x000000ffff890224 */ /* 0x000fe200078e003a */
[----:B------:R-:W-:Y:S06]  /*18de0*/  BRA `(.L_x_362) ;  /* 0x00000000001c7947 */ /* 0x000fec0003800000 */
.L_x_364:
[----:B------:R-:W-:Y:S02]  /*18df0*/  LOP3.LUT R59, R129, 0x80000, RZ, 0xfc, !PT ;  /* 0x00080000813b7812 */ /* 0x000fe400078efcff */
[----:B------:R-:W-:-:S03]  /*18e00*/  MOV R136, R128 ;  /* 0x0000008000887202 */ /* 0x000fc60000000f00 */
[----:B------:R-:W-:Y:S01]  /*18e10*/  IMAD.MOV.U32 R137, RZ, RZ, R59 ;  /* 0x000000ffff897224 */ /* 0x000fe200078e003b */
[----:B------:R-:W-:Y:S06]  /*18e20*/  BRA `(.L_x_362) ;  /* 0x00000000000c7947 */ /* 0x000fec0003800000 */
.L_x_363:
[----:B------:R-:W-:Y:S01]  /*18e30*/  LOP3.LUT R59, R133, 0x80000, RZ, 0xfc, !PT ;  /* 0x00080000853b7812 */ /* 0x000fe200078efcff */
[----:B------:R-:W-:-:S04]  /*18e40*/  IMAD.MOV.U32 R136, RZ, RZ, R132 ;  /* 0x000000ffff887224 */ /* 0x000fc800078e0084 */
[----:B------:R-:W-:-:S07]  /*18e50*/  IMAD.MOV.U32 R137, RZ, RZ, R59 ;  /* 0x000000ffff897224 */ /* 0x000fce00078e003b */
.L_x_362:
[----:B------:R-:W-:Y:S05]  /*18e60*/  BSYNC.RECONVERGENT B0 ;  /* 0x0000000000007941 */ /* 0x000fea0003800200 */
.L_x_360:
[----:B------:R-:W-:Y:S01]  /*18e70*/  IMAD.MOV.U32 R60, RZ, RZ, R0 ;  /* 0x000000ffff3c7224 */ /* 0x000fe200078e0000 */
[----:B------:R-:W-:Y:S01]  /*18e80*/  MOV R61, 0x0 ;  /* 0x00000000003d7802 */ /* 0x000fe20000000f00 */
[----:B------:R-:W-:Y:S02]  /*18e90*/  IMAD.MOV.U32 R58, RZ, RZ, R136 ;  /* 0x000000ffff3a7224 */ /* 0x000fe400078e0088 */
[----:B------:R-:W-:Y:S01]  /*18ea0*/  IMAD.MOV.U32 R59, RZ, RZ, R137 ;  /* 0x000000ffff3b7224 */ /* 0x000fe200078e0089 */
[----:B------:R-:W-:Y:S06]  /*18eb0*/  RET.REL.NODEC R60 `(_Z9rk4_threejPddjjS_S_S_) ;  /* 0xfffffe703c507950 */ /* 0x000fec0003c3ffff */
        .type           $_Z9rk4_threejPddjjS_S_S_$__internal_accurate_pow,@function
        .size           $_Z9rk4_threejPddjjS_S_S_$__internal_accurate_pow,(.L_x_467 - $_Z9rk4_threejPddjjS_S_S_$__internal_accurate_pow)
$_Z9rk4_threejPddjjS_S_S_$__internal_accurate_pow:
[----:B------:R-:W-:Y:S01]  /*18ec0*/  ISETP.GT.U32.AND P0, PT, R59, 0xfffff, PT ;  /* 0x000fffff3b00780c */ /* 0x000fe20003f04070 */
[----:B------:R-:W-:Y:S01]  /*18ed0*/  IMAD.MOV.U32 R60, RZ, RZ, R59 ;  /* 0x000000ffff3c7224 */ /* 0x000fe200078e003b */
[----:B------:R-:W-:Y:S01]  /*18ee0*/  UMOV UR6, 0x7d2cafe2 ;  /* 0x7d2cafe200067882 */ /* 0x000fe20000000000 */
[----:B------:R-:W-:Y:S01]  /*18ef0*/  UMOV UR7, 0x3eb0f5ff ;  /* 0x3eb0f5ff00077882 */ /* 0x000fe20000000000 */
[----:B------:R-:W-:Y:S01]  /*18f00*/  UMOV UR36, 0x3b39803f ;  /* 0x3b39803f00247882 */ /* 0x000fe20000000000 */
[----:B------:R-:W-:-:S08]  /*18f10*/  UMOV UR37, 0x3c7abc9e ;  /* 0x3c7abc9e00257882 */ /* 0x000fd00000000000 */
[----:B------:R-:W-:Y:S01]  /*18f20*/  @!P0 DMUL R62, R58, 1.80143985094819840000e+16 ;  /* 0x435000003a3e8828 */ /* 0x000fe20000000000 */
[----:B------:R-:W-:-:S09]  /*18f30*/  SHF.R.U32.HI R59, RZ, 0x14, R59 ;  /* 0x00000014ff3b7819 */ /* 0x000fd2000001163b */
[----:B------:R-:W-:Y:S01]  /*18f40*/  @!P0 IMAD.MOV.U32 R60, RZ, RZ, R63 ;  /* 0x000000ffff3c8224 */ /* 0x000fe200078e003f */
[----:B------:R-:W-:Y:S01]  /*18f50*/  @!P0 LEA.HI R59, R63, 0xffffffca, RZ, 0xc ;  /* 0xffffffca3f3b8811 */ /* 0x000fe200078f60ff */
[----:B------:R-:W-:-:S03]  /*18f60*/  @!P0 IMAD.MOV.U32 R58, RZ, RZ, R62 ;  /* 0x000000ffff3a8224 */ /* 0x000fc600078e003e */
[----:B------:R-:W-:Y:S01]  /*18f70*/  LOP3.LUT R60, R60, 0x800fffff, RZ, 0xc0, !PT ;  /* 0x800fffff3c3c7812 */ /* 0x000fe200078ec0ff */
[----:B------:R-:W-:-:S03]  /*18f80*/  IMAD.MOV.U32 R138, RZ, RZ, R58 ;  /* 0x000000ffff8a7224 */ /* 0x000fc600078e003a */
[----:B------:R-:W-:Y:S01]  /*18f90*/  LOP3.LUT R61, R60, 0x3ff00000, RZ, 0xfc, !PT ;  /* 0x3ff000003c3d7812 */ /* 0x000fe200078efcff */
[----:B------:R-:W-:-:S03]  /*18fa0*/  IMAD.MOV.U32 R60, RZ, RZ, RZ ;  /* 0x000000ffff3c7224 */ /* 0x000fc600078e00ff */
[----:B------:R-:W-:Y:S01]  /*18fb0*/  ISETP.GE.U32.AND P1, PT, R61, 0x3ff6a09f, PT ;  /* 0x3ff6a09f3d00780c */ /* 0x000fe20003f26070 */
[----:B------:R-:W-:-:S12]  /*18fc0*/  IMAD.MOV.U32 R139, RZ, RZ, R61 ;  /* 0x000000ffff8b7224 */ /* 0x000fd800078e003d */
[----:B------:R-:W-:-:S05]  /*18fd0*/  @P1 VIADD R58, R139, 0xfff00000 ;  /* 0xfff000008b3a1836 */ /* 0x000fca0000000000 */
[----:B------:R-:W-:Y:S01]  /*18fe0*/  @P1 MOV R139, R58 ;  /* 0x0000003a008b1202 */ /* 0x000fe20000000f00 */
[C---:B------:R-:W-:Y:S01]  /*18ff0*/  VIADD R58, R59.reuse, 0xfffffc01 ;  /* 0xfffffc013b3a7836 */ /* 0x040fe20000000000 */
[----:B------:R-:W-:Y:S01]  /*19000*/  @P1 IADD3 R58, PT, PT, R59, -0x3fe, RZ ;  /* 0xfffffc023b3a1810 */ /* 0x000fe20007ffe0ff */
[----:B------:R-:W-:-:S03]  /*19010*/  IMAD.MOV.U32 R59, RZ, RZ, 0x43300000 ;  /* 0x43300000ff3b7424 */ /* 0x000fc600078e00ff */
[C---:B------:R-:W-:Y:S01]  /*19020*/  DADD R130, R138.reuse, 1 ;  /* 0x3ff000008a827429 */ /* 0x040fe20000000000 */
[----:B------:R-:W-:Y:S01]  /*19030*/  LOP3.LUT R58, R58, 0x80000000, RZ, 0x3c, !PT ;  /* 0x800000003a3a7812 */ /* 0x000fe200078e3cff */
[----:B------:R-:W-:-:S04]  /*19040*/  DADD R138, R138, -1 ;  /* 0xbff000008a8a7429 */ /* 0x000fc80000000000 */
[----:B------:R-:W0:Y:S02]  /*19050*/  MUFU.RCP64H R61, R131 ;  /* 0x00000083003d7308 */ /* 0x000e240000001800 */
[----:B0-----:R-:W-:-:S08]  /*19060*/  DFMA R128, -R130, R60, 1 ;  /* 0x3ff000008280742b */ /* 0x001fd0000000013c */
[----:B------:R-:W-:-:S08]  /*19070*/  DFMA R128, R128, R128, R128 ;  /* 0x000000808080722b */ /* 0x000fd00000000080 */
[----:B------:R-:W-:Y:S01]  /*19080*/  DFMA R128, R60, R128, R60 ;  /* 0x000000803c80722b */ /* 0x000fe2000000003c */
[----:B------:R-:W-:Y:S02]  /*19090*/  IMAD.MOV.U32 R60, RZ, RZ, 0x41ad3b5a ;  /* 0x41ad3b5aff3c7424 */ /* 0x000fe400078e00ff */
[----:B------:R-:W-:-:S05]  /*190a0*/  IMAD.MOV.U32 R61, RZ, RZ, 0x3ed0f5d2 ;  /* 0x3ed0f5d2ff3d7424 */ /* 0x000fca00078e00ff */
[----:B------:R-:W-:-:S08]  /*190b0*/  DMUL R144, R138, R128 ;  /* 0x000000808a907228 */ /* 0x000fd00000000000 */
[----:B------:R-:W-:-:S08]  /*190c0*/  DFMA R144, R138, R128, R144 ;  /* 0x000000808a90722b */ /* 0x000fd00000000090 */
[CC--:B------:R-:W-:Y:S02]  /*190d0*/  DMUL R134, R144.reuse, R144.reuse ;  /* 0x0000009090867228 */ /* 0x0c0fe40000000000 */
[----:B------:R-:W-:-:S06]  /*190e0*/  DMUL R136, R144, R144 ;  /* 0x0000009090887228 */ /* 0x000fcc0000000000 */
[----:B------:R-:W-:Y:S01]  /*190f0*/  DFMA R60, R134, UR6, R60 ;  /* 0x00000006863c7c2b */ /* 0x000fe2000800003c */
[----:B------:R-:W-:Y:S01]  /*19100*/  UMOV UR6, 0x75488a3f ;  /* 0x75488a3f00067882 */ /* 0x000fe20000000000 */
[----:B------:R-:W-:-:S06]  /*19110*/  UMOV UR7, 0x3ef3b20a ;  /* 0x3ef3b20a00077882 */ /* 0x000fcc0000000000 */
[----:B------:R-:W-:Y:S01]  /*19120*/  DFMA R132, R134, R60, UR6 ;  /* 0x0000000686847e2b */ /* 0x000fe2000800003c */
[----:B------:R-:W-:Y:S01]  /*19130*/  UMOV UR6, 0xe4faecd5 ;  /* 0xe4faecd500067882 */ /* 0x000fe20000000000 */
[----:B------:R-:W-:Y:S01]  /*19140*/  UMOV UR7, 0x3f1745cd ;  /* 0x3f1745cd00077882 */ /* 0x000fe20000000000 */
[----:B------:R-:W-:-:S05]  /*19150*/  DADD R60, R138, -R144 ;  /* 0x000000008a3c7229 */ /* 0x000fca0000000890 */
[----:B------:R-:W-:Y:S01]  /*19160*/  DFMA R132, R134, R132, UR6 ;  /* 0x0000000686847e2b */ /* 0x000fe20008000084 */
[----:B------:R-:W-:Y:S01]  /*19170*/  UMOV UR6, 0x258a578b ;  /* 0x258a578b00067882 */ /* 0x000fe20000000000 */
[----:B------:R-:W-:Y:S01]  /*19180*/  UMOV UR7, 0x3f3c71c7 ;  /* 0x3f3c71c700077882 */ /* 0x000fe20000000000 */
[----:B------:R-:W-:-:S05]  /*19190*/  DADD R60, R60, R60 ;  /* 0x000000003c3c7229 */ /* 0x000fca000000003c */
[----:B------:R-:W-:Y:S01]  /*191a0*/  DFMA R132, R134, R132, UR6 ;  /* 0x0000000686847e2b */ /* 0x000fe20008000084 */
[----:B------:R-:W-:Y:S01]  /*191b0*/  UMOV UR6, 0x9242b910 ;  /* 0x9242b91000067882 */ /* 0x000fe20000000000 */
[----:B------:R-:W-:Y:S01]  /*191c0*/  UMOV UR7, 0x3f624924 ;  /* 0x3f62492400077882 */ /* 0x000fe20000000000 */
[----:B------:R-:W-:-:S05]  /*191d0*/  DFMA R60, R138, -R144, R60 ;  /* 0x800000908a3c722b */ /* 0x000fca000000003c */
[----:B------:R-:W-:Y:S01]  /*191e0*/  DFMA R132, R134, R132, UR6 ;  /* 0x0000000686847e2b */ /* 0x000fe20008000084 */
[----:B------:R-:W-:Y:S01]  /*191f0*/  UMOV UR6, 0x99999dfb ;  /* 0x99999dfb00067882 */ /* 0x000fe20000000000 */
[----:B------:R-:W-:Y:S01]  /*19200*/  UMOV UR7, 0x3f899999 ;  /* 0x3f89999900077882 */ /* 0x000fe20000000000 */
[----:B------:R-:W-:-:S05]  /*19210*/  DMUL R60, R128, R60 ;  /* 0x0000003c803c7228 */ /* 0x000fca0000000000 */
[----:B------:R-:W-:Y:S01]  /*19220*/  DFMA R132, R134, R132, UR6 ;  /* 0x0000000686847e2b */ /* 0x000fe20008000084 */
[----:B------:R-:W-:Y:S01]  /*19230*/  UMOV UR6, 0x55555555 ;  /* 0x5555555500067882 */ /* 0x000fe20000000000 */
[----:B------:R-:W-:-:S06]  /*19240*/  UMOV UR7, 0x3fb55555 ;  /* 0x3fb5555500077882 */ /* 0x000fcc0000000000 */
[----:B------:R-:W-:-:S08]  /*19250*/  DFMA R142, R134, R132, UR6 ;  /* 0x00000006868e7e2b */ /* 0x000fd00008000084 */
[----:B------:R-:W-:Y:S01]  /*19260*/  DADD R130, -R142, UR6 ;  /* 0x000000068e827e29 */ /* 0x000fe20008000100 */
[----:B------:R-:W-:Y:S01]  /*19270*/  UMOV UR6, 0xb9e7b0 ;  /* 0x00b9e7b000067882 */ /* 0x000fe20000000000 */
[----:B------:R-:W-:-:S06]  /*19280*/  UMOV UR7, 0x3c46a4cb ;  /* 0x3c46a4cb00077882 */ /* 0x000fcc0000000000 */
[----:B------:R-:W-:Y:S02]  /*19290*/  DFMA R140, R134, R132, R130 ;  /* 0x00000084868c722b */ /* 0x000fe40000000082 */
[C---:B------:R-:W-:Y:S01]  /*192a0*/  DMUL R130, R144.reuse, R136 ;  /* 0x0000008890827228 */ /* 0x040fe20000000000 */
[----:B------:R-:W-:Y:S01]  /*192b0*/  VIADD R133, R61, 0x100000 ;  /* 0x001000003d857836 */ /* 0x000fe20000000000 */
[----:B------:R-:W-:Y:S01]  /*192c0*/  DFMA R134, R144, R144, -R136 ;  /* 0x000000909086722b */ /* 0x000fe20000000888 */
[----:B------:R-:W-:-:S03]  /*192d0*/  IMAD.MOV.U32 R132, RZ, RZ, R60 ;  /* 0x000000ffff847224 */ /* 0x000fc600078e003c */
[----:B------:R-:W-:Y:S01]  /*192e0*/  DADD R140, R140, -UR6 ;  /* 0x800000068c8c7e29 */ /* 0x000fe20008000000 */
[----:B------:R-:W-:Y:S01]  /*192f0*/  UMOV UR6, 0x80000000 ;  /* 0x8000000000067882 */ /* 0x000fe20000000000 */
[C---:B------:R-:W-:Y:S01]  /*19300*/  DFMA R128, R144.reuse, R136, -R130 ;  /* 0x000000889080722b */ /* 0x040fe20000000882 */
[----:B------:R-:W-:Y:S01]  /*19310*/  UMOV UR7, 0x43300000 ;  /* 0x4330000000077882 */ /* 0x000fe20000000000 */
[----:B------:R-:W-:Y:S02]  /*19320*/  DFMA R134, R144, R132, R134 ;  /* 0x000000849086722b */ /* 0x000fe40000000086 */
[----:B------:R-:W-:Y:S01]  /*19330*/  DADD R62, R58, -UR6 ;  /* 0x800000063a3e7e29 */ /* 0x000fe20008000000 */
[----:B------:R-:W-:Y:S01]  /*19340*/  UMOV UR6, 0xfefa39ef ;  /* 0xfefa39ef00067882 */ /* 0x000fe20000000000 */
[----:B------:R-:W-:Y:S01]  /*19350*/  DADD R138, R142, R140 ;  /* 0x000000008e8a7229 */ /* 0x000fe2000000008c */
[----:B------:R-:W-:Y:S01]  /*19360*/  UMOV UR7, 0x3fe62e42 ;  /* 0x3fe62e4200077882 */ /* 0x000fe20000000000 */
[----:B------:R-:W-:-:S06]  /*19370*/  DFMA R128, R60, R136, R128 ;  /* 0x000000883c80722b */ /* 0x000fcc0000000080 */
[----:B------:R-:W-:Y:S02]  /*19380*/  DMUL R132, R138, R130 ;  /* 0x000000828a847228 */ /* 0x000fe40000000000 */
[----:B------:R-:W-:Y:S02]  /*19390*/  DFMA R128, R144, R134, R128 ;  /* 0x000000869080722b */ /* 0x000fe40000000080 */
[----:B------:R-:W-:-:S04]  /*193a0*/  DADD R142, R142, -R138 ;  /* 0x000000008e8e7229 */ /* 0x000fc8000000088a */
[----:B------:R-:W-:-:S04]  /*193b0*/  DFMA R134, R138, R130, -R132 ;  /* 0x000000828a86722b */ /* 0x000fc80000000884 */
[----:B------:R-:W-:-:S04]  /*193c0*/  DADD R142, R140, R142 ;  /* 0x000000008c8e7229 */ /* 0x000fc8000000008e */
[----:B------:R-:W-:-:S08]  /*193d0*/  DFMA R128, R138, R128, R134 ;  /* 0x000000808a80722b */ /* 0x000fd00000000086 */
[----:B------:R-:W-:-:S08]  /*193e0*/  DFMA R142, R142, R130, R128 ;  /* 0x000000828e8e722b */ /* 0x000fd00000000080 */
[----:B------:R-:W-:-:S08]  /*193f0*/  DADD R130, R132, R142 ;  /* 0x0000000084827229 */ /* 0x000fd0000000008e */
[--C-:B------:R-:W-:Y:S02]  /*19400*/  DADD R128, R144, R130.reuse ;  /* 0x0000000090807229 */ /* 0x100fe40000000082 */
[----:B------:R-:W-:-:S06]  /*19410*/  DADD R132, R132, -R130 ;  /* 0x0000000084847229 */ /* 0x000fcc0000000882 */
[----:B------:R-:W-:Y:S02]  /*19420*/  DADD R144, R144, -R128 ;  /* 0x0000000090907229 */ /* 0x000fe40000000880 */
[----:B------:R-:W-:-:S06]  /*19430*/  DADD R132, R142, R132 ;  /* 0x000000008e847229 */ /* 0x000fcc0000000084 */
[----:B------:R-:W-:-:S08]  /*19440*/  DADD R144, R130, R144 ;  /* 0x0000000082907229 */ /* 0x000fd00000000090 */
[----:B------:R-:W-:-:S08]  /*19450*/  DADD R132, R132, R144 ;  /* 0x0000000084847229 */ /* 0x000fd00000000090 */
[----:B------:R-:W-:-:S08]  /*19460*/  DADD R60, R60, R132 ;  /* 0x000000003c3c7229 */ /* 0x000fd00000000084 */
[----:B------:R-:W-:-:S08]  /*19470*/  DADD R130, R128, R60 ;  /* 0x0000000080827229 */ /* 0x000fd0000000003c */
[--C-:B------:R-:W-:Y:S02]  /*19480*/  DFMA R58, R62, UR6, R130.reuse ;  /* 0x000000063e3a7c2b */ /* 0x100fe40008000082 */
[----:B------:R-:W-:-:S06]  /*19490*/  DADD R132, R128, -R130 ;  /* 0x0000000080847229 */ /* 0x000fcc0000000882 */
[----:B------:R-:W-:Y:S02]  /*194a0*/  DFMA R128, R62, -UR6, R58 ;  /* 0x800000063e807c2b */ /* 0x000fe4000800003a */
[----:B------:R-:W-:-:S06]  /*194b0*/  DADD R132, R60, R132 ;  /* 0x000000003c847229 */ /* 0x000fcc0000000084 */
[----:B------:R-:W-:Y:S01]  /*194c0*/  DADD R128, -R130, R128 ;  /* 0x0000000082807229 */ /* 0x000fe20000000180 */
[----:B------:R-:W-:Y:S02]  /*194d0*/  IMAD.MOV.U32 R130, RZ, RZ, 0x652b82fe ;  /* 0x652b82feff827424 */ /* 0x000fe400078e00ff */
[----:B------:R-:W-:-:S05]  /*194e0*/  IMAD.MOV.U32 R131, RZ, RZ, 0x3ff71547 ;  /* 0x3ff71547ff837424 */ /* 0x000fca00078e00ff */
[----:B------:R-:W-:-:S08]  /*194f0*/  DADD R128, R132, -R128 ;  /* 0x0000000084807229 */ /* 0x000fd00000000880 */
[----:B------:R-:W-:-:S08]  /*19500*/  DFMA R62, R62, UR36, R128 ;  /* 0x000000243e3e7c2b */ /* 0x000fd00008000080 */
[----:B------:R-:W-:-:S08]  /*19510*/  DADD R60, R58, R62 ;  /* 0x000000003a3c7229 */ /* 0x000fd0000000003e */
[----:B------:R-:W-:Y:S02]  /*19520*/  DADD R128, R58, -R60 ;  /* 0x000000003a807229 */ /* 0x000fe4000000083c */
[----:B------:R-:W-:-:S06]  /*19530*/  DMUL R58, R60, 3 ;  /* 0x400800003c3a7828 */ /* 0x000fcc0000000000 */
[----:B------:R-:W-:Y:S02]  /*19540*/  DADD R62, R62, R128 ;  /* 0x000000003e3e7229 */ /* 0x000fe40000000080 */
[----:B------:R-:W-:-:S08]  /*19550*/  DFMA R60, R60, 3, -R58 ;  /* 0x400800003c3c782b */ /* 0x000fd0000000083a */
[----:B------:R-:W-:-:S08]  /*19560*/  DFMA R62, R62, 3, R60 ;  /* 0x400800003e3e782b */ /* 0x000fd0000000003c */
[----:B------:R-:W-:-:S08]  /*19570*/  DADD R132, R58, R62 ;  /* 0x000000003a847229 */ /* 0x000fd0000000003e */
[----:B------:R-:W-:Y:S02]  /*19580*/  DFMA R130, R132, R130, 6.75539944105574400000e+15 ;  /* 0x433800008482742b */ /* 0x000fe40000000082 */
[----:B------:R-:W-:Y:S01]  /*19590*/  FSETP.GEU.AND P0, PT, |R133|, 4.1917929649353027344, PT ;  /* 0x4086232b8500780b */ /* 0x000fe20003f0e200 */
[----:B------:R-:W-:-:S05]  /*195a0*/  DADD R58, R58, -R132 ;  /* 0x000000003a3a7229 */ /* 0x000fca0000000884 */
[----:B------:R-:W-:-:S03]  /*195b0*/  DADD R60, R130, -6.75539944105574400000e+15 ;  /* 0xc3380000823c7429 */ /* 0x000fc60000000000 */
[----:B------:R-:W-:-:S05]  /*195c0*/  DADD R62, R62, R58 ;  /* 0x000000003e3e7229 */ /* 0x000fca000000003a */
        /* <DEDUP_REMOVED lines=46> */
[----:B------:R-:W-:Y:S02]  /*198b0*/  @!P0 IMAD R61, R58, 0x100000, R61 ;  /* 0x001000003a3d8824 */ /* 0x000fe400078e023d */
[----:B------:R-:W-:Y:S01]  /*198c0*/  @!P0 IMAD.MOV.U32 R58, RZ, RZ, RZ ;  /* 0x000000ffff3a8224 */ /* 0x000fe200078e00ff */
[----:B------:R-:W-:-:S06]  /*198d0*/  @!P0 LEA R59, R59, 0x3ff00000, 0x14 ;  /* 0x3ff000003b3b8811 */ /* 0x000fcc00078ea0ff */
[----:B------:R-:W-:-:S11]  /*198e0*/  @!P0 DMUL R128, R60, R58 ;  /* 0x0000003a3c808228 */ /* 0x000fd60000000000 */
.L_x_365:
[----:B------:R-:W-:Y:S01]  /*198f0*/  DFMA R62, R62, R128, R128 ;  /* 0x000000803e3e722b */ /* 0x000fe20000000080 */
[----:B------:R-:W-:Y:S01]  /*19900*/  IMAD.MOV.U32 R60, RZ, RZ, R0 ;  /* 0x000000ffff3c7224 */ /* 0x000fe200078e0000 */
[----:B------:R-:W-:Y:S01]  /*19910*/  DSETP.NEU.AND P0, PT, |R128|, +INF , PT ;  /* 0x7ff000008000742a */ /* 0x000fe20003f0d200 */
[----:B------:R-:W-:-:S07]  /*19920*/  IMAD.MOV.U32 R61, RZ, RZ, 0x0 ;  /* 0x00000000ff3d7424 */ /* 0x000fce00078e00ff */
[----:B------:R-:W-:Y:S02]  /*19930*/  FSEL R58, R128, R62, !P0 ;  /* 0x0000003e803a7208 */ /* 0x000fe40004000000 */
[----:B------:R-:W-:Y:S01]  /*19940*/  FSEL R59, R129, R63, !P0 ;  /* 0x0000003f813b7208 */ /* 0x000fe20004000000 */
[----:B------:R-:W-:Y:S06]  /*19950*/  RET.REL.NODEC R60 `(_Z9rk4_threejPddjjS_S_S_) ;  /* 0xfffffe643ca87950 */ /* 0x000fec0003c3ffff */
.L_x_366:
[----:B------:R-:W-:-:S00]  /*19960*/  BRA `(.L_x_366) ;  /* 0xfffffffc00fc7947 */ /* 0x000fc0000383ffff */
[----:B------:R-:W-:-:S00]  /*19970*/  NOP ;  /* 0x0000000000007918 */ /* 0x000fc00000000000 */
        /* <DEDUP_REMOVED lines=8> */
.L_x_467:


//--------------------- .text._Z13rk4_one_relaxjPddjS_ --------------------------
	.section	.text._Z13rk4_one_relaxjPddjS_,"ax",@progbits
	.align	128
        .global         _Z13rk4_one_relaxjPddjS_
        .type           _Z13rk4_one_relaxjPddjS_,@function
        .size           _Z13rk4_one_relaxjPddjS_,(.L_x_470 - _Z13rk4_one_relaxjPddjS_)
        .other          _Z13rk4_one_relaxjPddjS_,@"STO_CUDA_ENTRY STV_DEFAULT"
_Z13rk4_one_relaxjPddjS_:
.text._Z13rk4_one_relaxjPddjS_:
        /* <DEDUP_REMOVED lines=10> */
[----:B------:R-:W-:Y:S01]  /*00a0*/  IMAD R3, R0, 0x3, RZ ;  /* 0x0000000300037824 */ /* 0x000fe200078e02ff */
[----:B------:R-:W2:Y:S03]  /*00b0*/  LDCU UR4, c[0x0][0x398] ;  /* 0x00007300ff0477ac */ /* 0x000ea60008000800 */
[----:B0-----:R-:W-:-:S05]  /*00c0*/  IMAD.WIDE R64, R3, 0x8, R64 ;  /* 0x0000000803407825 */ /* 0x001fca00078e0240 */
[----:B-1----:R0:W5:Y:S04]  /*00d0*/  LDG.E.64 R62, desc[UR6][R64.64] ;  /* 0x00000006403e7981 */ /* 0x002168000c1e1b00 */
[----:B------:R0:W5:Y:S04]  /*00e0*/  LDG.E.64 R60, desc[UR6][R64.64+0x8] ;  /* 0x00000806403c7981 */ /* 0x000168000c1e1b00 */
[----:B------:R0:W5:Y:S01]  /*00f0*/  LDG.E.64 R58, desc[UR6][R64.64+0x10] ;  /* 0x00001006403a7981 */ /* 0x000162000c1e1b00 */
[----:B--2---:R-:W-:-:S09]  /*0100*/  UISETP.NE.AND UP0, UPT, UR4, URZ, UPT ;  /* 0x000000ff0400728c */ /* 0x004fd2000bf05270 */
[----:B0-----:R-:W-:Y:S05]  /*0110*/  BRA.U !UP0, `(.L_x_367) ;  /* 0x0000006508087547 */ /* 0x001fea000b800000 */
[----:B------:R-:W0:Y:S01]  /*0120*/  LDC.64 R2, c[0x0][0x3a0] ;  /* 0x0000e800ff027b82 */ /* 0x000e220000000a00 */
[----:B------:R-:W1:Y:S01]  /*0130*/  MUFU.RCP64H R5, 6 ;  /* 0x4018000000057908 */ /* 0x000e620000001800 */
[----:B------:R-:W-:Y:S02]  /*0140*/  IMAD.MOV.U32 R8, RZ, RZ, 0x0 ;  /* 0x00000000ff087424 */ /* 0x000fe400078e00ff */
[----:B------:R-:W-:Y:S02]  /*0150*/  IMAD.MOV.U32 R9, RZ, RZ, 0x40180000 ;  /* 0x40180000ff097424 */ /* 0x000fe400078e00ff */
[----:B------:R-:W-:Y:S02]  /*0160*/  IMAD.MOV.U32 R4, RZ, RZ, 0x1 ;  /* 0x00000001ff047424 */ /* 0x000fe400078e00ff */
[----:B------:R-:W2:Y:S01]  /*0170*/  LDC.64 R10, c[0x0][0x390] ;  /* 0x0000e400ff0a7b82 */ /* 0x000ea20000000a00 */
[----:B0-----:R-:W3:Y:S04]  /*0180*/  LDG.E.64 R16, desc[UR6][R2.64+0x30] ;  /* 0x0000300602107981 */ /* 0x001ee8000c1e1b00 */
[----:B------:R-:W4:Y:S04]  /*0190*/  LDG.E.64 R12, desc[UR6][R2.64+0x38] ;  /* 0x00003806020c7981 */ /* 0x000f28000c1e1b00 */
[----:B------:R-:W4:Y:S01]  /*01a0*/  LDG.E.64 R14, desc[UR6][R2.64+0x40] ;  /* 0x00004006020e7981 */ /* 0x000f22000c1e1b00 */
[----:B-1----:R-:W-:-:S03]  /*01b0*/  DFMA R6, R4, -R8, 1 ;  /* 0x3ff000000406742b */ /* 0x002fc60000000808 */
[----:B------:R-:W5:Y:S04]  /*01c0*/  LDG.E.64 R56, desc[UR6][R2.64] ;  /* 0x0000000602387981 */ /* 0x000f68000c1e1b00 */
[----:B------:R-:W5:Y:S01]  /*01d0*/  LDG.E.64 R54, desc[UR6][R2.64+0x8] ;  /* 0x0000080602367981 */ /* 0x000f62000c1e1b00 */
[----:B------:R-:W-:-:S03]  /*01e0*/  DFMA R6, R6, R6, R6 ;  /* 0x000000060606722b */ /* 0x000fc60000000006 */
[----:B------:R-:W5:Y:S04]  /*01f0*/  LDG.E.64 R52, desc[UR6][R2.64+0x10] ;  /* 0x0000100602347981 */ /* 0x000f68000c1e1b00 */
[----:B------:R-:W5:Y:S01]  /*0200*/  LDG.E.64 R50, desc[UR6][R2.64+0x18] ;  /* 0x0000180602327981 */ /* 0x000f62000c1e1b00 */
[----:B------:R-:W-:-:S03]  /*0210*/  DFMA R6, R4, R6, R4 ;  /* 0x000000060406722b */ /* 0x000fc60000000004 */
[----:B------:R-:W5:Y:S04]  /*0220*/  LDG.E.64 R48, desc[UR6][R2.64+0x20] ;  /* 0x0000200602307981 */ /* 0x000f68000c1e1b00 */
[----:B------:R-:W5:Y:S01]  /*0230*/  LDG.E.64 R46, desc[UR6][R2.64+0x48] ;  /* 0x00004806022e7981 */ /* 0x000f62000c1e1b00 */
[----:B------:R-:W-:-:S03]  /*0240*/  DFMA R4, R6, -R8, 1 ;  /* 0x3ff000000604742b */ /* 0x000fc60000000808 */
[----:B------:R0:W5:Y:S05]  /*0250*/  LDG.E.64 R44, desc[UR6][R2.64+0x50] ;  /* 0x00005006022c7981 */ /* 0x00016a000c1e1b00 */
[----:B------:R-:W-:Y:S01]  /*0260*/  DFMA R4, R6, R4, R6 ;  /* 0x000000040604722b */ /* 0x000fe20000000006 */
[----:B------:R-:W1:Y:S07]  /*0270*/  LDC R6, c[0x0][0x394] ;  /* 0x0000e500ff067b82 */ /* 0x000e6e0000000800 */
[----:B--2---:R-:W-:-:S08]  /*0280*/  DMUL R22, R4, R10 ;  /* 0x0000000a04167228 */ /* 0x004fd00000000000 */
[----:B0-----:R-:W-:-:S08]  /*0290*/  DFMA R2, R22, -6, R10 ;  /* 0xc01800001602782b */ /* 0x001fd0000000000a */
[----:B------:R-:W-:Y:S01]  /*02a0*/  DFMA R22, R4, R2, R22 ;  /* 0x000000020416722b */ /* 0x000fe20000000016 */
[----:B-1----:R-:W-:-:S09]  /*02b0*/  FSETP.GEU.AND P1, PT, |R6|, 6.5827683646048100446e-37, PT ;  /* 0x036000000600780b */ /* 0x002fd20003f2e200 */
[----:B------:R-:W-:-:S05]  /*02c0*/  FFMA R0, RZ, 2.375, R23 ;  /* 0x40180000ff007823 */ /* 0x000fca0000000017 */
[----:B------:R-:W-:Y:S02]  /*02d0*/  FSETP.GT.AND P0, PT, |R0|, 1.469367938527859385e-39, PT ;  /* 0x001000000000780b */ /* 0x000fe40003f04200 */
[----:B---3--:R-:W-:Y:S02]  /*02e0*/  R2UR UR8, R16 ;  /* 0x00000000100872ca */ /* 0x008fe400000e0000 */
[----:B------:R-:W-:Y:S02]  /*02f0*/  R2UR UR9, R17 ;  /* 0x00000000110972ca */ /* 0x000fe400000e0000 */
[----:B----4-:R-:W-:Y:S02]  /*0300*/  R2UR UR10, R12 ;  /* 0x000000000c0a72ca */ /* 0x010fe400000e0000 */
[----:B------:R-:W-:Y:S02]  /*0310*/  R2UR UR11, R13 ;  /* 0x000000000d0b72ca */ /* 0x000fe400000e0000 */
[----:B------:R-:W-:-:S02]  /*0320*/  R2UR UR12, R14 ;  /* 0x000000000e0c72ca */ /* 0x000fc400000e0000 */
[----:B------:R-:W-:Y:S01]  /*0330*/  R2UR UR13, R15 ;  /* 0x000000000f0d72ca */ /* 0x000fe200000e0000 */
[----:B------:R-:W-:-:S14]  /*0340*/  @P0 BRA P1, `(.L_x_368) ;  /* 0x0000000000240947 */ /* 0x000fdc0000800000 */
[----:B------:R-:W0:Y:S01]  /*0350*/  LDCU.64 UR4, c[0x0][0x390] ;  /* 0x00007200ff0477ac */ /* 0x000e220008000a00 */
[----:B------:R-:W-:Y:S01]  /*0360*/  IMAD.MOV.U32 R34, RZ, RZ, RZ ;  /* 0x000000ffff227224 */ /* 0x000fe200078e00ff */
[----:B------:R-:W-:Y:S01]  /*0370*/  MOV R0, 0x3c0 ;  /* 0x000003c000007802 */ /* 0x000fe20000000f00 */
[----:B------:R-:W-:Y:S02]  /*0380*/  IMAD.MOV.U32 R35, RZ, RZ, 0x40180000 ;  /* 0x40180000ff237424 */ /* 0x000fe400078e00ff */
[----:B0-----:R-:W-:Y:S01]  /*0390*/  IMAD.U32 R32, RZ, RZ, UR4 ;  /* 0x00000004ff207e24 */ /* 0x001fe2000f8e00ff */
[----:B------:R-:W-:-:S07]  /*03a0*/  MOV R33, UR5 ;  /* 0x0000000500217c02 */ /* 0x000fce0008000f00 */
[----:B-----5:R-:W-:Y:S05]  /*03b0*/  CALL.REL.NOINC `($__internal_3_$__cuda_sm20_div_rn_f64_full) ;  /* 0x0000006400147944 */ /* 0x020fea0003c00000 */
[----:B------:R-:W-:Y:S02]  /*03c0*/  IMAD.MOV.U32 R22, RZ, RZ, R66 ;  /* 0x000000ffff167224 */ /* 0x000fe400078e0042 */
[----:B------:R-:W-:-:S07]  /*03d0*/  IMAD.MOV.U32 R23, RZ, RZ, R67 ;  /* 0x000000ffff177224 */ /* 0x000fce00078e0043 */
.L_x_368:
[----:B------:R-:W0:Y:S01]  /*03e0*/  LDC.64 R42, c[0x0][0x3a0] ;  /* 0x0000e800ff2a7b82 */ /* 0x000e220000000a00 */
[----:B------:R-:W1:Y:S01]  /*03f0*/  LDCU UR4, c[0x0][0x398] ;  /* 0x00007300ff0477ac */ /* 0x000e620008000800 */
[----:B------:R-:W2:Y:S01]  /*0400*/  LDCU.64 UR14, c[0x0][0x390] ;  /* 0x00007200ff0e77ac */ /* 0x000ea20008000a00 */
[----:B0-----:R-:W5:Y:S01]  /*0410*/  LDG.E.64 R42, desc[UR6][R42.64+0x28] ;  /* 0x000028062a2a7981 */ /* 0x001f62000c1e1b00 */
[----:B-12---:R-:W-:-:S12]  /*0420*/  UIADD3 UR4, UPT, UPT, -UR4, URZ, URZ ;  /* 0x000000ff04047290 */ /* 0x006fd8000fffe1ff */
.L_x_453:
[----:B------:R-:W-:Y:S01]  /*0430*/  UMOV UR16, 0x5a1cac08 ;  /* 0x5a1cac0800107882 */ /* 0x000fe20000000000 */
[----:B------:R-:W-:Y:S01]  /*0440*/  UMOV UR17, 0x3f9f3b64 ;  /* 0x3f9f3b6400117882 */ /* 0x000fe20000000000 */
[----:B------:R-:W-:Y:S01]  /*0450*/  BSSY.RECONVERGENT B0, `(.L_x_369) ;  /* 0x000003c000007945 */ /* 0x000fe20003800200 */
[----:B-----5:R-:W-:Y:S01]  /*0460*/  DADD R2, R62, UR16 ;  /* 0x000000103e027e29 */ /* 0x020fe20008000000 */
[----:B------:R-:W-:Y:S01]  /*0470*/  UMOV UR16, 0xfefa39ef ;  /* 0xfefa39ef00107882 */ /* 0x000fe20000000000 */
[----:B------:R-:W-:-:S06]  /*0480*/  UMOV UR17, 0x3fe62e42 ;  /* 0x3fe62e4200117882 */ /* 0x000fcc0000000000 */
[----:B------:R-:W-:Y:S01]  /*0490*/  DMUL R6, R2, -150 ;  /* 0xc062c00002067828 */ /* 0x000fe20000000000 */
[----:B------:R-:W-:Y:S02]  /*04a0*/  IMAD.MOV.U32 R2, RZ, RZ, 0x652b82fe ;  /* 0x652b82feff027424 */ /* 0x000fe400078e00ff */
        /* <DEDUP_REMOVED lines=54> */
.L_x_370:
[----:B------:R-:W-:Y:S05]  /*0810*/  BSYNC.RECONVERGENT B0 ;  /* 0x0000000000007941 */ /* 0x000fea0003800200 */
.L_x_369:
        /* <DEDUP_REMOVED lines=11> */
[----:B------:R-:W-:Y:S02]  /*08d0*/  LOP3.LUT R28, R25, 0x7fffffff, RZ, 0xc0, !PT ;  /* 0x7fffffff191c7812 */ /* 0x000fe400078ec0ff */
[----:B------:R-:W-:-:S03]  /*08e0*/  MOV R0, 0x910 ;  /* 0x0000091000007802 */ /* 0x000fc60000000f00 */
[----:B------:R-:W-:-:S07]  /*08f0*/  VIADD R28, R28, 0xfff00000 ;  /* 0xfff000001c1c7836 */ /* 0x000fce0000000000 */
[----:B------:R-:W-:Y:S05]  /*0900*/  CALL.REL.NOINC `($__internal_2_$__cuda_sm20_dblrcp_rn_slowpath_v3) ;  /* 0x0000005c001c7944 */ /* 0x000fea0003c00000 */
[----:B------:R-:W-:Y:S02]  /*0910*/  IMAD.MOV.U32 R2, RZ, RZ, R32 ;  /* 0x000000ffff027224 */ /* 0x000fe400078e0020 */
[----:B------:R-:W-:-:S07]  /*0920*/  IMAD.MOV.U32 R3, RZ, RZ, R33 ;  /* 0x000000ffff037224 */ /* 0x000fce00078e0021 */
.L_x_372:
[----:B------:R-:W-:Y:S05]  /*0930*/  BSYNC.RECONVERGENT B1 ;  /* 0x0000000000017941 */ /* 0x000fea0003800200 */
.L_x_371:
[----:B------:R-:W-:Y:S01]  /*0940*/  DADD R66, -RZ, |R2| ;  /* 0x00000000ff427229 */ /* 0x000fe20000000502 */
[----:B------:R-:W-:Y:S01]  /*0950*/  BSSY.RECONVERGENT B0, `(.L_x_373) ;  /* 0x0000003000007945 */ /* 0x000fe20003800200 */
[----:B------:R-:W-:-:S09]  /*0960*/  MOV R0, 0x980 ;  /* 0x0000098000007802 */ /* 0x000fd20000000f00 */
[----:B------:R-:W-:Y:S05]  /*0970*/  CALL.REL.NOINC `($_Z13rk4_one_relaxjPddjS_$__internal_accurate_pow) ;  /* 0x0000006400107944 */ /* 0x000fea0003c00000 */
[----:B------:R-:W-:Y:S05]  /*0980*/  BSYNC.RECONVERGENT B0 ;  /* 0x0000000000007941 */ /* 0x000fea0003800200 */
.L_x_373:
[C---:B------:R-:W-:Y:S01]  /*0990*/  DADD R4, R2.reuse, 3 ;  /* 0x4008000002047429 */ /* 0x040fe20000000000 */
[----:B------:R-:W0:Y:S01]  /*09a0*/  MUFU.RCP64H R9, UR9 ;  /* 0x0000000900097d08 */ /* 0x000e220008001800 */
        /* <DEDUP_REMOVED lines=9> */
[----:B------:R-:W-:Y:S01]  /*0a40*/  DMUL R6, R48, R58 ;  /* 0x0000003a30067228 */ /* 0x000fe20000000000 */
[----:B------:R-:W-:Y:S02]  /*0a50*/  FSEL R4, R5, RZ, P2 ;  /* 0x000000ff05047208 */ /* 0x000fe40001000000 */
[----:B------:R-:W-:-:S07]  /*0a60*/  FSEL R5, R3, R25, !P2 ;  /* 0x0000001903057208 */ /* 0x000fce0005000000 */
[----:B0-----:R-:W-:Y:S05]  /*0a70*/  @P3 BRA `(.L_x_375) ;  /* 0x00000000001c3947 */ /* 0x001fea0003800000 */
[----:B------:R-:W-:-:S14]  /*0a80*/  DSETP.NAN.AND P2, PT, R2, R2, PT ;  /* 0x000000020200722a */ /* 0x000fdc0003f48000 */
[----:B------:R-:W-:Y:S01]  /*0a90*/  @P2 DADD R4, R2, 3 ;  /* 0x4008000002042429 */ /* 0x000fe20000000000 */
[----:B------:R-:W-:Y:S10]  /*0aa0*/  @P2 BRA `(.L_x_375) ;  /* 0x0000000000102947 */ /* 0x000ff40003800000 */
[----:B------:R-:W-:-:S14]  /*0ab0*/  DSETP.NEU.AND P2, PT, |R2|, +INF , PT ;  /* 0x7ff000000200742a */ /* 0x000fdc0003f4d200 */
[----:B------:R-:W-:Y:S01]  /*0ac0*/  @!P2 IMAD.MOV.U32 R0, RZ, RZ, -0x100000 ;  /* 0xfff00000ff00a424 */ /* 0x000fe200078e00ff */
[----:B------:R-:W-:-:S04]  /*0ad0*/  @!P2 MOV R4, RZ ;  /* 0x000000ff0004a202 */ /* 0x000fc80000000f00 */
[----:B------:R-:W-:-:S07]  /*0ae0*/  @!P2 SEL R5, R0, 0x7ff00000, !P0 ;  /* 0x7ff000000005a807 */ /* 0x000fce0004000000 */
.L_x_375:
[----:B------:R-:W-:Y:S05]  /*0af0*/  BSYNC.RECONVERGENT B0 ;  /* 0x0000000000007941 */ /* 0x000fea0003800200 */
.L_x_374:
[----:B------:R-:W-:Y:S01]  /*0b00*/  IMAD.U32 R10, RZ, RZ, UR8 ;  /* 0x00000008ff0a7e24 */ /* 0x000fe2000f8e00ff */
[----:B------:R-:W-:Y:S01]  /*0b10*/  FSEL R2, R4, RZ, P1 ;  /* 0x000000ff04027208 */ /* 0x000fe20000800000 */
[----:B------:R-:W-:Y:S01]  /*0b20*/  IMAD.U32 R11, RZ, RZ, UR9 ;  /* 0x00000009ff0b7e24 */ /* 0x000fe2000f8e00ff */
[----:B------:R-:W-:Y:S01]  /*0b30*/  FSEL R3, R5, 1.875, P1 ;  /* 0x3ff0000005037808 */ /* 0x000fe20000800000 */
[----:B------:R-:W-:Y:S01]  /*0b40*/  IMAD.MOV.U32 R8, RZ, RZ, 0x1 ;  /* 0x00000001ff087424 */ /* 0x000fe200078e00ff */
[----:B------:R-:W-:Y:S01]  /*0b50*/  DADD R4, -R54, R62 ;  /* 0x0000000036047229 */ /* 0x000fe2000000013e */
[----:B------:R-:W-:Y:S01]  /*0b60*/  BSSY.RECONVERGENT B1, `(.L_x_376) ;  /* 0x0000021000017945 */ /* 0x000fe20003800200 */
[----:B------:R-:W-:Y:S02]  /*0b70*/  DMUL R6, R6, R58 ;  /* 0x0000003a06067228 */ /* 0x000fe40000000000 */
[----:B------:R-:W-:Y:S02]  /*0b80*/  DMUL R2, R42, -R2 ;  /* 0x800000022a027228 */ /* 0x000fe40000000000 */
[----:B------:R-:W-:-:S04]  /*0b90*/  DFMA R10, R8, -R10, 1 ;  /* 0x3ff00000080a742b */ /* 0x000fc8000000080a */
[----:B------:R-:W-:Y:S02]  /*0ba0*/  DMUL R6, R6, R4 ;  /* 0x0000000406067228 */ /* 0x000fe40000000000 */
[----:B------:R-:W-:Y:S02]  /*0bb0*/  DADD R4, -R52, R62 ;  /* 0x0000000034047229 */ /* 0x000fe4000000013e */
[----:B------:R-:W-:Y:S02]  /*0bc0*/  DFMA R10, R10, R10, R10 ;  /* 0x0000000a0a0a722b */ /* 0x000fe4000000000a */
[----:B------:R-:W-:-:S06]  /*0bd0*/  DMUL R2, R2, R60 ;  /* 0x0000003c02027228 */ /* 0x000fcc0000000000 */
[----:B------:R-:W-:Y:S02]  /*0be0*/  DFMA R10, R8, R10, R8 ;  /* 0x0000000a080a722b */ /* 0x000fe40000000008 */
[----:B------:R-:W-:Y:S02]  /*0bf0*/  DADD R8, -R56, R62 ;  /* 0x0000000038087229 */ /* 0x000fe4000000013e */
[----:B------:R-:W-:Y:S01]  /*0c00*/  DFMA R2, R2, R4, -R6 ;  /* 0x000000040202722b */ /* 0x000fe20000000806 */
[----:B------:R-:W-:Y:S02]  /*0c10*/  IMAD.U32 R4, RZ, RZ, UR8 ;  /* 0x00000008ff047e24 */ /* 0x000fe4000f8e00ff */
[----:B------:R-:W-:-:S05]  /*0c20*/  IMAD.U32 R5, RZ, RZ, UR9 ;  /* 0x00000009ff057e24 */ /* 0x000fca000f8e00ff */
[----:B------:R-:W-:Y:S02]  /*0c30*/  DFMA R2, -R50, R8, R2 ;  /* 0x000000083202722b */ /* 0x000fe40000000102 */
[----:B------:R-:W-:-:S06]  /*0c40*/  DFMA R4, R10, -R4, 1 ;  /* 0x3ff000000a04742b */ /* 0x000fcc0000000804 */
[----:B------:R-:W-:Y:S02]  /*0c50*/  DADD R32, -R46, R2 ;  /* 0x000000002e207229 */ /* 0x000fe40000000102 */
[----:B------:R-:W-:-:S08]  /*0c60*/  DFMA R4, R10, R4, R10 ;  /* 0x000000040a04722b */ /* 0x000fd0000000000a */
[----:B------:R-:W-:Y:S01]  /*0c70*/  DMUL R20, R32, R4 ;  /* 0x0000000420147228 */ /* 0x000fe20000000000 */
[----:B------:R-:W-:-:S07]  /*0c80*/  FSETP.GEU.AND P1, PT, |R33|, 6.5827683646048100446e-37, PT ;  /* 0x036000002100780b */ /* 0x000fce0003f2e200 */
[----:B------:R-:W-:-:S08]  /*0c90*/  DFMA R2, R20, -UR8, R32 ;  /* 0x8000000814027c2b */ /* 0x000fd00008000020 */
[----:B------:R-:W-:-:S10]  /*0ca0*/  DFMA R20, R4, R2, R20 ;  /* 0x000000020414722b */ /* 0x000fd40000000014 */
[----:B------:R-:W-:-:S05]  /*0cb0*/  FFMA R0, RZ, UR9, R21 ;  /* 0x00000009ff007c23 */ /* 0x000fca0008000015 */
[----:B------:R-:W-:-:S13]  /*0cc0*/  FSETP.GT.AND P0, PT, |R0|, 1.469367938527859385e-39, PT ;  /* 0x001000000000780b */ /* 0x000fda0003f04200 */
[----:B------:R-:W-:Y:S05]  /*0cd0*/  @P0 BRA P1, `(.L_x_377) ;  /* 0x0000000000240947 */ /* 0x000fea0000800000 */
[----:B------:R-:W-:Y:S01]  /*0ce0*/  IMAD.U32 R3, RZ, RZ, UR9 ;  /* 0x00000009ff037e24 */ /* 0x000fe2000f8e00ff */
[----:B------:R-:W-:Y:S01]  /*0cf0*/  MOV R34, UR8 ;  /* 0x0000000800227c02 */ /* 0x000fe20008000f00 */
[----:B------:R-:W-:Y:S01]  /*0d00*/  IMAD.U32 R35, RZ, RZ, UR9 ;  /* 0x00000009ff237e24 */ /* 0x000fe2000f8e00ff */
[----:B------:R-:W-:Y:S01]  /*0d10*/  MOV R0, 0xd50 ;  /* 0x00000d5000007802 */ /* 0x000fe20000000f00 */
[----:B------:R-:W-:Y:S02]  /*0d20*/  IMAD.U32 R2, RZ, RZ, UR8 ;  /* 0x00000008ff027e24 */ /* 0x000fe4000f8e00ff */
[----:B------:R-:W-:-:S07]  /*0d30*/  IMAD.MOV.U32 R35, RZ, RZ, R3 ;  /* 0x000000ffff237224 */ /* 0x000fce00078e0003 */
[----:B------:R-:W-:Y:S05]  /*0d40*/  CALL.REL.NOINC `($__internal_3_$__cuda_sm20_div_rn_f64_full) ;  /* 0x0000005800b07944 */ /* 0x000fea0003c00000 */
[----:B------:R-:W-:Y:S01]  /*0d50*/  IMAD.MOV.U32 R20, RZ, RZ, R66 ;  /* 0x000000ffff147224 */ /* 0x000fe200078e0042 */
[----:B------:R-:W-:-:S07]  /*0d60*/  MOV R21, R67 ;  /* 0x0000004300157202 */ /* 0x000fce0000000f00 */
.L_x_377:
[----:B------:R-:W-:Y:S05]  /*0d70*/  BSYNC.RECONVERGENT B1 ;  /* 0x0000000000017941 */ /* 0x000fea0003800200 */
.L_x_376:
        /* <DEDUP_REMOVED lines=54> */
[----:B------:R-:W-:Y:S01]  /*10e0*/  @!P1 LEA.HI R0, R2, R2, RZ, 0x1 ;  /* 0x0000000202009211 */ /* 0x000fe200078f08ff */
[----:B------:R-:W-:Y:S01]  /*10f0*/  @!P1 IMAD.MOV.U32 R4, RZ, RZ, RZ ;  /* 0x000000ffff049224 */ /* 0x000fe200078e00ff */
[----:B------:R-:W-:Y:S02]  /*1100*/  FSEL R7, R7, RZ, P0 ;  /* 0x000000ff07077208 */ /* 0x000fe40000000000 */
[----:B------:R-:W-:-:S05]  /*1110*/  @!P1 SHF.R.S32.HI R3, RZ, 0x1, R0 ;  /* 0x00000001ff039819 */ /* 0x000fca0000011400 */
[----:B------:R-:W-:Y:S02]  /*1120*/  @!P1 IMAD.IADD R2, R2, 0x1, -R3 ;  /* 0x0000000102029824 */ /* 0x000fe400078e0a03 */
[----:B------:R-:W-:-:S03]  /*1130*/  @!P1 IMAD R3, R3, 0x100000, R9 ;  /* 0x0010000003039824 */ /* 0x000fc600078e0209 */
[----:B------:R-:W-:Y:S01]  /*1140*/  @!P1 LEA R5, R2, 0x3ff00000, 0x14 ;  /* 0x3ff0000002059811 */ /* 0x000fe200078ea0ff */
[----:B------:R-:W-:-:S06]  /*1150*/  @!P1 IMAD.MOV.U32 R2, RZ, RZ, R8 ;  /* 0x000000ffff029224 */ /* 0x000fcc00078e0008 */
[----:B------:R-:W-:-:S11]  /*1160*/  @!P1 DMUL R6, R2, R4 ;  /* 0x0000000402069228 */ /* 0x000fd60000000000 */
.L_x_379:
[----:B------:R-:W-:Y:S05]  /*1170*/  BSYNC.RECONVERGENT B0 ;  /* 0x0000000000007941 */ /* 0x000fea0003800200 */
.L_x_378:
        /* <DEDUP_REMOVED lines=12> */
[----:B------:R-:W-:Y:S02]  /*1240*/  MOV R0, 0x1270 ;  /* 0x0000127000007802 */ /* 0x000fe40000000f00 */
[----:B------:R-:W-:-:S07]  /*1250*/  IADD3 R28, PT, PT, R28, -0x100000, RZ ;  /* 0xfff000001c1c7810 */ /* 0x000fce0007ffe0ff */
[----:B------:R-:W-:Y:S05]  /*1260*/  CALL.REL.NOINC `($__internal_2_$__cuda_sm20_dblrcp_rn_slowpath_v3) ;  /* 0x0000005000c47944 */ /* 0x000fea0003c00000 */
[----:B------:R-:W-:Y:S02]  /*1270*/  IMAD.MOV.U32 R4, RZ, RZ, R32 ;  /* 0x000000ffff047224 */ /* 0x000fe400078e0020 */
[----:B------:R-:W-:-:S07]  /*1280*/  IMAD.MOV.U32 R5, RZ, RZ, R33 ;  /* 0x000000ffff057224 */ /* 0x000fce00078e0021 */
.L_x_381:
[----:B------:R-:W-:Y:S05]  /*1290*/  BSYNC.RECONVERGENT B1 ;  /* 0x0000000000017941 */ /* 0x000fea0003800200 */
.L_x_380:
[----:B------:R-:W0:Y:S01]  /*12a0*/  MUFU.RCP64H R3, UR11 ;  /* 0x0000000b00037d08 */ /* 0x000e220008001800 */
[----:B------:R-:W-:Y:S01]  /*12b0*/  IMAD.U32 R6, RZ, RZ, UR10 ;  /* 0x0000000aff067e24 */ /* 0x000fe2000f8e00ff */
[----:B------:R-:W-:Y:S01]  /*12c0*/  DADD R32, R4, -R60 ;  /* 0x0000000004207229 */ /* 0x000fe2000000083c */
[----:B------:R-:W-:Y:S01]  /*12d0*/  IMAD.U32 R7, RZ, RZ, UR11 ;  /* 0x0000000bff077e24 */ /* 0x000fe2000f8e00ff */
[----:B------:R-:W-:Y:S01]  /*12e0*/  BSSY.RECONVERGENT B1, `(.L_x_382) ;  /* 0x0000019000017945 */ /* 0x000fe20003800200 */
[----:B------:R-:W-:-:S07]  /*12f0*/  IMAD.MOV.U32 R2, RZ, RZ, 0x1 ;  /* 0x00000001ff027424 */ /* 0x000fce00078e00ff */
[----:B------:R-:W-:Y:S01]  /*1300*/  FSETP.GEU.AND P1, PT, |R33|, 6.5827683646048100446e-37, PT ;  /* 0x036000002100780b */ /* 0x000fe20003f2e200 */
[----:B0-----:R-:W-:-:S08]  /*1310*/  DFMA R6, R2, -R6, 1 ;  /* 0x3ff000000206742b */ /* 0x001fd00000000806 */
[----:B------:R-:W-:-:S08]  /*1320*/  DFMA R6, R6, R6, R6 ;  /* 0x000000060606722b */ /* 0x000fd00000000006 */
[----:B------:R-:W-:Y:S01]  /*1330*/  DFMA R6, R2, R6, R2 ;  /* 0x000000060206722b */ /* 0x000fe20000000002 */
[----:B------:R-:W-:Y:S01]  /*1340*/  MOV R2, UR10 ;  /* 0x0000000a00027c02 */ /* 0x000fe20008000f00 */
[----:B------:R-:W-:-:S06]  /*1350*/  IMAD.U32 R3, RZ, RZ, UR11 ;  /* 0x0000000bff037e24 */ /* 0x000fcc000f8e00ff */
[----:B------:R-:W-:-:S08]  /*1360*/  DFMA R2, R6, -R2, 1 ;  /* 0x3ff000000602742b */ /* 0x000fd00000000802 */
[----:B------:R-:W-:-:S08]  /*1370*/  DFMA R2, R6, R2, R6 ;  /* 0x000000020602722b */ /* 0x000fd00000000006 */
[----:B------:R-:W-:-:S08]  /*1380*/  DMUL R18, R32, R2 ;  /* 0x0000000220127228 */ /* 0x000fd00000000000 */
[----:B------:R-:W-:-:S08]  /*1390*/  DFMA R4, R18, -UR10, R32 ;  /* 0x8000000a12047c2b */ /* 0x000fd00008000020 */
[----:B------:R-:W-:-:S10]  /*13a0*/  DFMA R18, R2, R4, R18 ;  /* 0x000000040212722b */ /* 0x000fd40000000012 */
[----:B------:R-:W-:-:S05]  /*13b0*/  FFMA R0, RZ, UR11, R19 ;  /* 0x0000000bff007c23 */ /* 0x000fca0008000013 */
[----:B------:R-:W-:-:S13]  /*13c0*/  FSETP.GT.AND P0, PT, |R0|, 1.469367938527859385e-39, PT ;  /* 0x001000000000780b */ /* 0x000fda0003f04200 */
[----:B------:R-:W-:Y:S05]  /*13d0*/  @P0 BRA P1, `(.L_x_383) ;  /* 0x0000000000240947 */ /* 0x000fea0000800000 */
[----:B------:R-:W-:Y:S01]  /*13e0*/  IMAD.U32 R3, RZ, RZ, UR11 ;  /* 0x0000000bff037e24 */ /* 0x000fe2000f8e00ff */
[----:B------:R-:W-:Y:S01]  /*13f0*/  MOV R0, 0x1450 ;  /* 0x0000145000007802 */ /* 0x000fe20000000f00 */
[----:B------:R-:W-:Y:S02]  /*1400*/  IMAD.U32 R35, RZ, RZ, UR11 ;  /* 0x0000000bff237e24 */ /* 0x000fe4000f8e00ff */
[----:B------:R-:W-:Y:S01]  /*1410*/  IMAD.U32 R34, RZ, RZ, UR10 ;  /* 0x0000000aff227e24 */ /* 0x000fe2000f8e00ff */
[----:B------:R-:W-:Y:S01]  /*1420*/  MOV R35, R3 ;  /* 0x0000000300237202 */ /* 0x000fe20000000f00 */
[----:B------:R-:W-:-:S07]  /*1430*/  IMAD.U32 R2, RZ, RZ, UR10 ;  /* 0x0000000aff027e24 */ /* 0x000fce000f8e00ff */
[----:B------:R-:W-:Y:S05]  /*1440*/  CALL.REL.NOINC `($__internal_3_$__cuda_sm20_div_rn_f64_full) ;  /* 0x0000005000f07944 */ /* 0x000fea0003c00000 */
[----:B------:R-:W-:Y:S02]  /*1450*/  IMAD.MOV.U32 R18, RZ, RZ, R66 ;  /* 0x000000ffff127224 */ /* 0x000fe400078e0042 */
[----:B------:R-:W-:-:S07]  /*1460*/  IMAD.MOV.U32 R19, RZ, RZ, R67 ;  /* 0x000000ffff137224 */ /* 0x000fce00078e0043 */
.L_x_383:
[----:B------:R-:W-:Y:S05]  /*1470*/  BSYNC.RECONVERGENT B1 ;  /* 0x0000000000017941 */ /* 0x000fea0003800200 */
.L_x_382:
        /* <DEDUP_REMOVED lines=8> */
[----:B------:R-:W-:-:S08]  /*1500*/  DADD R2, R44, R2 ;  /* 0x000000002c027229 */ /* 0x000fd00000000002 */
        /* <DEDUP_REMOVED lines=55> */
.L_x_385:
[----:B------:R-:W-:Y:S05]  /*1880*/  BSYNC.RECONVERGENT B0 ;  /* 0x0000000000007941 */ /* 0x000fea0003800200 */
.L_x_384:
        /* <DEDUP_REMOVED lines=17> */
.L_x_387:
[----:B------:R-:W-:Y:S05]  /*19a0*/  BSYNC.RECONVERGENT B1 ;  /* 0x0000000000017941 */ /* 0x000fea0003800200 */
.L_x_386:
[----:B------:R-:W0:Y:S01]  /*19b0*/  MUFU.RCP64H R3, UR13 ;  /* 0x0000000d00037d08 */ /* 0x000e220008001800 */
[----:B------:R-:W-:Y:S01]  /*19c0*/  IMAD.U32 R6, RZ, RZ, UR12 ;  /* 0x0000000cff067e24 */ /* 0x000fe2000f8e00ff */
[----:B------:R-:W-:Y:S01]  /*19d0*/  MOV R7, UR13 ;  /* 0x0000000d00077c02 */ /* 0x000fe20008000f00 */
[----:B------:R-:W-:Y:S01]  /*19e0*/  IMAD.MOV.U32 R2, RZ, RZ, 0x1 ;  /* 0x00000001ff027424 */ /* 0x000fe200078e00ff */
[----:B------:R-:W-:Y:S01]  /*19f0*/  DADD R32, R4, -R58 ;  /* 0x0000000004207229 */ /* 0x000fe2000000083a */
[----:B------:R-:W-:Y:S09]  /*1a00*/  BSSY.RECONVERGENT B1, `(.L_x_388) ;  /* 0x0000018000017945 */ /* 0x000ff20003800200 */
[----:B------:R-:W-:Y:S01]  /*1a10*/  FSETP.GEU.AND P1, PT, |R33|, 6.5827683646048100446e-37, PT ;  /* 0x036000002100780b */ /* 0x000fe20003f2e200 */
[----:B0-----:R-:W-:-:S08]  /*1a20*/  DFMA R6, R2, -R6, 1 ;  /* 0x3ff000000206742b */ /* 0x001fd00000000806 */
[----:B------:R-:W-:-:S08]  /*1a30*/  DFMA R6, R6, R6, R6 ;  /* 0x000000060606722b */ /* 0x000fd00000000006 */
[----:B------:R-:W-:Y:S01]  /*1a40*/  DFMA R6, R2, R6, R2 ;  /* 0x000000060206722b */ /* 0x000fe20000000002 */
[----:B------:R-:W-:Y:S02]  /*1a50*/  IMAD.U32 R2, RZ, RZ, UR12 ;  /* 0x0000000cff027e24 */ /* 0x000fe4000f8e00ff */
        /* <DEDUP_REMOVED lines=16> */
[----:B------:R-:W-:Y:S02]  /*1b60*/  IMAD.MOV.U32 R16, RZ, RZ, R66 ;  /* 0x000000ffff107224 */ /* 0x000fe400078e0042 */
[----:B------:R-:W-:-:S07]  /*1b70*/  IMAD.MOV.U32 R17, RZ, RZ, R67 ;  /* 0x000000ffff117224 */ /* 0x000fce00078e0043 */
.L_x_389:
[----:B------:R-:W-:Y:S05]  /*1b80*/  BSYNC.RECONVERGENT B1 ;  /* 0x0000000000017941 */ /* 0x000fea0003800200 */
.L_x_388:
[----:B------:R-:W0:Y:S01]  /*1b90*/  LDC.64 R4, c[0x0][0x390] ;  /* 0x0000e400ff047b82 */ /* 0x000e220000000a00 */
[----:B------:R-:W-:Y:S01]  /*1ba0*/  UMOV UR16, 0x5a1cac08 ;  /* 0x5a1cac0800107882 */ /* 0x000fe20000000000 */
[----:B------:R-:W-:Y:S01]  /*1bb0*/  UMOV UR17, 0x3f9f3b64 ;  /* 0x3f9f3b6400117882 */ /* 0x000fe20000000000 */
[----:B------:R-:W-:Y:S01]  /*1bc0*/  IMAD.MOV.U32 R6, RZ, RZ, 0x652b82fe ;  /* 0x652b82feff067424 */ /* 0x000fe200078e00ff */
[----:B------:R-:W-:Y:S01]  /*1bd0*/  MOV R7, 0x3ff71547 ;  /* 0x3ff7154700077802 */ /* 0x000fe20000000f00 */
[----:B------:R-:W-:Y:S01]  /*1be0*/  BSSY.RECONVERGENT B0, `(.L_x_390) ;  /* 0x000003d000007945 */ /* 0x000fe20003800200 */
[----:B0-----:R-:W-:-:S08]  /*1bf0*/  DMUL R4, R4, 0.5 ;  /* 0x3fe0000004047828 */ /* 0x001fd00000000000 */
[----:B------:R-:W-:-:S08]  /*1c00*/  DFMA R2, R4, R20, R62 ;  /* 0x000000140402722b */ /* 0x000fd0000000003e */
[----:B------:R-:W-:Y:S01]  /*1c10*/  DADD R8, R2, UR16 ;  /* 0x0000001002087e29 */ /* 0x000fe20008000000 */
[----:B------:R-:W-:Y:S01]  /*1c20*/  UMOV UR16, 0xfefa39ef ;  /* 0xfefa39ef00107882 */ /* 0x000fe20000000000 */
[----:B------:R-:W-:-:S06]  /*1c30*/  UMOV UR17, 0x3fe62e42 ;  /* 0x3fe62e4200117882 */ /* 0x000fcc0000000000 */
        /* <DEDUP_REMOVED lines=50> */
[----:B------:R-:W-:Y:S01]  /*1f60*/  @!P1 IMAD.IADD R6, R6, 0x1, -R7 ;  /* 0x0000000106069824 */ /* 0x000fe200078e0a07 */
[----:B------:R-:W-:-:S04]  /*1f70*/  @!P1 LEA R7, R7, R13, 0x14 ;  /* 0x0000000d07079211 */ /* 0x000fc800078ea0ff */
[----:B------:R-:W-:Y:S01]  /*1f80*/  @!P1 LEA R9, R6, 0x3ff00000, 0x14 ;  /* 0x3ff0000006099811 */ /* 0x000fe200078ea0ff */
[----:B------:R-:W-:-:S06]  /*1f90*/  @!P1 IMAD.MOV.U32 R6, RZ, RZ, R12 ;  /* 0x000000ffff069224 */ /* 0x000fcc00078e000c */
[----:B------:R-:W-:-:S11]  /*1fa0*/  @!P1 DMUL R10, R6, R8 ;  /* 0x00000008060a9228 */ /* 0x000fd60000000000 */
.L_x_391:
[----:B------:R-:W-:Y:S05]  /*1fb0*/  BSYNC.RECONVERGENT B0 ;  /* 0x0000000000007941 */ /* 0x000fea0003800200 */
.L_x_390:
[----:B------:R-:W-:Y:S01]  /*1fc0*/  DADD R24, R10, 1 ;  /* 0x3ff000000a187429 */ /* 0x000fe20000000000 */
[----:B------:R-:W-:Y:S01]  /*1fd0*/  BSSY.RECONVERGENT B1, `(.L_x_392) ;  /* 0x0000011000017945 */ /* 0x000fe20003800200 */
[----:B------:R-:W-:-:S04]  /*1fe0*/  DFMA R4, R4, R18, R60 ;  /* 0x000000120404722b */ /* 0x000fc8000000003c */
        /* <DEDUP_REMOVED lines=13> */
[----:B------:R-:W-:Y:S01]  /*20c0*/  IMAD.MOV.U32 R6, RZ, RZ, R32 ;  /* 0x000000ffff067224 */ /* 0x000fe200078e0020 */
[----:B------:R-:W-:-:S07]  /*20d0*/  MOV R7, R33 ;  /* 0x0000002100077202 */ /* 0x000fce0000000f00 */
.L_x_393:
[----:B------:R-:W-:Y:S05]  /*20e0*/  BSYNC.RECONVERGENT B1 ;  /* 0x0000000000017941 */ /* 0x000fea0003800200 */
.L_x_392:
[----:B------:R-:W-:Y:S01]  /*20f0*/  DADD R66, -RZ, |R6| ;  /* 0x00000000ff427229 */ /* 0x000fe20000000506 */
[----:B------:R-:W-:Y:S01]  /*2100*/  BSSY.RECONVERGENT B0, `(.L_x_394) ;  /* 0x0000003000007945 */ /* 0x000fe20003800200 */
[----:B------:R-:W-:-:S09]  /*2110*/  MOV R0, 0x2130 ;  /* 0x0000213000007802 */ /* 0x000fd20000000f00 */
[----:B------:R-:W-:Y:S05]  /*2120*/  CALL.REL.NOINC `($_Z13rk4_one_relaxjPddjS_$__internal_accurate_pow) ;  /* 0x0000004c00247944 */ /* 0x000fea0003c00000 */
[----:B------:R-:W-:Y:S05]  /*2130*/  BSYNC.RECONVERGENT B0 ;  /* 0x0000000000007941 */ /* 0x000fea0003800200 */
.L_x_394:
[----:B------:R-:W0:Y:S01]  /*2140*/  LDC.64 R10, c[0x0][0x390] ;  /* 0x0000e400ff0a7b82 */ /* 0x000e220000000a00 */
[C---:B------:R-:W-:Y:S01]  /*2150*/  DADD R8, R6.reuse, 3 ;  /* 0x4008000006087429 */ /* 0x040fe20000000000 */
[----:B------:R-:W-:Y:S01]  /*2160*/  ISETP.GE.AND P0, PT, R7, RZ, PT ;  /* 0x000000ff0700720c */ /* 0x000fe20003f06270 */
[----:B------:R-:W-:Y:S01]  /*2170*/  DADD R12, -RZ, -R24 ;  /* 0x00000000ff0c7229 */ /* 0x000fe20000000918 */
[----:B------:R-:W1:Y:S01]  /*2180*/  MUFU.RCP64H R0, UR9 ;  /* 0x0000000900007d08 */ /* 0x000e620008001800 */
        /* <DEDUP_REMOVED lines=11> */
[----:B------:R-:W-:Y:S01]  /*2240*/  DMUL R12, R48, R10 ;  /* 0x0000000a300c7228 */ /* 0x000fe20000000000 */
[----:B-1----:R-:W-:Y:S10]  /*2250*/  @P3 BRA `(.L_x_396) ;  /* 0x00000000001c3947 */ /* 0x002ff40003800000 */
[----:B------:R-:W-:-:S14]  /*2260*/  DSETP.NAN.AND P2, PT, R6, R6, PT ;  /* 0x000000060600722a */ /* 0x000fdc0003f48000 */
[----:B------:R-:W-:Y:S01]  /*2270*/  @P2 DADD R8, R6, 3 ;  /* 0x4008000006082429 */ /* 0x000fe20000000000 */
[----:B------:R-:W-:Y:S10]  /*2280*/  @P2 BRA `(.L_x_396) ;  /* 0x0000000000102947 */ /* 0x000ff40003800000 */
[----:B------:R-:W-:-:S14]  /*2290*/  DSETP.NEU.AND P2, PT, |R6|, +INF , PT ;  /* 0x7ff000000600742a */ /* 0x000fdc0003f4d200 */
[----:B------:R-:W-:Y:S02]  /*22a0*/  @!P2 IMAD.MOV.U32 R6, RZ, RZ, -0x100000 ;  /* 0xfff00000ff06a424 */ /* 0x000fe400078e00ff */
[----:B------:R-:W-:-:S03]  /*22b0*/  @!P2 IMAD.MOV.U32 R8, RZ, RZ, RZ ;  /* 0x000000ffff08a224 */ /* 0x000fc600078e00ff */
[----:B------:R-:W-:-:S07]  /*22c0*/  @!P2 SEL R9, R6, 0x7ff00000, !P0 ;  /* 0x7ff000000609a807 */ /* 0x000fce0004000000 */
.L_x_396:
[----:B------:R-:W-:Y:S05]  /*22d0*/  BSYNC.RECONVERGENT B0 ;  /* 0x0000000000007941 */ /* 0x000fea0003800200 */
.L_x_395:
[----:B------:R-:W-:Y:S01]  /*22e0*/  DMUL R12, R10, R12 ;  /* 0x0000000c0a0c7228 */ /* 0x000fe20000000000 */
[----:B------:R-:W-:Y:S01]  /*22f0*/  IMAD.U32 R14, RZ, RZ, UR8 ;  /* 0x00000008ff0e7e24 */ /* 0x000fe2000f8e00ff */
[----:B------:R-:W-:Y:S01]  /*2300*/  MOV R11, R0 ;  /* 0x00000000000b7202 */ /* 0x000fe20000000f00 */
[----:B------:R-:W-:Y:S01]  /*2310*/  IMAD.U32 R15, RZ, RZ, UR9 ;  /* 0x00000009ff0f7e24 */ /* 0x000fe2000f8e00ff */
[----:B------:R-:W-:Y:S01]  /*2320*/  FSEL R6, R8, RZ, P1 ;  /* 0x000000ff08067208 */ /* 0x000fe20000800000 */
[----:B------:R-:W-:Y:S01]  /*2330*/  IMAD.MOV.U32 R10, RZ, RZ, 0x1 ;  /* 0x00000001ff0a7424 */ /* 0x000fe200078e00ff */
[----:B------:R-:W-:Y:S01]  /*2340*/  FSEL R7, R9, 1.875, P1 ;  /* 0x3ff0000009077808 */ /* 0x000fe20000800000 */
[----:B------:R-:W-:Y:S01]  /*2350*/  DADD R8, -R54, R2 ;  /* 0x0000000036087229 */ /* 0x000fe20000000102 */
[----:B------:R-:W-:Y:S03]  /*2360*/  BSSY.RECONVERGENT B1, `(.L_x_397) ;  /* 0x0000020000017945 */ /* 0x000fe60003800200 */
[----:B------:R-:W-:-:S02]  /*2370*/  DFMA R14, R10, -R14, 1 ;  /* 0x3ff000000a0e742b */ /* 0x000fc4000000080e */
[----:B------:R-:W-:Y:S02]  /*2380*/  DMUL R6, R42, -R6 ;  /* 0x800000062a067228 */ /* 0x000fe40000000000 */
        /* <DEDUP_REMOVED lines=20> */
[----:B------:R-:W-:Y:S01]  /*24d0*/  MOV R7, UR9 ;  /* 0x0000000900077c02 */ /* 0x000fe20008000f00 */
[----:B------:R-:W-:Y:S01]  /*24e0*/  IMAD.U32 R35, RZ, RZ, UR9 ;  /* 0x00000009ff237e24 */ /* 0x000fe2000f8e00ff */
[----:B------:R-:W-:Y:S01]  /*24f0*/  MOV R0, 0x2540 ;  /* 0x0000254000007802 */ /* 0x000fe20000000f00 */
[----:B------:R-:W-:Y:S02]  /*2500*/  IMAD.U32 R34, RZ, RZ, UR8 ;  /* 0x00000008ff227e24 */ /* 0x000fe4000f8e00ff */
[----:B------:R-:W-:Y:S02]  /*2510*/  IMAD.U32 R6, RZ, RZ, UR8 ;  /* 0x00000008ff067e24 */ /* 0x000fe4000f8e00ff */
[----:B------:R-:W-:-:S07]  /*2520*/  IMAD.MOV.U32 R35, RZ, RZ, R7 ;  /* 0x000000ffff237224 */ /* 0x000fce00078e0007 */
[----:B------:R-:W-:Y:S05]  /*2530*/  CALL.REL.NOINC `($__internal_3_$__cuda_sm20_div_rn_f64_full) ;  /* 0x0000004000b47944 */ /* 0x000fea0003c00000 */
[----:B------:R-:W-:Y:S02]  /*2540*/  IMAD.MOV.U32 R14, RZ, RZ, R66 ;  /* 0x000000ffff0e7224 */ /* 0x000fe400078e0042 */
[----:B------:R-:W-:-:S07]  /*2550*/  IMAD.MOV.U32 R15, RZ, RZ, R67 ;  /* 0x000000ffff0f7224 */ /* 0x000fce00078e0043 */
.L_x_398:
[----:B------:R-:W-:Y:S05]  /*2560*/  BSYNC.RECONVERGENT B1 ;  /* 0x0000000000017941 */ /* 0x000fea0003800200 */
.L_x_397:
        /* <DEDUP_REMOVED lines=60> */
[----:B------:R-:W-:Y:S02]  /*2930*/  @!P1 LEA R9, R6, 0x3ff00000, 0x14 ;  /* 0x3ff0000006099811 */ /* 0x000fe400078ea0ff */
[----:B------:R-:W-:-:S06]  /*2940*/  @!P1 MOV R6, R12 ;  /* 0x0000000c00069202 */ /* 0x000fcc0000000f00 */
[----:B------:R-:W-:-:S11]  /*2950*/  @!P1 DMUL R10, R6, R8 ;  /* 0x00000008060a9228 */ /* 0x000fd60000000000 */
.L_x_400:
[----:B------:R-:W-:Y:S05]  /*2960*/  BSYNC.RECONVERGENT B0 ;  /* 0x0000000000007941 */ /* 0x000fea0003800200 */
.L_x_399:
        /* <DEDUP_REMOVED lines=17> */
.L_x_402:
[----:B------:R-:W-:Y:S05]  /*2a80*/  BSYNC.RECONVERGENT B1 ;  /* 0x0000000000017941 */ /* 0x000fea0003800200 */
.L_x_401:
[----:B------:R-:W0:Y:S01]  /*2a90*/  MUFU.RCP64H R7, UR11 ;  /* 0x0000000b00077d08 */ /* 0x000e220008001800 */
[----:B------:R-:W-:Y:S01]  /*2aa0*/  MOV R10, UR10 ;  /* 0x0000000a000a7c02 */ /* 0x000fe20008000f00 */
[----:B------:R-:W-:Y:S01]  /*2ab0*/  IMAD.U32 R11, RZ, RZ, UR11 ;  /* 0x0000000bff0b7e24 */ /* 0x000fe2000f8e00ff */
[----:B------:R-:W-:Y:S01]  /*2ac0*/  DADD R32, -R4, R8 ;  /* 0x0000000004207229 */ /* 0x000fe20000000108 */
[----:B------:R-:W-:Y:S01]  /*2ad0*/  IMAD.MOV.U32 R6, RZ, RZ, 0x1 ;  /* 0x00000001ff067424 */ /* 0x000fe200078e00ff */
[----:B------:R-:W-:Y:S08]  /*2ae0*/  BSSY.RECONVERGENT B1, `(.L_x_403) ;  /* 0x0000018000017945 */ /* 0x000ff00003800200 */
        /* <DEDUP_REMOVED lines=23> */
.L_x_404:
[----:B------:R-:W-:Y:S05]  /*2c60*/  BSYNC.RECONVERGENT B1 ;  /* 0x0000000000017941 */ /* 0x000fea0003800200 */
.L_x_403:
[----:B------:R-:W-:Y:S01]  /*2c70*/  UMOV UR16, 0x8d4fdf3b ;  /* 0x8d4fdf3b00107882 */ /* 0x000fe20000000000 */
[----:B------:R-:W-:Y:S01]  /*2c80*/  UMOV UR17, 0x3f926e97 ;  /* 0x3f926e9700117882 */ /* 0x000fe20000000000 */
[----:B------:R-:W-:Y:S01]  /*2c90*/  BSSY.RECONVERGENT B0, `(.L_x_405) ;  /* 0x000003e000007945 */ /* 0x000fe20003800200 */
[----:B------:R-:W-:Y:S01]  /*2ca0*/  DADD R2, R2, UR16 ;  /* 0x0000001002027e29 */ /* 0x000fe20008000000 */
[----:B------:R-:W-:Y:S01]  /*2cb0*/  UMOV UR16, 0xfefa39ef ;  /* 0xfefa39ef00107882 */ /* 0x000fe20000000000 */
[----:B------:R-:W-:-:S06]  /*2cc0*/  UMOV UR17, 0x3fe62e42 ;  /* 0x3fe62e4200117882 */ /* 0x000fcc0000000000 */
[----:B------:R-:W-:-:S08]  /*2cd0*/  DADD R2, R44, R2 ;  /* 0x000000002c027229 */ /* 0x000fd00000000002 */
[----:B------:R-:W-:Y:S01]  /*2ce0*/  DMUL R4, R2, -83 ;  /* 0xc054c00002047828 */ /* 0x000fe20000000000 */
[----:B------:R-:W-:Y:S01]  /*2cf0*/  MOV R2, 0x652b82fe ;  /* 0x652b82fe00027802 */ /* 0x000fe20000000f00 */
[----:B------:R-:W-:-:S06]  /*2d00*/  IMAD.MOV.U32 R3, RZ, RZ, 0x3ff71547 ;  /* 0x3ff71547ff037424 */ /* 0x000fcc00078e00ff */
        /* <DEDUP_REMOVED lines=48> */
[----:B------:R-:W-:-:S04]  /*3010*/  @!P1 SHF.R.S32.HI R3, RZ, 0x1, R0 ;  /* 0x00000001ff039819 */ /* 0x000fc80000011400 */
[----:B------:R-:W-:Y:S01]  /*3020*/  @!P1 IADD3 R2, PT, PT, R2, -R3, RZ ;  /* 0x8000000302029210 */ /* 0x000fe20007ffe0ff */
[----:B------:R-:W-:-:S03]  /*3030*/  @!P1 IMAD R3, R3, 0x100000, R9 ;  /* 0x0010000003039824 */ /* 0x000fc600078e0209 */
[----:B------:R-:W-:Y:S01]  /*3040*/  @!P1 LEA R5, R2, 0x3ff00000, 0x14 ;  /* 0x3ff0000002059811 */ /* 0x000fe200078ea0ff */
[----:B------:R-:W-:-:S06]  /*3050*/  @!P1 IMAD.MOV.U32 R2, RZ, RZ, R8 ;  /* 0x000000ffff029224 */ /* 0x000fcc00078e0008 */
[----:B------:R-:W-:-:S11]  /*3060*/  @!P1 DMUL R6, R2, R4 ;  /* 0x0000000402069228 */ /* 0x000fd60000000000 */
.L_x_406:
[----:B------:R-:W-:Y:S05]  /*3070*/  BSYNC.RECONVERGENT B0 ;  /* 0x0000000000007941 */ /* 0x000fea0003800200 */
.L_x_405:
        /* <DEDUP_REMOVED lines=15> */
[----:B------:R-:W-:Y:S01]  /*3170*/  MOV R4, R32 ;  /* 0x0000002000047202 */ /* 0x000fe20000000f00 */
[----:B------:R-:W-:-:S07]  /*3180*/  IMAD.MOV.U32 R5, RZ, RZ, R33 ;  /* 0x000000ffff057224 */ /* 0x000fce00078e0021 */
.L_x_408:
[----:B------:R-:W-:Y:S05]  /*3190*/  BSYNC.RECONVERGENT B1 ;  /* 0x0000000000017941 */ /* 0x000fea0003800200 */
.L_x_407:
[----:B------:R-:W0:Y:S01]  /*31a0*/  MUFU.RCP64H R7, UR13 ;  /* 0x0000000d00077d08 */ /* 0x000e220008001800 */
[----:B------:R-:W1:Y:S01]  /*31b0*/  LDC.64 R2, c[0x0][0x390] ;  /* 0x0000e400ff027b82 */ /* 0x000e620000000a00 */
[----:B------:R-:W-:Y:S01]  /*31c0*/  IMAD.U32 R8, RZ, RZ, UR12 ;  /* 0x0000000cff087e24 */ /* 0x000fe2000f8e00ff */
[----:B------:R-:W-:Y:S01]  /*31d0*/  BSSY.RECONVERGENT B1, `(.L_x_409) ;  /* 0x000001d000017945 */ /* 0x000fe20003800200 */
[----:B------:R-:W-:Y:S02]  /*31e0*/  IMAD.U32 R9, RZ, RZ, UR13 ;  /* 0x0000000dff097e24 */ /* 0x000fe4000f8e00ff */
[----:B------:R-:W-:-:S06]  /*31f0*/  IMAD.MOV.U32 R6, RZ, RZ, 0x1 ;  /* 0x00000001ff067424 */ /* 0x000fcc00078e00ff */
[----:B0-----:R-:W-:-:S08]  /*3200*/  DFMA R8, R6, -R8, 1 ;  /* 0x3ff000000608742b */ /* 0x001fd00000000808 */
[----:B------:R-:W-:Y:S02]  /*3210*/  DFMA R8, R8, R8, R8 ;  /* 0x000000080808722b */ /* 0x000fe40000000008 */
[----:B-1----:R-:W-:-:S06]  /*3220*/  DMUL R2, R2, 0.5 ;  /* 0x3fe0000002027828 */ /* 0x002fcc0000000000 */
[----:B------:R-:W-:Y:S01]  /*3230*/  DFMA R8, R6, R8, R6 ;  /* 0x000000080608722b */ /* 0x000fe20000000006 */
[----:B------:R-:W-:Y:S01]  /*3240*/  IMAD.U32 R6, RZ, RZ, UR12 ;  /* 0x0000000cff067e24 */ /* 0x000fe2000f8e00ff */
[----:B------:R-:W-:Y:S01]  /*3250*/  MOV R7, UR13 ;  /* 0x0000000d00077c02 */ /* 0x000fe20008000f00 */
[----:B------:R-:W-:-:S05]  /*3260*/  DFMA R32, R2, R16, R58 ;  /* 0x000000100220722b */ /* 0x000fca000000003a */
[----:B------:R-:W-:-:S03]  /*3270*/  DFMA R6, R8, -R6, 1 ;  /* 0x3ff000000806742b */ /* 0x000fc60000000806 */
[----:B------:R-:W-:-:S05]  /*3280*/  DADD R32, -R32, R4 ;  /* 0x0000000020207229 */ /* 0x000fca0000000104 */
[----:B------:R-:W-:-:S05]  /*3290*/  DFMA R6, R8, R6, R8 ;  /* 0x000000060806722b */ /* 0x000fca0000000008 */
[----:B------:R-:W-:-:S03]  /*32a0*/  FSETP.GEU.AND P1, PT, |R33|, 6.5827683646048100446e-37, PT ;  /* 0x036000002100780b */ /* 0x000fc60003f2e200 */
        /* <DEDUP_REMOVED lines=9> */
[----:B------:R-:W-:Y:S02]  /*3340*/  IMAD.U32 R34, RZ, RZ, UR12 ;  /* 0x0000000cff227e24 */ /* 0x000fe4000f8e00ff */
[----:B------:R-:W-:Y:S02]  /*3350*/  IMAD.U32 R4, RZ, RZ, UR12 ;  /* 0x0000000cff047e24 */ /* 0x000fe4000f8e00ff */
[----:B------:R-:W-:-:S07]  /*3360*/  IMAD.MOV.U32 R35, RZ, RZ, R5 ;  /* 0x000000ffff237224 */ /* 0x000fce00078e0005 */
[----:B------:R-:W-:Y:S05]  /*3370*/  CALL.REL.NOINC `($__internal_3_$__cuda_sm20_div_rn_f64_full) ;  /* 0x0000003400247944 */ /* 0x000fea0003c00000 */
[----:B------:R-:W-:Y:S01]  /*3380*/  MOV R10, R66 ;  /* 0x00000042000a7202 */ /* 0x000fe20000000f00 */
[----:B------:R-:W-:-:S07]  /*3390*/  IMAD.MOV.U32 R11, RZ, RZ, R67 ;  /* 0x000000ffff0b7224 */ /* 0x000fce00078e0043 */
.L_x_410:
[----:B------:R-:W-:Y:S05]  /*33a0*/  BSYNC.RECONVERGENT B1 ;  /* 0x0000000000017941 */ /* 0x000fea0003800200 */
.L_x_409:
[----:B------:R-:W-:Y:S01]  /*33b0*/  DFMA R2, R2, R14, R62 ;  /* 0x0000000e0202722b */ /* 0x000fe2000000003e */
[----:B------:R-:W-:Y:S01]  /*33c0*/  UMOV UR16, 0x5a1cac08 ;  /* 0x5a1cac0800107882 */ /* 0x000fe20000000000 */
[----:B------:R-:W-:Y:S01]  /*33d0*/  UMOV UR17, 0x3f9f3b64 ;  /* 0x3f9f3b6400117882 */ /* 0x000fe20000000000 */
[----:B------:R-:W-:Y:S05]  /*33e0*/  BSSY.RECONVERGENT B0, `(.L_x_411) ;  /* 0x000003d000007945 */ /* 0x000fea0003800200 */
[----:B------:R-:W-:Y:S01]  /*33f0*/  DADD R2, R2, UR16 ;  /* 0x0000001002027e29 */ /* 0x000fe20008000000 */
        /* <DEDUP_REMOVED lines=59> */
.L_x_412:
[----:B------:R-:W-:Y:S05]  /*37b0*/  BSYNC.RECONVERGENT B0 ;  /* 0x0000000000007941 */ /* 0x000fea0003800200 */
.L_x_411:
        /* <DEDUP_REMOVED lines=17> */
.L_x_414:
[----:B------:R-:W-:Y:S05]  /*38d0*/  BSYNC.RECONVERGENT B1 ;  /* 0x0000000000017941 */ /* 0x000fea0003800200 */
.L_x_413:
[----:B------:R-:W-:Y:S01]  /*38e0*/  DADD R66, -RZ, |R4| ;  /* 0x00000000ff427229 */ /* 0x000fe20000000504 */
[----:B------:R-:W-:Y:S01]  /*38f0*/  BSSY.RECONVERGENT B0, `(.L_x_415) ;  /* 0x0000003000007945 */ /* 0x000fe20003800200 */
[----:B------:R-:W-:-:S09]  /*3900*/  MOV R0, 0x3920 ;  /* 0x0000392000007802 */ /* 0x000fd20000000f00 */
[----:B------:R-:W-:Y:S05]  /*3910*/  CALL.REL.NOINC `($_Z13rk4_one_relaxjPddjS_$__internal_accurate_pow) ;  /* 0x0000003400287944 */ /* 0x000fea0003c00000 */
[----:B------:R-:W-:Y:S05]  /*3920*/  BSYNC.RECONVERGENT B0 ;  /* 0x0000000000007941 */ /* 0x000fea0003800200 */
.L_x_415:
[----:B------:R-:W0:Y:S01]  /*3930*/  LDC.64 R6, c[0x0][0x390] ;  /* 0x0000e400ff067b82 */ /* 0x000e220000000a00 */
[C---:B------:R-:W-:Y:S01]  /*3940*/  DADD R2, R4.reuse, 3 ;  /* 0x4008000004027429 */ /* 0x040fe20000000000 */
[----:B------:R-:W1:Y:S01]  /*3950*/  MUFU.RCP64H R0, UR9 ;  /* 0x0000000900007d08 */ /* 0x000e620008001800 */
[----:B------:R-:W-:Y:S01]  /*3960*/  DADD R8, -RZ, -R24 ;  /* 0x00000000ff087229 */ /* 0x000fe20000000918 */
[----:B------:R-:W-:Y:S01]  /*3970*/  ISETP.GE.AND P0, PT, R5, RZ, PT ;  /* 0x000000ff0500720c */ /* 0x000fe20003f06270 */
[C---:B------:R-:W-:Y:S01]  /*3980*/  DSETP.NEU.AND P2, PT, R4.reuse, RZ, PT ;  /* 0x000000ff0400722a */ /* 0x040fe20003f4d000 */
[----:B------:R-:W-:Y:S01]  /*3990*/  IMAD.U32 R28, RZ, RZ, UR8 ;  /* 0x00000008ff1c7e24 */ /* 0x000fe2000f8e00ff */
[----:B------:R-:W-:Y:S01]  /*39a0*/  BSSY.RECONVERGENT B0, `(.L_x_416) ;  /* 0x0000015000007945 */ /* 0x000fe20003800200 */
[----:B------:R-:W-:Y:S01]  /*39b0*/  IMAD.U32 R29, RZ, RZ, UR9 ;  /* 0x00000009ff1d7e24 */ /* 0x000fe2000f8e00ff */
[----:B------:R-:W-:Y:S02]  /*39c0*/  DSETP.NEU.AND P1, PT, R4, 1, PT ;  /* 0x3ff000000400742a */ /* 0x000fe40003f2d000 */
[----:B------:R-:W-:-:S02]  /*39d0*/  LOP3.LUT R2, R3, 0x7ff00000, RZ, 0xc0, !PT ;  /* 0x7ff0000003027812 */ /* 0x000fc400078ec0ff */
        /* <DEDUP_REMOVED lines=8> */
[----:B------:R-:W-:Y:S01]  /*3a60*/  DMUL R24, R48, R26 ;  /* 0x0000001a30187228 */ /* 0x000fe20000000000 */
[----:B-1----:R-:W-:Y:S10]  /*3a70*/  @P3 BRA `(.L_x_417) ;  /* 0x00000000001c3947 */ /* 0x002ff40003800000 */
[----:B------:R-:W-:-:S14]  /*3a80*/  DSETP.NAN.AND P2, PT, R4, R4, PT ;  /* 0x000000040400722a */ /* 0x000fdc0003f48000 */
[----:B------:R-:W-:Y:S01]  /*3a90*/  @P2 DADD R8, R4, 3 ;  /* 0x4008000004082429 */ /* 0x000fe20000000000 */
[----:B------:R-:W-:Y:S10]  /*3aa0*/  @P2 BRA `(.L_x_417) ;  /* 0x0000000000102947 */ /* 0x000ff40003800000 */
[----:B------:R-:W-:-:S14]  /*3ab0*/  DSETP.NEU.AND P2, PT, |R4|, +INF , PT ;  /* 0x7ff000000400742a */ /* 0x000fdc0003f4d200 */
[----:B------:R-:W-:Y:S01]  /*3ac0*/  @!P2 MOV R4, 0xfff00000 ;  /* 0xfff000000004a802 */ /* 0x000fe20000000f00 */
[----:B------:R-:W-:-:S03]  /*3ad0*/  @!P2 IMAD.MOV.U32 R8, RZ, RZ, RZ ;  /* 0x000000ffff08a224 */ /* 0x000fc600078e00ff */
[----:B------:R-:W-:-:S07]  /*3ae0*/  @!P2 SEL R9, R4, 0x7ff00000, !P0 ;  /* 0x7ff000000409a807 */ /* 0x000fce0004000000 */
.L_x_417:
[----:B------:R-:W-:Y:S05]  /*3af0*/  BSYNC.RECONVERGENT B0 ;  /* 0x0000000000007941 */ /* 0x000fea0003800200 */
.L_x_416:
[----:B------:R-:W-:Y:S01]  /*3b00*/  FSEL R4, R8, RZ, P1 ;  /* 0x000000ff08047208 */ /* 0x000fe20000800000 */
[----:B------:R-:W-:Y:S01]  /*3b10*/  DMUL R24, R26, R24 ;  /* 0x000000181a187228 */ /* 0x000fe20000000000 */
[----:B------:R-:W-:Y:S01]  /*3b20*/  FSEL R5, R9, 1.875, P1 ;  /* 0x3ff0000009057808 */ /* 0x000fe20000800000 */
[----:B------:R-:W-:Y:S01]  /*3b30*/  IMAD.MOV.U32 R26, RZ, RZ, 0x1 ;  /* 0x00000001ff1a7424 */ /* 0x000fe200078e00ff */
[----:B------:R-:W-:Y:S01]  /*3b40*/  DFMA R6, R6, R12, R60 ;  /* 0x0000000c0606722b */ /* 0x000fe2000000003c */
[----:B------:R-:W-:Y:S01]  /*3b50*/  IMAD.MOV.U32 R27, RZ, RZ, R0 ;  /* 0x000000ffff1b7224 */ /* 0x000fe200078e0000 */
[----:B------:R-:W-:Y:S01]  /*3b60*/  DADD R8, -R54, R2 ;  /* 0x0000000036087229 */ /* 0x000fe20000000102 */
[----:B------:R-:W-:Y:S01]  /*3b70*/  BSSY.RECONVERGENT B1, `(.L_x_418) ;  /* 0x0000020000017945 */ /* 0x000fe20003800200 */
[----:B------:R-:W-:-:S03]  /*3b80*/  DMUL R4, R42, -R4 ;  /* 0x800000042a047228 */ /* 0x000fc60000000000 */
[----:B------:R-:W-:-:S03]  /*3b90*/  DFMA R28, R26, -R28, 1 ;  /* 0x3ff000001a1c742b */ /* 0x000fc6000000081c */
[----:B------:R-:W-:Y:S02]  /*3ba0*/  DMUL R8, R24, R8 ;  /* 0x0000000818087228 */ /* 0x000fe40000000000 */
[----:B------:R-:W-:Y:S02]  /*3bb0*/  DMUL R4, R4, R6 ;  /* 0x0000000604047228 */ /* 0x000fe40000000000 */
[----:B------:R-:W-:Y:S02]  /*3bc0*/  DADD R6, -R52, R2 ;  /* 0x0000000034067229 */ /* 0x000fe40000000102 */
[----:B------:R-:W-:Y:S02]  /*3bd0*/  DFMA R28, R28, R28, R28 ;  /* 0x0000001c1c1c722b */ /* 0x000fe4000000001c */
[----:B------:R-:W-:-:S04]  /*3be0*/  DADD R24, -R56, R2 ;  /* 0x0000000038187229 */ /* 0x000fc80000000102 */
[----:B------:R-:W-:Y:S02]  /*3bf0*/  DFMA R4, R4, R6, -R8 ;  /* 0x000000060404722b */ /* 0x000fe40000000808 */
[----:B------:R-:W-:Y:S01]  /*3c00*/  DFMA R28, R26, R28, R26 ;  /* 0x0000001c1a1c722b */ /* 0x000fe2000000001a */
[----:B------:R-:W-:Y:S02]  /*3c10*/  IMAD.U32 R6, RZ, RZ, UR8 ;  /* 0x00000008ff067e24 */ /* 0x000fe4000f8e00ff */
[----:B------:R-:W-:-:S03]  /*3c20*/  IMAD.U32 R7, RZ, RZ, UR9 ;  /* 0x00000009ff077e24 */ /* 0x000fc6000f8e00ff */
[----:B------:R-:W-:-:S03]  /*3c30*/  DFMA R4, -R50, R24, R4 ;  /* 0x000000183204722b */ /* 0x000fc60000000104 */
[----:B------:R-:W-:-:S05]  /*3c40*/  DFMA R6, R28, -R6, 1 ;  /* 0x3ff000001c06742b */ /* 0x000fca0000000806 */
[----:B------:R-:W-:-:S03]  /*3c50*/  DADD R32, -R46, R4 ;  /* 0x000000002e207229 */ /* 0x000fc60000000104 */
[----:B------:R-:W-:-:S07]  /*3c60*/  DFMA R6, R28, R6, R28 ;  /* 0x000000061c06722b */ /* 0x000fce000000001c */
[----:B------:R-:W-:Y:S01]  /*3c70*/  FSETP.GEU.AND P1, PT, |R33|, 6.5827683646048100446e-37, PT ;  /* 0x036000002100780b */ /* 0x000fe20003f2e200 */
        /* <DEDUP_REMOVED lines=13> */
[----:B------:R-:W-:Y:S01]  /*3d50*/  MOV R8, R66 ;  /* 0x0000004200087202 */ /* 0x000fe20000000f00 */
[----:B------:R-:W-:-:S07]  /*3d60*/  IMAD.MOV.U32 R9, RZ, RZ, R67 ;  /* 0x000000ffff097224 */ /* 0x000fce00078e0043 */
.L_x_419:
[----:B------:R-:W-:Y:S05]  /*3d70*/  BSYNC.RECONVERGENT B1 ;  /* 0x0000000000017941 */ /* 0x000fea0003800200 */
.L_x_418:
        /* <DEDUP_REMOVED lines=63> */
.L_x_421:
[----:B------:R-:W-:Y:S05]  /*4170*/  BSYNC.RECONVERGENT B0 ;  /* 0x0000000000007941 */ /* 0x000fea0003800200 */
.L_x_420:
        /* <DEDUP_REMOVED lines=16> */
[----:B------:R-:W-:Y:S05]  /*4280*/  CALL.REL.NOINC `($__internal_2_$__cuda_sm20_dblrcp_rn_slowpath_v3) ;  /* 0x0000002000bc7944 */ /* 0x000fea0003c00000 */
[----:B------:R-:W-:Y:S02]  /*4290*/  IMAD.MOV.U32 R6, RZ, RZ, R32 ;  /* 0x000000ffff067224 */ /* 0x000fe400078e0020 */
[----:B------:R-:W-:-:S07]  /*42a0*/  IMAD.MOV.U32 R7, RZ, RZ, R33 ;  /* 0x000000ffff077224 */ /* 0x000fce00078e0021 */
.L_x_423:
[----:B------:R-:W-:Y:S05]  /*42b0*/  BSYNC.RECONVERGENT B1 ;  /* 0x0000000000017941 */ /* 0x000fea0003800200 */
.L_x_422:
[----:B------:R-:W0:Y:S01]  /*42c0*/  MUFU.RCP64H R25, UR11 ;  /* 0x0000000b00197d08 */ /* 0x000e220008001800 */
[----:B------:R-:W1:Y:S01]  /*42d0*/  LDC.64 R4, c[0x0][0x390] ;  /* 0x0000e400ff047b82 */ /* 0x000e620000000a00 */
[----:B------:R-:W-:Y:S01]  /*42e0*/  IMAD.U32 R26, RZ, RZ, UR10 ;  /* 0x0000000aff1a7e24 */ /* 0x000fe2000f8e00ff */
[----:B------:R-:W-:Y:S01]  /*42f0*/  MOV R24, 0x1 ;  /* 0x0000000100187802 */ /* 0x000fe20000000f00 */
[----:B------:R-:W-:Y:S01]  /*4300*/  IMAD.U32 R27, RZ, RZ, UR11 ;  /* 0x0000000bff1b7e24 */ /* 0x000fe2000f8e00ff */
[----:B------:R-:W-:Y:S05]  /*4310*/  BSSY.RECONVERGENT B1, `(.L_x_424) ;  /* 0x000001b000017945 */ /* 0x000fea0003800200 */
[----:B0-----:R-:W-:-:S08]  /*4320*/  DFMA R26, R24, -R26, 1 ;  /* 0x3ff00000181a742b */ /* 0x001fd0000000081a */
[----:B------:R-:W-:Y:S02]  /*4330*/  DFMA R26, R26, R26, R26 ;  /* 0x0000001a1a1a722b */ /* 0x000fe4000000001a */
[----:B-1----:R-:W-:-:S06]  /*4340*/  DMUL R4, R4, 0.5 ;  /* 0x3fe0000004047828 */ /* 0x002fcc0000000000 */
[----:B------:R-:W-:Y:S01]  /*4350*/  DFMA R26, R24, R26, R24 ;  /* 0x0000001a181a722b */ /* 0x000fe20000000018 */
[----:B------:R-:W-:Y:S01]  /*4360*/  IMAD.U32 R24, RZ, RZ, UR10 ;  /* 0x0000000aff187e24 */ /* 0x000fe2000f8e00ff */
[----:B------:R-:W-:Y:S01]  /*4370*/  DFMA R4, R4, R12, R60 ;  /* 0x0000000c0404722b */ /* 0x000fe2000000003c */
[----:B------:R-:W-:-:S06]  /*4380*/  IMAD.U32 R25, RZ, RZ, UR11 ;  /* 0x0000000bff197e24 */ /* 0x000fcc000f8e00ff */
[----:B------:R-:W-:Y:S02]  /*4390*/  DFMA R24, R26, -R24, 1 ;  /* 0x3ff000001a18742b */ /* 0x000fe40000000818 */
[----:B------:R-:W-:-:S06]  /*43a0*/  DADD R32, -R4, R6 ;  /* 0x0000000004207229 */ /* 0x000fcc0000000106 */
[----:B------:R-:W-:-:S04]  /*43b0*/  DFMA R24, R26, R24, R26 ;  /* 0x000000181a18722b */ /* 0x000fc8000000001a */
[----:B------:R-:W-:-:S04]  /*43c0*/  FSETP.GEU.AND P1, PT, |R33|, 6.5827683646048100446e-37, PT ;  /* 0x036000002100780b */ /* 0x000fc80003f2e200 */
        /* <DEDUP_REMOVED lines=15> */
.L_x_425:
[----:B------:R-:W-:Y:S05]  /*44c0*/  BSYNC.RECONVERGENT B1 ;  /* 0x0000000000017941 */ /* 0x000fea0003800200 */
.L_x_424:
        /* <DEDUP_REMOVED lines=64> */
.L_x_427:
[----:B------:R-:W-:Y:S05]  /*48d0*/  BSYNC.RECONVERGENT B0 ;  /* 0x0000000000007941 */ /* 0x000fea0003800200 */
.L_x_426:
        /* <DEDUP_REMOVED lines=16> */
[----:B------:R-:W-:Y:S05]  /*49e0*/  CALL.REL.NOINC `($__internal_2_$__cuda_sm20_dblrcp_rn_slowpath_v3) ;  /* 0x0000001800e47944 */ /* 0x000fea0003c00000 */
[----:B------:R-:W-:Y:S01]  /*49f0*/  IMAD.MOV.U32 R4, RZ, RZ, R32 ;  /* 0x000000ffff047224 */ /* 0x000fe200078e0020 */
[----:B------:R-:W-:-:S07]  /*4a00*/  MOV R5, R33 ;  /* 0x0000002100057202 */ /* 0x000fce0000000f00 */
.L_x_429:
[----:B------:R-:W-:Y:S05]  /*4a10*/  BSYNC.RECONVERGENT B1 ;  /* 0x0000000000017941 */ /* 0x000fea0003800200 */
.L_x_428:
        /* <DEDUP_REMOVED lines=32> */
.L_x_431:
[----:B------:R-:W-:Y:S05]  /*4c20*/  BSYNC.RECONVERGENT B1 ;  /* 0x0000000000017941 */ /* 0x000fea0003800200 */
.L_x_430:
        /* <DEDUP_REMOVED lines=64> */
.L_x_433:
[----:B------:R-:W-:Y:S05]  /*5030*/  BSYNC.RECONVERGENT B0 ;  /* 0x0000000000007941 */ /* 0x000fea0003800200 */
.L_x_432:
        /* <DEDUP_REMOVED lines=13> */
[----:B------:R-:W-:-:S03]  /*5110*/  MOV R25, R29 ;  /* 0x0000001d00197202 */ /* 0x000fc60000000f00 */
[----:B------:R-:W-:Y:S01]  /*5120*/  VIADD R28, R0, 0xfff00000 ;  /* 0xfff00000001c7836 */ /* 0x000fe20000000000 */
[----:B------:R-:W-:-:S07]  /*5130*/  MOV R0, 0x5150 ;  /* 0x0000515000007802 */ /* 0x000fce0000000f00 */
[----:B------:R-:W-:Y:S05]  /*5140*/  CALL.REL.NOINC `($__internal_2_$__cuda_sm20_dblrcp_rn_slowpath_v3) ;  /* 0x00000014000c7944 */ /* 0x000fea0003c00000 */
[----:B------:R-:W-:Y:S02]  /*5150*/  IMAD.MOV.U32 R2, RZ, RZ, R32 ;  /* 0x000000ffff027224 */ /* 0x000fe400078e0020 */
[----:B------:R-:W-:-:S07]  /*5160*/  IMAD.MOV.U32 R3, RZ, RZ, R33 ;  /* 0x000000ffff037224 */ /* 0x000fce00078e0021 */
.L_x_435:
[----:B------:R-:W-:Y:S05]  /*5170*/  BSYNC.RECONVERGENT B1 ;  /* 0x0000000000017941 */ /* 0x000fea0003800200 */
.L_x_434:
[----:B------:R-:W-:Y:S01]  /*5180*/  DADD R66, -RZ, |R2| ;  /* 0x00000000ff427229 */ /* 0x000fe20000000502 */
[----:B------:R-:W-:Y:S01]  /*5190*/  BSSY.RECONVERGENT B0, `(.L_x_436) ;  /* 0x0000003000007945 */ /* 0x000fe20003800200 */
[----:B------:R-:W-:-:S09]  /*51a0*/  MOV R0, 0x51c0 ;  /* 0x000051c000007802 */ /* 0x000fd20000000f00 */
[----:B------:R-:W-:Y:S05]  /*51b0*/  CALL.REL.NOINC `($_Z13rk4_one_relaxjPddjS_$__internal_accurate_pow) ;  /* 0x0000001c00007944 */ /* 0x000fea0003c00000 */
[----:B------:R-:W-:Y:S05]  /*51c0*/  BSYNC.RECONVERGENT B0 ;  /* 0x0000000000007941 */ /* 0x000fea0003800200 */
.L_x_436:
[C---:B------:R-:W-:Y:S01]  /*51d0*/  DADD R26, R2.reuse, 3 ;  /* 0x40080000021a7429 */ /* 0x040fe20000000000 */
[----:B------:R-:W-:Y:S01]  /*51e0*/  ISETP.GE.AND P0, PT, R3, RZ, PT ;  /* 0x000000ff0300720c */ /* 0x000fe20003f06270 */
[----:B------:R-:W-:Y:S01]  /*51f0*/  DADD R28, -RZ, -R24 ;  /* 0x00000000ff1c7229 */ /* 0x000fe20000000918 */
[----:B------:R-:W-:Y:S01]  /*5200*/  BSSY.RECONVERGENT B0, `(.L_x_437) ;  /* 0x0000011000007945 */ /* 0x000fe20003800200 */
[----:B------:R-:W-:-:S06]  /*5210*/  DSETP.NEU.AND P1, PT, R2, RZ, PT ;  /* 0x000000ff0200722a */ /* 0x000fcc0003f2d000 */
[----:B------:R-:W-:Y:S02]  /*5220*/  LOP3.LUT R26, R27, 0x7ff00000, RZ, 0xc0, !PT ;  /* 0x7ff000001b1a7812 */ /* 0x000fe400078ec0ff */
[----:B------:R-:W-:Y:S02]  /*5230*/  FSEL R24, R28, R24, !P0 ;  /* 0x000000181c187208 */ /* 0x000fe40004000000 */
[----:B------:R-:W-:Y:S01]  /*5240*/  ISETP.NE.AND P2, PT, R26, 0x7ff00000, PT ;  /* 0x7ff000001a00780c */ /* 0x000fe20003f45270 */
[----:B------:R-:W-:Y:S01]  /*5250*/  DFMA R26, R8, UR14, R62 ;  /* 0x0000000e081a7c2b */ /* 0x000fe2000800003e */
[----:B------:R-:W-:Y:S02]  /*5260*/  FSEL R25, R29, R25, !P0 ;  /* 0x000000191d197208 */ /* 0x000fe40004000000 */
[----:B------:R-:W-:Y:S02]  /*5270*/  FSEL R28, R24, RZ, P1 ;  /* 0x000000ff181c7208 */ /* 0x000fe40000800000 */
[----:B------:R-:W-:-:S07]  /*5280*/  FSEL R29, R3, R25, !P1 ;  /* 0x00000019031d7208 */ /* 0x000fce0004800000 */
[----:B------:R-:W-:Y:S05]  /*5290*/  @P2 BRA `(.L_x_438) ;  /* 0x00000000001c2947 */ /* 0x000fea0003800000 */
[----:B------:R-:W-:-:S14]  /*52a0*/  DSETP.NAN.AND P1, PT, R2, R2, PT ;  /* 0x000000020200722a */ /* 0x000fdc0003f28000 */
[----:B------:R-:W-:Y:S01]  /*52b0*/  @P1 DADD R28, R2, 3 ;  /* 0x40080000021c1429 */ /* 0x000fe20000000000 */
[----:B------:R-:W-:Y:S10]  /*52c0*/  @P1 BRA `(.L_x_438) ;  /* 0x0000000000101947 */ /* 0x000ff40003800000 */
[----:B------:R-:W-:-:S14]  /*52d0*/  DSETP.NEU.AND P1, PT, |R2|, +INF , PT ;  /* 0x7ff000000200742a */ /* 0x000fdc0003f2d200 */
[----:B------:R-:W-:Y:S01]  /*52e0*/  @!P1 IMAD.MOV.U32 R0, RZ, RZ, -0x100000 ;  /* 0xfff00000ff009424 */ /* 0x000fe200078e00ff */
[----:B------:R-:W-:-:S04]  /*52f0*/  @!P1 MOV R28, RZ ;  /* 0x000000ff001c9202 */ /* 0x000fc80000000f00 */
[----:B------:R-:W-:-:S07]  /*5300*/  @!P1 SEL R29, R0, 0x7ff00000, !P0 ;  /* 0x7ff00000001d9807 */ /* 0x000fce0004000000 */
.L_x_438:
[----:B------:R-:W-:Y:S05]  /*5310*/  BSYNC.RECONVERGENT B0 ;  /* 0x0000000000007941 */ /* 0x000fea0003800200 */
.L_x_437:
        /* <DEDUP_REMOVED lines=64> */
.L_x_440:
[----:B------:R-:W-:Y:S05]  /*5720*/  BSYNC.RECONVERGENT B0 ;  /* 0x0000000000007941 */ /* 0x000fea0003800200 */
.L_x_439:
[----:B------:R-:W-:Y:S01]  /*5730*/  DADD R24, R34, 1 ;  /* 0x3ff0000022187429 */ /* 0x000fe20000000000 */
[----:B------:R-:W-:Y:S01]  /*5740*/  BSSY.RECONVERGENT B1, `(.L_x_441) ;  /* 0x000001f000017945 */ /* 0x000fe20003800200 */
[----:B------:R-:W-:Y:S02]  /*5750*/  DSETP.NEU.AND P0, PT, R2, 1, PT ;  /* 0x3ff000000200742a */ /* 0x000fe40003f0d000 */
[----:B------:R-:W-:Y:S02]  /*5760*/  DMUL R30, R48, R32 ;  /* 0x00000020301e7228 */ /* 0x000fe40000000000 */
[----:B------:R-:W0:Y:S01]  /*5770*/  MUFU.RCP64H R3, R25 ;  /* 0x0000001900037308 */ /* 0x000e220000001800 */
[----:B------:R-:W-:Y:S01]  /*5780*/  DADD R34, -R54, R26 ;  /* 0x0000000036227229 */ /* 0x000fe2000000011a */
[----:B------:R-:W-:Y:S02]  /*5790*/  FSEL R28, R28, RZ, P0 ;  /* 0x000000ff1c1c7208 */ /* 0x000fe40000000000 */
[----:B------:R-:W-:Y:S01]  /*57a0*/  FSEL R29, R29, 1.875, P0 ;  /* 0x3ff000001d1d7808 */ /* 0x000fe20000000000 */
[----:B------:R-:W-:Y:S01]  /*57b0*/  VIADD R2, R25, 0x300402 ;  /* 0x0030040219027836 */ /* 0x000fe20000000000 */
[----:B------:R-:W-:-:S02]  /*57c0*/  DMUL R32, R32, R30 ;  /* 0x0000001e20207228 */ /* 0x000fc40000000000 */
[----:B------:R-:W-:Y:S02]  /*57d0*/  DFMA R30, R6, UR14, R60 ;  /* 0x0000000e061e7c2b */ /* 0x000fe4000800003c */
[----:B------:R-:W-:Y:S01]  /*57e0*/  DMUL R28, R42, -R28 ;  /* 0x8000001c2a1c7228 */ /* 0x000fe20000000000 */
[----:B------:R-:W-:-:S03]  /*57f0*/  FSETP.GEU.AND P0, PT, |R2|, 5.8789094863358348022e-39, PT ;  /* 0x004004020200780b */ /* 0x000fc60003f0e200 */
[----:B------:R-:W-:Y:S02]  /*5800*/  DMUL R32, R32, R34 ;  /* 0x0000002220207228 */ /* 0x000fe40000000000 */
[----:B0-----:R-:W-:Y:S02]  /*5810*/  DFMA R36, -R24, R2, 1 ;  /* 0x3ff000001824742b */ /* 0x001fe40000000102 */
[----:B------:R-:W-:Y:S02]  /*5820*/  DMUL R28, R28, R30 ;  /* 0x0000001e1c1c7228 */ /* 0x000fe40000000000 */
[--C-:B------:R-:W-:Y:S02]  /*5830*/  DADD R30, -R52, R26.reuse ;  /* 0x00000000341e7229 */ /* 0x100fe4000000011a */
[----:B------:R-:W-:Y:S02]  /*5840*/  DADD R26, -R56, R26 ;  /* 0x00000000381a7229 */ /* 0x000fe4000000011a */
[----:B------:R-:W-:-:S04]  /*5850*/  DFMA R36, R36, R36, R36 ;  /* 0x000000242424722b */ /* 0x000fc80000000024 */
[----:B------:R-:W-:-:S04]  /*5860*/  DFMA R28, R28, R30, -R32 ;  /* 0x0000001e1c1c722b */ /* 0x000fc80000000820 */
[----:B------:R-:W-:-:S04]  /*5870*/  DFMA R36, R2, R36, R2 ;  /* 0x000000240224722b */ /* 0x000fc80000000002 */
[----:B------:R-:W-:-:S04]  /*5880*/  DFMA R26, -R50, R26, R28 ;  /* 0x0000001a321a722b */ /* 0x000fc8000000011c */
[----:B------:R-:W-:-:S04]  /*5890*/  DFMA R38, -R24, R36, 1 ;  /* 0x3ff000001826742b */ /* 0x000fc80000000124 */
[----:B------:R-:W-:-:S04]  /*58a0*/  DADD R40, -R46, R26 ;  /* 0x000000002e287229 */ /* 0x000fc8000000011a */
        /* <DEDUP_REMOVED lines=8> */
.L_x_442:
[----:B------:R-:W-:Y:S05]  /*5930*/  BSYNC.RECONVERGENT B1 ;  /* 0x0000000000017941 */ /* 0x000fea0003800200 */
.L_x_441:
        /* <DEDUP_REMOVED lines=65> */
.L_x_444:
[----:B------:R-:W-:Y:S05]  /*5d50*/  BSYNC.RECONVERGENT B0 ;  /* 0x0000000000007941 */ /* 0x000fea0003800200 */
.L_x_443:
        /* <DEDUP_REMOVED lines=17> */
.L_x_446:
[----:B------:R-:W-:Y:S05]  /*5e70*/  BSYNC.RECONVERGENT B1 ;  /* 0x0000000000017941 */ /* 0x000fea0003800200 */
.L_x_445:
[----:B------:R-:W0:Y:S01]  /*5e80*/  MUFU.RCP64H R3, UR13 ;  /* 0x0000000d00037d08 */ /* 0x000e220008001800 */
[----:B------:R-:W-:Y:S01]  /*5e90*/  IMAD.U32 R24, RZ, RZ, UR12 ;  /* 0x0000000cff187e24 */ /* 0x000fe2000f8e00ff */
[----:B------:R-:W-:Y:S01]  /*5ea0*/  MOV R26, UR12 ;  /* 0x0000000c001a7c02 */ /* 0x000fe20008000f00 */
[----:B------:R-:W-:Y:S01]  /*5eb0*/  IMAD.U32 R25, RZ, RZ, UR13 ;  /* 0x0000000dff197e24 */ /* 0x000fe2000f8e00ff */
[----:B------:R-:W-:Y:S01]  /*5ec0*/  BSSY.RECONVERGENT B1, `(.L_x_447) ;  /* 0x000001a000017945 */ /* 0x000fe20003800200 */
[----:B------:R-:W-:Y:S02]  /*5ed0*/  IMAD.MOV.U32 R2, RZ, RZ, 0x1 ;  /* 0x00000001ff027424 */ /* 0x000fe400078e00ff */
[----:B------:R-:W-:-:S04]  /*5ee0*/  IMAD.U32 R27, RZ, RZ, UR13 ;  /* 0x0000000dff1b7e24 */ /* 0x000fc8000f8e00ff */
[----:B0-----:R-:W-:-:S08]  /*5ef0*/  DFMA R24, R2, -R24, 1 ;  /* 0x3ff000000218742b */ /* 0x001fd00000000818 */
[----:B------:R-:W-:-:S08]  /*5f00*/  DFMA R24, R24, R24, R24 ;  /* 0x000000181818722b */ /* 0x000fd00000000018 */
[----:B------:R-:W-:Y:S02]  /*5f10*/  DFMA R24, R2, R24, R2 ;  /* 0x000000180218722b */ /* 0x000fe40000000002 */
[----:B------:R-:W-:-:S06]  /*5f20*/  DFMA R2, R4, UR14, R58 ;  /* 0x0000000e04027c2b */ /* 0x000fcc000800003a */
        /* <DEDUP_REMOVED lines=19> */
.L_x_448:
[----:B------:R-:W-:Y:S05]  /*6060*/  BSYNC.RECONVERGENT B1 ;  /* 0x0000000000017941 */ /* 0x000fea0003800200 */
.L_x_447:
[----:B------:R-:W0:Y:S01]  /*6070*/  MUFU.RCP64H R25, UR9 ;  /* 0x0000000900197d08 */ /* 0x000e220008001800 */
[----:B------:R-:W-:Y:S01]  /*6080*/  IMAD.U32 R26, RZ, RZ, UR8 ;  /* 0x00000008ff1a7e24 */ /* 0x000fe2000f8e00ff */
[----:B------:R-:W-:Y:S01]  /*6090*/  MOV R27, UR9 ;  /* 0x00000009001b7c02 */ /* 0x000fe20008000f00 */
[----:B------:R-:W-:Y:S01]  /*60a0*/  IMAD.MOV.U32 R24, RZ, RZ, 0x1 ;  /* 0x00000001ff187424 */ /* 0x000fe200078e00ff */
[----:B------:R-:W-:Y:S01]  /*60b0*/  FSETP.GEU.AND P1, PT, |R41|, 6.5827683646048100446e-37, PT ;  /* 0x036000002900780b */ /* 0x000fe20003f2e200 */
[----:B------:R-:W-:Y:S01]  /*60c0*/  DADD R8, R8, R14 ;  /* 0x0000000008087229 */ /* 0x000fe2000000000e */
[----:B------:R-:W-:Y:S07]  /*60d0*/  BSSY.RECONVERGENT B1, `(.L_x_449) ;  /* 0x000001a000017945 */ /* 0x000fee0003800200 */
[----:B------:R-:W-:-:S02]  /*60e0*/  DFMA R20, R8, 2, R20 ;  /* 0x400000000814782b */ /* 0x000fc40000000014 */
        /* <DEDUP_REMOVED lines=17> */
[----:B------:R-:W-:Y:S01]  /*6200*/  IMAD.U32 R8, RZ, RZ, UR8 ;  /* 0x00000008ff087e24 */ /* 0x000fe2000f8e00ff */
[----:B------:R-:W-:Y:S01]  /*6210*/  MOV R35, R9 ;  /* 0x0000000900237202 */ /* 0x000fe20000000f00 */
[----:B------:R-:W-:Y:S02]  /*6220*/  IMAD.MOV.U32 R32, RZ, RZ, R40 ;  /* 0x000000ffff207224 */ /* 0x000fe400078e0028 */
[----:B------:R-:W-:-:S07]  /*6230*/  IMAD.MOV.U32 R33, RZ, RZ, R41 ;  /* 0x000000ffff217224 */ /* 0x000fce00078e0029 */
[----:B------:R-:W-:Y:S05]  /*6240*/  CALL.REL.NOINC `($__internal_3_$__cuda_sm20_div_rn_f64_full) ;  /* 0x0000000400707944 */ /* 0x000fea0003c00000 */
[----:B------:R-:W-:Y:S02]  /*6250*/  IMAD.MOV.U32 R24, RZ, RZ, R66 ;  /* 0x000000ffff187224 */ /* 0x000fe400078e0042 */
[----:B------:R-:W-:-:S07]  /*6260*/  IMAD.MOV.U32 R25, RZ, RZ, R67 ;  /* 0x000000ffff197224 */ /* 0x000fce00078e0043 */
.L_x_450:
[----:B------:R-:W-:Y:S05]  /*6270*/  BSYNC.RECONVERGENT B1 ;  /* 0x0000000000017941 */ /* 0x000fea0003800200 */
.L_x_449:
[----:B------:R-:W0:Y:S01]  /*6280*/  MUFU.RCP64H R9, UR11 ;  /* 0x0000000b00097d08 */ /* 0x000e220008001800 */
[----:B------:R-:W-:Y:S01]  /*6290*/  IMAD.U32 R14, RZ, RZ, UR10 ;  /* 0x0000000aff0e7e24 */ /* 0x000fe2000f8e00ff */
[----:B------:R-:W-:Y:S01]  /*62a0*/  MOV R8, 0x1 ;  /* 0x0000000100087802 */ /* 0x000fe20000000f00 */
[----:B------:R-:W-:Y:S01]  /*62b0*/  IMAD.U32 R15, RZ, RZ, UR11 ;  /* 0x0000000bff0f7e24 */ /* 0x000fe2000f8e00ff */
[----:B------:R-:W-:Y:S01]  /*62c0*/  FSETP.GEU.AND P1, PT, |R39|, 6.5827683646048100446e-37, PT ;  /* 0x036000002700780b */ /* 0x000fe20003f2e200 */
[----:B------:R-:W-:Y:S01]  /*62d0*/  DADD R20, R20, R24 ;  /* 0x0000000014147229 */ /* 0x000fe20000000018 */
[----:B------:R-:W-:Y:S01]  /*62e0*/  BSSY.RECONVERGENT B1, `(.L_x_451) ;  /* 0x000001c000017945 */ /* 0x000fe20003800200 */
[----:B------:R-:W-:-:S06]  /*62f0*/  DADD R6, R6, R12 ;  /* 0x0000000006067229 */ /* 0x000fcc000000000c */
[----:B------:R-:W-:Y:S02]  /*6300*/  DFMA R62, R20, R22, R62 ;  /* 0x00000016143e722b */ /* 0x000fe4000000003e */
[----:B------:R-:W-:Y:S02]  /*6310*/  DFMA R18, R6, 2, R18 ;  /* 0x400000000612782b */ /* 0x000fe40000000012 */
        /* <DEDUP_REMOVED lines=18> */
[----:B------:R-:W-:Y:S02]  /*6440*/  IMAD.MOV.U32 R32, RZ, RZ, R38 ;  /* 0x000000ffff207224 */ /* 0x000fe400078e0026 */
[----:B------:R-:W-:Y:S02]  /*6450*/  IMAD.MOV.U32 R33, RZ, RZ, R39 ;  /* 0x000000ffff217224 */ /* 0x000fe400078e0027 */
[----:B------:R-:W-:-:S07]  /*6460*/  IMAD.MOV.U32 R35, RZ, RZ, R7 ;  /* 0x000000ffff237224 */ /* 0x000fce00078e0007 */
[----:B------:R-:W-:Y:S05]  /*6470*/  CALL.REL.NOINC `($__internal_3_$__cuda_sm20_div_rn_f64_full) ;  /* 0x0000000000e47944 */ /* 0x000fea0003c00000 */
[----:B------:R-:W-:Y:S01]  /*6480*/  MOV R8, R66 ;  /* 0x0000004200087202 */ /* 0x000fe20000000f00 */
[----:B------:R-:W-:-:S07]  /*6490*/  IMAD.MOV.U32 R9, RZ, RZ, R67 ;  /* 0x000000ffff097224 */ /* 0x000fce00078e0043 */
.L_x_452:
[----:B------:R-:W-:Y:S05]  /*64a0*/  BSYNC.RECONVERGENT B1 ;  /* 0x0000000000017941 */ /* 0x000fea0003800200 */
.L_x_451:
        /* <DEDUP_REMOVED lines=9> */
.L_x_367:
[----:B-----5:R-:W-:Y:S04]  /*6540*/  STG.E.64 desc[UR6][R64.64], R62 ;  /* 0x0000003e40007986 */ /* 0x020fe8000c101b06 */
[----:B------:R-:W-:Y:S04]  /*6550*/  STG.E.64 desc[UR6][R64.64+0x8], R60 ;  /* 0x0000083c40007986 */ /* 0x000fe8000c101b06 */
[----:B------:R-:W-:Y:S01]  /*6560*/  STG.E.64 desc[UR6][R64.64+0x10], R58 ;  /* 0x0000103a40007986 */ /* 0x000fe2000c101b06 */
[----:B------:R-:W-:Y:S05]  /*6570*/  EXIT ;  /* 0x000000000000794d */ /* 0x000fea0003800000 */
        .weak           $__internal_2_$__cuda_sm20_dblrcp_rn_slowpath_v3
        .type           $__internal_2_$__cuda_sm20_dblrcp_rn_slowpath_v3,@function
        .size           $__internal_2_$__cuda_sm20_dblrcp_rn_slowpath_v3,($__internal_3_$__cuda_sm20_div_rn_f64_full - $__internal_2_$__cuda_sm20_dblrcp_rn_slowpath_v3)
$__internal_2_$__cuda_sm20_dblrcp_rn_slowpath_v3:
[----:B------:R-:W-:Y:S01]  /*6580*/  DSETP.GTU.AND P0, PT, |R24|, +INF , PT ;  /* 0x7ff000001800742a */ /* 0x000fe20003f0c200 */
[----:B------:R-:W-:-:S13]  /*6590*/  BSSY.RECONVERGENT B0, `(.L_x_454) ;  /* 0x0000022000007945 */ /* 0x000fda0003800200 */
[----:B------:R-:W-:Y:S05]  /*65a0*/  @P0 BRA `(.L_x_455) ;  /* 0x0000000000780947 */ /* 0x000fea0003800000 */
[----:B------:R-:W-:-:S05]  /*65b0*/  LOP3.LUT R29, R25, 0x7fffffff, RZ, 0xc0, !PT ;  /* 0x7fffffff191d7812 */ /* 0x000fca00078ec0ff */
[----:B------:R-:W-:-:S05]  /*65c0*/  VIADD R26, R29, 0xffffffff ;  /* 0xffffffff1d1a7836 */ /* 0x000fca0000000000 */
[----:B------:R-:W-:-:S13]  /*65d0*/  ISETP.GE.U32.AND P0, PT, R26, 0x7fefffff, PT ;  /* 0x7fefffff1a00780c */ /* 0x000fda0003f06070 */
[----:B------:R-:W-:Y:S01]  /*65e0*/  @P0 LOP3.LUT R27, R25, 0x7ff00000, RZ, 0x3c, !PT ;  /* 0x7ff00000191b0812 */ /* 0x000fe200078e3cff */
[----:B------:R-:W-:Y:S01]  /*65f0*/  @P0 IMAD.MOV.U32 R26, RZ, RZ, RZ ;  /* 0x000000ffff1a0224 */ /* 0x000fe200078e00ff */
[----:B------:R-:W-:Y:S06]  /*6600*/  @P0 BRA `(.L_x_456) ;  /* 0x0000000000680947 */ /* 0x000fec0003800000 */
[----:B------:R-:W-:-:S13]  /*6610*/  ISETP.GE.U32.AND P0, PT, R29, 0x1000001, PT ;  /* 0x010000011d00780c */ /* 0x000fda0003f06070 */
[----:B------:R-:W-:Y:S05]  /*6620*/  @!P0 BRA `(.L_x_457) ;  /* 0x0000000000348947 */ /* 0x000fea0003800000 */
[----:B------:R-:W-:Y:S01]  /*6630*/  VIADD R27, R25, 0xc0200000 ;  /* 0xc0200000191b7836 */ /* 0x000fe20000000000 */
[----:B------:R-:W-:-:S03]  /*6640*/  MOV R26, R24 ;  /* 0x00000018001a7202 */ /* 0x000fc60000000f00 */
[----:B------:R-:W0:Y:S03]  /*6650*/  MUFU.RCP64H R29, R27 ;  /* 0x0000001b001d7308 */ /* 0x000e260000001800 */
        /* <DEDUP_REMOVED lines=10> */
.L_x_457:
        /* <DEDUP_REMOVED lines=9> */
.L_x_455:
[----:B------:R-:W-:Y:S01]  /*6790*/  LOP3.LUT R27, R25, 0x80000, RZ, 0xfc, !PT ;  /* 0x00080000191b7812 */ /* 0x000fe200078efcff */
[----:B------:R-:W-:-:S07]  /*67a0*/  IMAD.MOV.U32 R26, RZ, RZ, R24 ;  /* 0x000000ffff1a7224 */ /* 0x000fce00078e0018 */
.L_x_456:
[----:B------:R-:W-:Y:S05]  /*67b0*/  BSYNC.RECONVERGENT B0 ;  /* 0x0000000000007941 */ /* 0x000fea0003800200 */
.L_x_454:
[----:B------:R-:W-:Y:S01]  /*67c0*/  IMAD.MOV.U32 R24, RZ, RZ, R0 ;  /* 0x000000ffff187224 */ /* 0x000fe200078e0000 */
[----:B------:R-:W-:Y:S01]  /*67d0*/  MOV R25, 0x0 ;  /* 0x0000000000197802 */ /* 0x000fe20000000f00 */
[----:B------:R-:W-:Y:S02]  /*67e0*/  IMAD.MOV.U32 R32, RZ, RZ, R26 ;  /* 0x000000ffff207224 */ /* 0x000fe400078e001a */
[----:B------:R-:W-:Y:S01]  /*67f0*/  IMAD.MOV.U32 R33, RZ, RZ, R27 ;  /* 0x000000ffff217224 */ /* 0x000fe200078e001b */
[----:B------:R-:W-:Y:S06]  /*6800*/  RET.REL.NODEC R24 `(_Z13rk4_one_relaxjPddjS_) ;  /* 0xffffff9418fc7950 */ /* 0x000fec0003c3ffff */
        .weak           $__internal_3_$__cuda_sm20_div_rn_f64_full
        .type           $__internal_3_$__cuda_sm20_div_rn_f64_full,@function
        .size           $__internal_3_$__cuda_sm20_div_rn_f64_full,($_Z13rk4_one_relaxjPddjS_$__internal_accurate_pow - $__internal_3_$__cuda_sm20_div_rn_f64_full)
$__internal_3_$__cuda_sm20_div_rn_f64_full:
[C---:B------:R-:W-:Y:S01]  /*6810*/  FSETP.GEU.AND P0, PT, |R35|.reuse, 1.469367938527859385e-39, PT ;  /* 0x001000002300780b */ /* 0x040fe20003f0e200 */
[----:B------:R-:W-:Y:S01]  /*6820*/  IMAD.MOV.U32 R66, RZ, RZ, 0x1 ;  /* 0x00000001ff427424 */ /* 0x000fe200078e00ff */
[----:B------:R-:W-:Y:S01]  /*6830*/  LOP3.LUT R36, R35, 0x800fffff, RZ, 0xc0, !PT ;  /* 0x800fffff23247812 */ /* 0x000fe200078ec0ff */
[----:B------:R-:W-:Y:S01]  /*6840*/  IMAD.MOV.U32 R30, RZ, RZ, R32 ;  /* 0x000000ffff1e7224 */ /* 0x000fe200078e0020 */
[C---:B------:R-:W-:Y:S01]  /*6850*/  FSETP.GEU.AND P2, PT, |R33|.reuse, 1.469367938527859385e-39, PT ;  /* 0x001000002100780b */ /* 0x040fe20003f4e200 */
[----:B------:R-:W-:Y:S01]  /*6860*/  BSSY.RECONVERGENT B0, `(.L_x_458) ;  /* 0x0000052000007945 */ /* 0x000fe20003800200 */
[----:B------:R-:W-:Y:S01]  /*6870*/  LOP3.LUT R37, R36, 0x3ff00000, RZ, 0xfc, !PT ;  /* 0x3ff0000024257812 */ /* 0x000fe200078efcff */
[----:B------:R-:W-:Y:S01]  /*6880*/  IMAD.MOV.U32 R36, RZ, RZ, R34 ;  /* 0x000000ffff247224 */ /* 0x000fe200078e0022 */
[----:B------:R-:W-:Y:S02]  /*6890*/  LOP3.LUT R24, R33, 0x7ff00000, RZ, 0xc0, !PT ;  /* 0x7ff0000021187812 */ /* 0x000fe400078ec0ff */
[----:B------:R-:W-:-:S03]  /*68a0*/  LOP3.LUT R27, R35, 0x7ff00000, RZ, 0xc0, !PT ;  /* 0x7ff00000231b7812 */ /* 0x000fc600078ec0ff */
[----:B------:R-:W-:Y:S01]  /*68b0*/  @!P0 DMUL R36, R34, 8.98846567431157953865e+307 ;  /* 0x7fe0000022248828 */ /* 0x000fe20000000000 */
[----:B------:R-:W-:-:S03]  /*68c0*/  ISETP.GE.U32.AND P1, PT, R24, R27, PT ;  /* 0x0000001b1800720c */ /* 0x000fc60003f26070 */
[----:B------:R-:W-:Y:S02]  /*68d0*/  @!P2 LOP3.LUT R25, R35, 0x7ff00000, RZ, 0xc0, !PT ;  /* 0x7ff000002319a812 */ /* 0x000fe400078ec0ff */
[----:B------:R-:W0:Y:S02]  /*68e0*/  MUFU.RCP64H R67, R37 ;  /* 0x0000002500437308 */ /* 0x000e240000001800 */
[----:B------:R-:W-:Y:S01]  /*68f0*/  @!P2 ISETP.GE.U32.AND P3, PT, R24, R25, PT ;  /* 0x000000191800a20c */ /* 0x000fe20003f66070 */
[----:B------:R-:W-:Y:S01]  /*6900*/  IMAD.MOV.U32 R25, RZ, RZ, 0x1ca00000 ;  /* 0x1ca00000ff197424 */ /* 0x000fe200078e00ff */
[----:B------:R-:W-:-:S04]  /*6910*/  @!P0 LOP3.LUT R27, R37, 0x7ff00000, RZ, 0xc0, !PT ;  /* 0x7ff00000251b8812 */ /* 0x000fc800078ec0ff */
[----:B------:R-:W-:-:S04]  /*6920*/  SEL R31, R25, 0x63400000, !P1 ;  /* 0x63400000191f7807 */ /* 0x000fc80004800000 */
[----:B------:R-:W-:Y:S01]  /*6930*/  LOP3.LUT R31, R31, 0x800fffff, R33, 0xf8, !PT ;  /* 0x800fffff1f1f7812 */ /* 0x000fe200078ef821 */
[----:B0-----:R-:W-:-:S08]  /*6940*/  DFMA R28, R66, -R36, 1 ;  /* 0x3ff00000421c742b */ /* 0x001fd00000000824 */
[----:B------:R-:W-:-:S08]  /*6950*/  DFMA R28, R28, R28, R28 ;  /* 0x0000001c1c1c722b */ /* 0x000fd0000000001c */
[----:B------:R-:W-:Y:S01]  /*6960*/  DFMA R66, R66, R28, R66 ;  /* 0x0000001c4242722b */ /* 0x000fe20000000042 */
[----:B------:R-:W-:Y:S02]  /*6970*/  @!P2 SEL R29, R25, 0x63400000, !P3 ;  /* 0x63400000191da807 */ /* 0x000fe40005800000 */
[----:B------:R-:W-:Y:S02]  /*6980*/  @!P2 MOV R28, RZ ;  /* 0x000000ff001ca202 */ /* 0x000fe40000000f00 */
[----:B------:R-:W-:-:S03]  /*6990*/  @!P2 LOP3.LUT R26, R29, 0x80000000, R33, 0xf8, !PT ;  /* 0x800000001d1aa812 */ /* 0x000fc600078ef821 */
[----:B------:R-:W-:Y:S01]  /*69a0*/  DFMA R68, R66, -R36, 1 ;  /* 0x3ff000004244742b */ /* 0x000fe20000000824 */
[----:B------:R-:W-:Y:S01]  /*69b0*/  @!P2 LOP3.LUT R29, R26, 0x100000, RZ, 0xfc, !PT ;  /* 0x001000001a1da812 */ /* 0x000fe200078efcff */
[----:B------:R-:W-:-:S05]  /*69c0*/  IMAD.MOV.U32 R26, RZ, RZ, R24 ;  /* 0x000000ffff1a7224 */ /* 0x000fca00078e0018 */
[----:B------:R-:W-:Y:S02]  /*69d0*/  @!P2 DFMA R30, R30, 2, -R28 ;  /* 0x400000001e1ea82b */ /* 0x000fe4000000081c */
[----:B------:R-:W-:-:S08]  /*69e0*/  DFMA R68, R66, R68, R66 ;  /* 0x000000444244722b */ /* 0x000fd00000000042 */
[----:B------:R-:W-:Y:S01]  /*69f0*/  DMUL R66, R68, R30 ;  /* 0x0000001e44427228 */ /* 0x000fe20000000000 */
[----:B------:R-:W-:-:S07]  /*6a00*/  @!P2 LOP3.LUT R26, R31, 0x7ff00000, RZ, 0xc0, !PT ;  /* 0x7ff000001f1aa812 */ /* 0x000fce00078ec0ff */
[----:B------:R-:W-:-:S08]  /*6a10*/  DFMA R28, R66, -R36, R30 ;  /* 0x80000024421c722b */ /* 0x000fd0000000001e */
[----:B------:R-:W-:Y:S01]  /*6a20*/  DFMA R28, R68, R28, R66 ;  /* 0x0000001c441c722b */ /* 0x000fe20000000042 */
[----:B------:R-:W-:-:S05]  /*6a30*/  VIADD R66, R26, 0xffffffff ;  /* 0xffffffff1a427836 */ /* 0x000fca0000000000 */
[----:B------:R-:W-:Y:S01]  /*6a40*/  ISETP.GT.U32.AND P0, PT, R66, 0x7feffffe, PT ;  /* 0x7feffffe4200780c */ /* 0x000fe20003f04070 */
[----:B------:R-:W-:-:S05]  /*6a50*/  VIADD R66, R27, 0xffffffff ;  /* 0xffffffff1b427836 */ /* 0x000fca0000000000 */
[----:B------:R-:W-:-:S13]  /*6a60*/  ISETP.GT.U32.OR P0, PT, R66, 0x7feffffe, P0 ;  /* 0x7feffffe4200780c */ /* 0x000fda0000704470 */
[----:B------:R-:W-:Y:S05]  /*6a70*/  @P0 BRA `(.L_x_459) ;  /* 0x00000000006c0947 */ /* 0x000fea0003800000 */
[----:B------:R-:W-:-:S04]  /*6a80*/  LOP3.LUT R27, R35, 0x7ff00000, RZ, 0xc0, !PT ;  /* 0x7ff00000231b7812 */ /* 0x000fc800078ec0ff */
[CC--:B------:R-:W-:Y:S02]  /*6a90*/  VIADDMNMX R26, R24.reuse, -R27.reuse, 0xb9600000, !PT ;  /* 0xb9600000181a7446 */ /* 0x0c0fe4000780091b */
[----:B------:R-:W-:Y:S02]  /*6aa0*/  ISETP.GE.U32.AND P0, PT, R24, R27, PT ;  /* 0x0000001b1800720c */ /* 0x000fe40003f06070 */
[----:B------:R-:W-:Y:S02]  /*6ab0*/  VIMNMX R26, PT, PT, R26, 0x46a00000, PT ;  /* 0x46a000001a1a7848 */ /* 0x000fe40003fe0100 */
[----:B------:R-:W-:-:S05]  /*6ac0*/  SEL R25, R25, 0x63400000, !P0 ;  /* 0x6340000019197807 */ /* 0x000fca0004000000 */
[----:B------:R-:W-:Y:S02]  /*6ad0*/  IMAD.IADD R25, R26, 0x1, -R25 ;  /* 0x000000011a197824 */ /* 0x000fe400078e0a19 */
[----:B------:R-:W-:-:S03]  /*6ae0*/  IMAD.MOV.U32 R26, RZ, RZ, RZ ;  /* 0x000000ffff1a7224 */ /* 0x000fc600078e00ff */
[----:B------:R-:W-:-:S06]  /*6af0*/  IADD3 R27, PT, PT, R25, 0x7fe00000, RZ ;  /* 0x7fe00000191b7810 */ /* 0x000fcc0007ffe0ff */
        /* <DEDUP_REMOVED lines=17> */
[----:B------:R-:W-:Y:S01]  /*6c10*/  FSEL R67, R25, R67, !P0 ;  /* 0x0000004319437208 */ /* 0x000fe20004000000 */
[----:B------:R-:W-:Y:S06]  /*6c20*/  BRA `(.L_x_460) ;  /* 0x0000000000547947 */ /* 0x000fec0003800000 */
.L_x_459:
[----:B------:R-:W-:-:S14]  /*6c30*/  DSETP.NAN.AND P0, PT, R32, R32, PT ;  /* 0x000000202000722a */ /* 0x000fdc0003f08000 */
[----:B------:R-:W-:Y:S05]  /*6c40*/  @P0 BRA `(.L_x_461) ;  /* 0x0000000000440947 */ /* 0x000fea0003800000 */
[----:B------:R-:W-:-:S14]  /*6c50*/  DSETP.NAN.AND P0, PT, R34, R34, PT ;  /* 0x000000222200722a */ /* 0x000fdc0003f08000 */
[----:B------:R-:W-:Y:S05]  /*6c60*/  @P0 BRA `(.L_x_462) ;  /* 0x0000000000300947 */ /* 0x000fea0003800000 */
[----:B------:R-:W-:Y:S01]  /*6c70*/  ISETP.NE.AND P0, PT, R26, R27, PT ;  /* 0x0000001b1a00720c */ /* 0x000fe20003f05270 */
[----:B------:R-:W-:Y:S01]  /*6c80*/  IMAD.MOV.U32 R67, RZ, RZ, -0x80000 ;  /* 0xfff80000ff437424 */ /* 0x000fe200078e00ff */
[----:B------:R-:W-:-:S11]  /*6c90*/  MOV R66, 0x0 ;  /* 0x0000000000427802 */ /* 0x000fd60000000f00 */
[----:B------:R-:W-:Y:S05]  /*6ca0*/  @!P0 BRA `(.L_x_460) ;  /* 0x0000000000348947 */ /* 0x000fea0003800000 */
[----:B------:R-:W-:Y:S02]  /*6cb0*/  ISETP.NE.AND P0, PT, R26, 0x7ff00000, PT ;  /* 0x7ff000001a00780c */ /* 0x000fe40003f05270 */
[----:B------:R-:W-:Y:S02]  /*6cc0*/  LOP3.LUT R67, R33, 0x80000000, R35, 0x48, !PT ;  /* 0x8000000021437812 */ /* 0x000fe400078e4823 */
[----:B------:R-:W-:-:S13]  /*6cd0*/  ISETP.EQ.OR P0, PT, R27, RZ, !P0 ;  /* 0x000000ff1b00720c */ /* 0x000fda0004702670 */
[----:B------:R-:W-:Y:S01]  /*6ce0*/  @P0 LOP3.LUT R24, R67, 0x7ff00000, RZ, 0xfc, !PT ;  /* 0x7ff0000043180812 */ /* 0x000fe200078efcff */
[----:B------:R-:W-:Y:S02]  /*6cf0*/  @!P0 IMAD.MOV.U32 R66, RZ, RZ, RZ ;  /* 0x000000ffff428224 */ /* 0x000fe400078e00ff */
[----:B------:R-:W-:Y:S02]  /*6d00*/  @P0 IMAD.MOV.U32 R66, RZ, RZ, RZ ;  /* 0x000000ffff420224 */ /* 0x000fe400078e00ff */
[----:B------:R-:W-:Y:S01]  /*6d10*/  @P0 IMAD.MOV.U32 R67, RZ, RZ, R24 ;  /* 0x000000ffff430224 */ /* 0x000fe200078e0018 */
[----:B------:R-:W-:Y:S06]  /*6d20*/  BRA `(.L_x_460) ;  /* 0x0000000000147947 */ /* 0x000fec0003800000 */
.L_x_462:
[----:B------:R-:W-:Y:S02]  /*6d30*/  LOP3.LUT R67, R35, 0x80000, RZ, 0xfc, !PT ;  /* 0x0008000023437812 */ /* 0x000fe400078efcff */
[----:B------:R-:W-:Y:S01]  /*6d40*/  MOV R66, R34 ;  /* 0x0000002200427202 */ /* 0x000fe20000000f00 */
[----:B------:R-:W-:Y:S06]  /*6d50*/  BRA `(.L_x_460) ;  /* 0x0000000000087947 */ /* 0x000fec0003800000 */
.L_x_461:
[----:B------:R-:W-:Y:S01]  /*6d60*/  LOP3.LUT R67, R33, 0x80000, RZ, 0xfc, !PT ;  /* 0x0008000021437812 */ /* 0x000fe200078efcff */
[----:B------:R-:W-:-:S07]  /*6d70*/  IMAD.MOV.U32 R66, RZ, RZ, R32 ;  /* 0x000000ffff427224 */ /* 0x000fce00078e0020 */
.L_x_460:
[----:B------:R-:W-:Y:S05]  /*6d80*/  BSYNC.RECONVERGENT B0 ;  /* 0x0000000000007941 */ /* 0x000fea0003800200 */
.L_x_458:
[----:B------:R-:W-:Y:S02]  /*6d90*/  IMAD.MOV.U32 R24, RZ, RZ, R0 ;  /* 0x000000ffff187224 */ /* 0x000fe400078e0000 */
[----:B------:R-:W-:-:S04]  /*6da0*/  IMAD.MOV.U32 R25, RZ, RZ, 0x0 ;  /* 0x00000000ff197424 */ /* 0x000fc800078e00ff */
[----:B------:R-:W-:Y:S05]  /*6db0*/  RET.REL.NODEC R24 `(_Z13rk4_one_relaxjPddjS_) ;  /* 0xffffff9018907950 */ /* 0x000fea0003c3ffff */
        .type           $_Z13rk4_one_relaxjPddjS_$__internal_accurate_pow,@function
        .size           $_Z13rk4_one_relaxjPddjS_$__internal_accurate_pow,(.L_x_470 - $_Z13rk4_one_relaxjPddjS_$__internal_accurate_pow)
$_Z13rk4_one_relaxjPddjS_$__internal_accurate_pow:
[----:B------:R-:W-:Y:S01]  /*6dc0*/  ISETP.GT.U32.AND P0, PT, R67, 0xfffff, PT ;  /* 0x000fffff4300780c */ /* 0x000fe20003f04070 */
[----:B------:R-:W-:Y:S01]  /*6dd0*/  IMAD.MOV.U32 R26, RZ, RZ, R67 ;  /* 0x000000ffff1a7224 */ /* 0x000fe200078e0043 */
[----:B------:R-:W-:Y:S01]  /*6de0*/  MOV R32, RZ ;  /* 0x000000ff00207202 */ /* 0x000fe20000000f00 */
[----:B------:R-:W-:Y:S01]  /*6df0*/  IMAD.MOV.U32 R28, RZ, RZ, R66 ;  /* 0x000000ffff1c7224 */ /* 0x000fe200078e0042 */
[----:B------:R-:W-:Y:S01]  /*6e00*/  UMOV UR16, 0x7d2cafe2 ;  /* 0x7d2cafe200107882 */ /* 0x000fe20000000000 */
[----:B------:R-:W-:Y:S01]  /*6e10*/  IMAD.MOV.U32 R30, RZ, RZ, 0x41ad3b5a ;  /* 0x41ad3b5aff1e7424 */ /* 0x000fe200078e00ff */
[----:B------:R-:W-:Y:S01]  /*6e20*/  UMOV UR17, 0x3eb0f5ff ;  /* 0x3eb0f5ff00117882 */ /* 0x000fe20000000000 */
[----:B------:R-:W-:Y:S01]  /*6e30*/  IMAD.MOV.U32 R31, RZ, RZ, 0x3ed0f5d2 ;  /* 0x3ed0f5d2ff1f7424 */ /* 0x000fe200078e00ff */
[----:B------:R-:W-:Y:S01]  /*6e40*/  UMOV UR18, 0x3b39803f ;  /* 0x3b39803f00127882 */ /* 0x000fe20000000000 */
[----:B------:R-:W-:-:S04]  /*6e50*/  UMOV UR19, 0x3c7abc9e ;  /* 0x3c7abc9e00137882 */ /* 0x000fc80000000000 */
[----:B------:R-:W-:Y:S01]  /*6e60*/  @!P0 DMUL R24, R66, 1.80143985094819840000e+16 ;  /* 0x4350000042188828 */ /* 0x000fe20000000000 */
[----:B------:R-:W-:-:S09]  /*6e70*/  SHF.R.U32.HI R67, RZ, 0x14, R67 ;  /* 0x00000014ff437819 */ /* 0x000fd20000011643 */
[----:B------:R-:W-:Y:S01]  /*6e80*/  @!P0 MOV R26, R25 ;  /* 0x00000019001a8202 */ /* 0x000fe20000000f00 */
[----:B------:R-:W-:Y:S01]  /*6e90*/  @!P0 IMAD.MOV.U32 R28, RZ, RZ, R24 ;  /* 0x000000ffff1c8224 */ /* 0x000fe200078e0018 */
[----:B------:R-:W-:Y:S02]  /*6ea0*/  @!P0 LEA.HI R67, R25, 0xffffffca, RZ, 0xc ;  /* 0xffffffca19438811 */ /* 0x000fe400078f60ff */
[----:B------:R-:W-:Y:S02]  /*6eb0*/  LOP3.LUT R26, R26, 0x800fffff, RZ, 0xc0, !PT ;  /* 0x800fffff1a1a7812 */ /* 0x000fe400078ec0ff */
[----:B------:R-:W-:Y:S02]  /*6ec0*/  IADD3 R24, PT, PT, R67, -0x3ff, RZ ;  /* 0xfffffc0143187810 */ /* 0x000fe40007ffe0ff */
[----:B------:R-:W-:-:S04]  /*6ed0*/  LOP3.LUT R29, R26, 0x3ff00000, RZ, 0xfc, !PT ;  /* 0x3ff000001a1d7812 */ /* 0x000fc800078efcff */
[----:B------:R-:W-:-:S13]  /*6ee0*/  ISETP.GE.U32.AND P1, PT, R29, 0x3ff6a09f, PT ;  /* 0x3ff6a09f1d00780c */ /* 0x000fda0003f26070 */
[----:B------:R-:W-:Y:S02]  /*6ef0*/  @P1 VIADD R27, R29, 0xfff00000 ;  /* 0xfff000001d1b1836 */ /* 0x000fe40000000000 */
[----:B------:R-:W-:Y:S02]  /*6f00*/  @P1 VIADD R24, R67, 0xfffffc02 ;  /* 0xfffffc0243181836 */ /* 0x000fe40000000000 */
[----:B------:R-:W-:-:S06]  /*6f10*/  @P1 IMAD.MOV.U32 R29, RZ, RZ, R27 ;  /* 0x000000ffff1d1224 */ /* 0x000fcc00078e001b */
[C---:B------:R-:W-:Y:S02]  /*6f20*/  DADD R34, R28.reuse, 1 ;  /* 0x3ff000001c227429 */ /* 0x040fe40000000000 */
[----:B------:R-:W-:-:S04]  /*6f30*/  DADD R28, R28, -1 ;  /* 0xbff000001c1c7429 */ /* 0x000fc80000000000 */
[----:B------:R-:W0:Y:S02]  /*6f40*/  MUFU.RCP64H R33, R35 ;  /* 0x0000002300217308 */ /* 0x000e240000001800 */
[----:B0-----:R-:W-:-:S08]  /*6f50*/  DFMA R26, -R34, R32, 1 ;  /* 0x3ff00000221a742b */ /* 0x001fd00000000120 */
[----:B------:R-:W-:-:S08]  /*6f60*/  DFMA R26, R26, R26, R26 ;  /* 0x0000001a1a1a722b */ /* 0x000fd0000000001a */
[----:B------:R-:W-:-:S08]  /*6f70*/  DFMA R32, R32, R26, R32 ;  /* 0x0000001a2020722b */ /* 0x000fd00000000020 */
[----:B------:R-:W-:-:S08]  /*6f80*/  DMUL R26, R28, R32 ;  /* 0x000000201c1a7228 */ /* 0x000fd00000000000 */
[----:B------:R-:W-:-:S08]  /*6f90*/  DFMA R26, R28, R32, R26 ;  /* 0x000000201c1a722b */ /* 0x000fd0000000001a */
[----:B------:R-:W-:-:S08]  /*6fa0*/  DMUL R36, R26, R26 ;  /* 0x0000001a1a247228 */ /* 0x000fd00000000000 */
        /* <DEDUP_REMOVED lines=18> */
[----:B------:R-:W-:Y:S02]  /*70d0*/  DMUL R30, R32, R30 ;  /* 0x0000001e201e7228 */ /* 0x000fe40000000000 */
[----:B------:R-:W-:-:S03]  /*70e0*/  DMUL R32, R26, R26 ;  /* 0x0000001a1a207228 */ /* 0x000fc60000000000 */
        /* <DEDUP_REMOVED lines=8> */
[----:B------:R-:W-:Y:S01]  /*7170*/  DFMA R36, R26, R26, -R32 ;  /* 0x0000001a1a24722b */ /* 0x000fe20000000820 */
[----:B------:R-:W-:Y:S02]  /*7180*/  VIADD R35, R31, 0x100000 ;  /* 0x001000001f237836 */ /* 0x000fe40000000000 */
[----:B------:R-:W-:-:S03]  /*7190*/  IMAD.MOV.U32 R34, RZ, RZ, R30 ;  /* 0x000000ffff227224 */ /* 0x000fc600078e001e */
[----:B------:R-:W-:Y:S01]  /*71a0*/  DADD R38, R38, -UR16 ;  /* 0x8000001026267e29 */ /* 0x000fe20008000000 */
[----:B------:R-:W-:Y:S01]  /*71b0*/  UMOV UR16, 0x80000000 ;  /* 0x8000000000107882 */ /* 0x000fe20000000000 */
[----:B------:R-:W-:Y:S01]  /*71c0*/  UMOV UR17, 0x43300000 ;  /* 0x4330000000117882 */ /* 0x000fe20000000000 */
[C---:B------:R-:W-:Y:S02]  /*71d0*/  DFMA R34, R26.reuse, R34, R36 ;  /* 0x000000221a22722b */ /* 0x040fe40000000024 */
[----:B------:R-:W-:-:S08]  /*71e0*/  DMUL R36, R26, R32 ;  /* 0x000000201a247228 */ /* 0x000fd00000000000 */
[----:B------:R-:W-:-:S08]  /*71f0*/  DFMA R40, R26, R32, -R36 ;  /* 0x000000201a28722b */ /* 0x000fd00000000824 */
[----:B------:R-:W-:Y:S02]  /*7200*/  DFMA R40, R30, R32, R40 ;  /* 0x000000201e28722b */ /* 0x000fe40000000028 */
[----:B------:R-:W-:-:S06]  /*7210*/  DADD R32, R28, R38 ;  /* 0x000000001c207229 */ /* 0x000fcc0000000026 */
[----:B------:R-:W-:Y:S02]  /*7220*/  DFMA R34, R26, R34, R40 ;  /* 0x000000221a22722b */ /* 0x000fe40000000028 */
[----:B------:R-:W-:-:S08]  /*7230*/  DADD R28, R28, -R32 ;  /* 0x000000001c1c7229 */ /* 0x000fd00000000820 */
[----:B------:R-:W-:Y:S02]  /*7240*/  DADD R40, R38, R28 ;  /* 0x0000000026287229 */ /* 0x000fe4000000001c */
[----:B------:R-:W-:-:S08]  /*7250*/  DMUL R38, R32, R36 ;  /* 0x0000002420267228 */ /* 0x000fd00000000000 */
[----:B------:R-:W-:-:S08]  /*7260*/  DFMA R28, R32, R36, -R38 ;  /* 0x00000024201c722b */ /* 0x000fd00000000826 */
        /* <DEDUP_REMOVED lines=9> */
[----:B------:R-:W-:Y:S01]  /*7300*/  DADD R32, R30, R26 ;  /* 0x000000001e207229 */ /* 0x000fe2000000001a */
[----:B------:R-:W-:Y:S01]  /*7310*/  LOP3.LUT R26, R24, 0x80000000, RZ, 0x3c, !PT ;  /* 0x80000000181a7812 */ /* 0x000fe200078e3cff */
[----:B------:R-:W-:-:S06]  /*7320*/  IMAD.MOV.U32 R27, RZ, RZ, 0x43300000 ;  /* 0x43300000ff1b7424 */ /* 0x000fcc00078e00ff */
[----:B------:R-:W-:Y:S02]  /*7330*/  DADD R30, R28, R32 ;  /* 0x000000001c1e7229 */ /* 0x000fe40000000020 */
[----:B------:R-:W-:Y:S01]  /*7340*/  DADD R26, R26, -UR16 ;  /* 0x800000101a1a7e29 */ /* 0x000fe20008000000 */
[----:B------:R-:W-:Y:S01]  /*7350*/  UMOV UR16, 0xfefa39ef ;  /* 0xfefa39ef00107882 */ /* 0x000fe20000000000 */
[----:B------:R-:W-:-:S04]  /*7360*/  UMOV UR17, 0x3fe62e42 ;  /* 0x3fe62e4200117882 */ /* 0x000fc80000000000 */
[--C-:B------:R-:W-:Y:S02]  /*7370*/  DADD R34, R28, -R30.reuse ;  /* 0x000000001c227229 */ /* 0x100fe4000000081e */
[----:B------:R-:W-:-:S06]  /*7380*/  DFMA R24, R26, UR16, R30 ;  /* 0x000000101a187c2b */ /* 0x000fcc000800001e */
[----:B------:R-:W-:Y:S02]  /*7390*/  DADD R34, R32, R34 ;  /* 0x0000000020227229 */ /* 0x000fe40000000022 */
[----:B------:R-:W-:-:S08]  /*73a0*/  DFMA R28, R26, -UR16, R24 ;  /* 0x800000101a1c7c2b */ /* 0x000fd00008000018 */
[----:B------:R-:W-:-:S08]  /*73b0*/  DADD R28, -R30, R28 ;  /* 0x000000001e1c7229 */ /* 0x000fd0000000011c */
[----:B------:R-:W-:-:S08]  /*73c0*/  DADD R28, R34, -R28 ;  /* 0x00000000221c7229 */ /* 0x000fd0000000081c */
[----:B------:R-:W-:-:S08]  /*73d0*/  DFMA R28, R26, UR18, R28 ;  /* 0x000000121a1c7c2b */ /* 0x000fd0000800001c */
[----:B------:R-:W-:-:S08]  /*73e0*/  DADD R26, R24, R28 ;  /* 0x00000000181a7229 */ /* 0x000fd0000000001c */
[----:B------:R-:W-:Y:S02]  /*73f0*/  DADD R24, R24, -R26 ;  /* 0x0000000018187229 */ /* 0x000fe4000000081a */
[----:B------:R-:W-:-:S06]  /*7400*/  DMUL R34, R26, 3 ;  /* 0x400800001a227828 */ /* 0x000fcc0000000000 */
[----:B------:R-:W-:Y:S02]  /*7410*/  DADD R28, R28, R24 ;  /* 0x000000001c1c7229 */ /* 0x000fe40000000018 */
[----:B------:R-:W-:Y:S01]  /*7420*/  DFMA R26, R26, 3, -R34 ;  /* 0x400800001a1a782b */ /* 0x000fe20000000822 */
[----:B------:R-:W-:Y:S02]  /*7430*/  IMAD.MOV.U32 R24, RZ, RZ, 0x652b82fe ;  /* 0x652b82feff187424 */ /* 0x000fe400078e00ff */
[----:B------:R-:W-:-:S05]  /*7440*/  IMAD.MOV.U32 R25, RZ, RZ, 0x3ff71547 ;  /* 0x3ff71547ff197424 */ /* 0x000fca00078e00ff */
[----:B------:R-:W-:-:S08]  /*7450*/  DFMA R28, R28, 3, R26 ;  /* 0x400800001c1c782b */ /* 0x000fd0000000001a */
[----:B------:R-:W-:-:S08]  /*7460*/  DADD R26, R34, R28 ;  /* 0x00000000221a7229 */ /* 0x000fd0000000001c */
        /* <DEDUP_REMOVED lines=38> */
[----:B------:R-:W-:-:S08]  /*76d0*/  DADD R30, R34, -R26 ;  /* 0x00000000221e7229 */ /* 0x000fd0000000081a */
[----:B------:R-:W-:Y:S01]  /*76e0*/  DADD R30, R28, R30 ;  /* 0x000000001c1e7229 */ /* 0x000fe2000000001e */
        /* <DEDUP_REMOVED lines=15> */
.L_x_463:
[----:B------:R-:W-:Y:S01]  /*77e0*/  DFMA R30, R30, R28, R28 ;  /* 0x0000001c1e1e722b */ /* 0x000fe2000000001c */
[----:B------:R-:W-:Y:S01]  /*77f0*/  IMAD.MOV.U32 R26, RZ, RZ, R0 ;  /* 0x000000ffff1a7224 */ /* 0x000fe200078e0000 */
[----:B------:R-:W-:Y:S01]  /*7800*/  DSETP.NEU.AND P0, PT, |R28|, +INF , PT ;  /* 0x7ff000001c00742a */ /* 0x000fe20003f0d200 */
[----:B------:R-:W-:-:S07]  /*7810*/  IMAD.MOV.U32 R27, RZ, RZ, 0x0 ;  /* 0x00000000ff1b7424 */ /* 0x000fce00078e00ff */
[----:B------:R-:W-:Y:S02]  /*7820*/  FSEL R24, R28, R30, !P0 ;  /* 0x0000001e1c187208 */ /* 0x000fe40004000000 */
[----:B------:R-:W-:Y:S01]  /*7830*/  FSEL R25, R29, R31, !P0 ;  /* 0x0000001f1d197208 */ /* 0x000fe20004000000 */
[----:B------:R-:W-:Y:S06]  /*7840*/  RET.REL.NODEC R26 `(_Z13rk4_one_relaxjPddjS_) ;  /* 0xffffff841aec7950 */ /* 0x000fec0003c3ffff */
.L_x_464:
        /* <DEDUP_REMOVED lines=11> */
.L_x_470:


//--------------------- .nv.shared.reserved.0     --------------------------
	.section	.nv.shared.reserved.0,"aw",@nobits
	.weak		__nv_reservedSMEM_offset_0_alias
	.size		__nv_reservedSMEM_offset_0_alias, 0, 64
	.other		__nv_reservedSMEM_offset_0_alias,@"STO_CUDA_RESERVED_SHARED STV_DEFAULT"
__nv_reservedSMEM_offset_0_alias:
	.zero		0
	.zero		64


//--------------------- .nv.constant0._Z9rk4_threejPddjjS_S_S_ --------------------------
	.section	.nv.constant0._Z9rk4_threejPddjjS_S_S_,"a",@progbits
	.sectionflags	@""
	.align	4
.nv.constant0._Z9rk4_threejPddjjS_S_S_:
	.zero		952


//--------------------- .nv.constant0._Z13rk4_one_relaxjPddjS_ --------------------------
	.section	.nv.constant0._Z13rk4_one_relaxjPddjS_,"a",@progbits
	.sectionflags	@""
	.align	4
.nv.constant0._Z13rk4_one_relaxjPddjS_:
	.zero		936


//--------------------- SYMBOLS --------------------------

	.type		.nv.reservedSmem.offset0,@object
	.size		.nv.reservedSmem.offset0,0x4
